def attn_fwd(
    Q,
    K,
    V,
    Out,
    Lse,
    sm_scale,
    stride_qz,
    stride_qh,
    stride_qm,
    stride_qk,
    stride_kz,
    stride_kh,
    stride_kn,
    stride_kk,
    stride_vz,
    stride_vh,
    stride_vn,
    stride_vk,
    stride_oz,
    stride_oh,
    stride_om,
    stride_ok,
    seqlen_q,
    seqlen_k,
    BLOCK_M: tl.constexpr,
    BLOCK_N: tl.constexpr,
    HEAD_DIM: tl.constexpr,
    CAUSAL: tl.constexpr,
):
    start_m = tl.program_id(0)
    off_hz = tl.program_id(1)
    q_off = off_hz * stride_qh
    k_off = off_hz * stride_kh
    v_off = off_hz * stride_vh
    offs_m = start_m * BLOCK_M + tl.arange(0, BLOCK_M)
    offs_d = tl.arange(0, HEAD_DIM)
    offs_n = tl.arange(0, BLOCK_N)
    q_ptrs = Q + q_off + offs_m[:, None] * stride_qm + offs_d[None, :] * stride_qk
    k_ptrs = K + k_off + offs_d[:, None] * stride_kk + offs_n[None, :] * stride_kn
    v_ptrs = V + v_off + offs_n[:, None] * stride_vn + offs_d[None, :] * stride_vk
    m_i = tl.full([BLOCK_M], float("-inf"), dtype=tl.float32)
    l_i = tl.zeros([BLOCK_M], dtype=tl.float32) + 1.0
    acc = tl.zeros([BLOCK_M, HEAD_DIM], dtype=tl.float32)
    q = tl.load(q_ptrs)
    acc, l_i, m_i = _attn_fwd_inner(
        acc,
        l_i,
        m_i,
        q,
        k_ptrs,
        v_ptrs,
        sm_scale,
        stride_kn,
        stride_vn,
        start_m,
        seqlen_k,
        BLOCK_M,
        BLOCK_N,
        HEAD_DIM,
        CAUSAL,
    )
    acc = acc / l_i[:, None]
    lse = m_i + tl.math.log2(l_i) / 1.4426950408889634
    o_ptrs = (
        Out
        + off_hz * stride_oh
        + offs_m[:, None] * stride_om
        + offs_d[None, :] * stride_ok
    )
    tl.store(o_ptrs, acc.to(Out.dtype.element_ty))
    tl.store(Lse + off_hz * seqlen_q + offs_m, lse)

# config = {"BLOCK_M": 64, "BLOCK_N": 32, "HEAD_DIM": 512, "arch": "sm_90", "causal": true, "dtype": "fp16", "num_stages": 4, "num_warps": 4}
# arch = sm_90


// ===== COMPILED SASS (sm_90a) =====

	.target	sm_90a

	.elftype	@"ET_EXEC"


//--------------------- .note.nv.tkinfo           --------------------------
	.section	.note.nv.tkinfo,"",@"SHT_NOTE"
	.sectionflags	@"SHF_NOTE_NV_TKINFO"
	.tkinfo
        /*0018*/ 	.word	0x00000002
        /*0030*/ 	.string	""
        /*0030*/ 	.string	"ptxas"
        /*0030*/ 	.string	"Cuda compilation tools, release 13.0, V13.0.88"
        /*0030*/ 	.string	"Build cuda_13.0.r13.0/compiler.36424714_0"
        /*0030*/ 	.string	"-v  -suppress-debug-info  -lineinfo  -arch sm_90a "



//--------------------- .note.nv.cuinfo           --------------------------
	.section	.note.nv.cuinfo,"",@"SHT_NOTE"
	.sectionflags	@"SHF_NOTE_NV_CUINFO"
        /*0018*/ 	.short	0x0002
        /*001a*/ 	.short	0x005a
        /*001c*/ 	.short	0x0082
	.zero		2


//--------------------- .nv.info                  --------------------------
	.section	.nv.info,"",@"SHT_CUDA_INFO"
	.align	4


	//----- nvinfo : EIATTR_REGCOUNT
	.align		4
        /*0000*/ 	.byte	0x04, 0x2f
        /*0002*/ 	.short	(.L_2 - .L_1)
	.align		4
.L_1:
        /*0004*/ 	.word	index@(attn_fwd)
        /*0008*/ 	.word	0x000000ff


	//----- nvinfo : EIATTR_FRAME_SIZE
	.align		4
.L_2:
        /*000c*/ 	.byte	0x04, 0x11
        /*000e*/ 	.short	(.L_4 - .L_3)
	.align		4
.L_3:
        /*0010*/ 	.word	index@(attn_fwd)
        /*0014*/ 	.word	0x00000fd0


	//----- nvinfo : EIATTR_MIN_STACK_SIZE
	.align		4
.L_4:
        /*0018*/ 	.byte	0x04, 0x12
        /*001a*/ 	.short	(.L_6 - .L_5)
	.align		4
.L_5:
        /*001c*/ 	.word	index@(attn_fwd)
        /*0020*/ 	.word	0x00000fd0
.L_6:


//--------------------- .nv.compat                --------------------------
	.section	.nv.compat,"",@"SHT_CUDA_COMPAT_INFO"
	.align	4
        /*0000*/ 	.byte	0x02, 0x09, 0x01, 0x00, 0x02, 0x02, 0x04, 0x00, 0x02, 0x05, 0x05, 0x00, 0x03, 0x07, 0x01, 0x01
        /*0010*/ 	.byte	0x02, 0x03, 0x00, 0x00, 0x02, 0x06, 0x01, 0x00, 0x04, 0x0b, 0x08, 0x00, 0x00, 0x00, 0x00, 0x00
        /*0020*/ 	.byte	0x00, 0x00, 0x00, 0x00


//--------------------- .nv.info.attn_fwd         --------------------------
	.section	.nv.info.attn_fwd,"",@"SHT_CUDA_INFO"
	.sectionflags	@""
	.align	4


	//----- nvinfo : EIATTR_CUDA_API_VERSION
	.align		4
        /*0000*/ 	.byte	0x04, 0x37
        /*0002*/ 	.short	(.L_8 - .L_7)
.L_7:
        /*0004*/ 	.word	0x00000082


	//----- nvinfo : EIATTR_KPARAM_INFO
	.align		4
.L_8:
        /*0008*/ 	.byte	0x04, 0x17
        /*000a*/ 	.short	(.L_10 - .L_9)
.L_9:
        /*000c*/ 	.word	0x00000000
        /*0010*/ 	.short	0x0019
        /*0012*/ 	.short	0x0080
        /*0014*/ 	.byte	0x00, 0xf4, 0x21, 0x00


	//----- nvinfo : EIATTR_KPARAM_INFO
	.align		4
.L_10:
        /*0018*/ 	.byte	0x04, 0x17
        /*001a*/ 	.short	(.L_12 - .L_11)
.L_11:
        /*001c*/ 	.word	0x00000000
        /*0020*/ 	.short	0x0018
        /*0022*/ 	.short	0x0078
        /*0024*/ 	.byte	0x00, 0xf4, 0x21, 0x00


	//----- nvinfo : EIATTR_KPARAM_INFO
	.align		4
.L_12:
        /*0028*/ 	.byte	0x04, 0x17
        /*002a*/ 	.short	(.L_14 - .L_13)
.L_13:
        /*002c*/ 	.word	0x00000000
        /*0030*/ 	.short	0x0017
        /*0032*/ 	.short	0x0070
        /*0034*/ 	.byte	0x00, 0xf0, 0x11, 0x00


	//----- nvinfo : EIATTR_KPARAM_INFO
	.align		4
.L_14:
        /*0038*/ 	.byte	0x04, 0x17
        /*003a*/ 	.short	(.L_16 - .L_15)
.L_15:
        /*003c*/ 	.word	0x00000000
        /*0040*/ 	.short	0x0016
        /*0042*/ 	.short	0x006c
        /*0044*/ 	.byte	0x00, 0xf0, 0x11, 0x00


	//----- nvinfo : EIATTR_KPARAM_INFO
	.align		4
.L_16:
        /*0048*/ 	.byte	0x04, 0x17
        /*004a*/ 	.short	(.L_18 - .L_17)
.L_17:
        /*004c*/ 	.word	0x00000000
        /*0050*/ 	.short	0x0015
        /*0052*/ 	.short	0x0068
        /*0054*/ 	.byte	0x00, 0xf0, 0x11, 0x00


	//----- nvinfo : EIATTR_KPARAM_INFO
	.align		4
.L_18:
        /*0058*/ 	.byte	0x04, 0x17
        /*005a*/ 	.short	(.L_20 - .L_19)
.L_19:
        /*005c*/ 	.word	0x00000000
        /*0060*/ 	.short	0x0014
        /*0062*/ 	.short	0x0064
        /*0064*/ 	.byte	0x00, 0xf0, 0x11, 0x00


	//----- nvinfo : EIATTR_KPARAM_INFO
	.align		4
.L_20:
        /*0068*/ 	.byte	0x04, 0x17
        /*006a*/ 	.short	(.L_22 - .L_21)
.L_21:
        /*006c*/ 	.word	0x00000000
        /*0070*/ 	.short	0x0013
        /*0072*/ 	.short	0x0060
        /*0074*/ 	.byte	0x00, 0xf0, 0x11, 0x00


	//----- nvinfo : EIATTR_KPARAM_INFO
	.align		4
.L_22:
        /*0078*/ 	.byte	0x04, 0x17
        /*007a*/ 	.short	(.L_24 - .L_23)
.L_23:
        /*007c*/ 	.word	0x00000000
        /*0080*/ 	.short	0x0012
        /*0082*/ 	.short	0x005c
        /*0084*/ 	.byte	0x00, 0xf0, 0x11, 0x00


	//----- nvinfo : EIATTR_KPARAM_INFO
	.align		4
.L_24:
        /*0088*/ 	.byte	0x04, 0x17
        /*008a*/ 	.short	(.L_26 - .L_25)
.L_25:
        /*008c*/ 	.word	0x00000000
        /*0090*/ 	.short	0x0011
        /*0092*/ 	.short	0x0058
        /*0094*/ 	.byte	0x00, 0xf0, 0x11, 0x00


	//----- nvinfo : EIATTR_KPARAM_INFO
	.align		4
.L_26:
        /*0098*/ 	.byte	0x04, 0x17
        /*009a*/ 	.short	(.L_28 - .L_27)
.L_27:
        /*009c*/ 	.word	0x00000000
        /*00a0*/ 	.short	0x0010
        /*00a2*/ 	.short	0x0054
        /*00a4*/ 	.byte	0x00, 0xf0, 0x11, 0x00


	//----- nvinfo : EIATTR_KPARAM_INFO
	.align		4
.L_28:
        /*00a8*/ 	.byte	0x04, 0x17
        /*00aa*/ 	.short	(.L_30 - .L_29)
.L_29:
        /*00ac*/ 	.word	0x00000000
        /*00b0*/ 	.short	0x000f
        /*00b2*/ 	.short	0x0050
        /*00b4*/ 	.byte	0x00, 0xf0, 0x11, 0x00


	//----- nvinfo : EIATTR_KPARAM_INFO
	.align		4
.L_30:
        /*00b8*/ 	.byte	0x04, 0x17
        /*00ba*/ 	.short	(.L_32 - .L_31)
.L_31:
        /*00bc*/ 	.word	0x00000000
        /*00c0*/ 	.short	0x000e
        /*00c2*/ 	.short	0x004c
        /*00c4*/ 	.byte	0x00, 0xf0, 0x11, 0x00


	//----- nvinfo : EIATTR_KPARAM_INFO
	.align		4
.L_32:
        /*00c8*/ 	.byte	0x04, 0x17
        /*00ca*/ 	.short	(.L_34 - .L_33)
.L_33:
        /*00cc*/ 	.word	0x00000000
        /*00d0*/ 	.short	0x000d
        /*00d2*/ 	.short	0x0048
        /*00d4*/ 	.byte	0x00, 0xf0, 0x11, 0x00


	//----- nvinfo : EIATTR_KPARAM_INFO
	.align		4
.L_34:
        /*00d8*/ 	.byte	0x04, 0x17
        /*00da*/ 	.short	(.L_36 - .L_35)
.L_35:
        /*00dc*/ 	.word	0x00000000
        /*00e0*/ 	.short	0x000c
        /*00e2*/ 	.short	0x0044
        /*00e4*/ 	.byte	0x00, 0xf0, 0x11, 0x00


	//----- nvinfo : EIATTR_KPARAM_INFO
	.align		4
.L_36:
        /*00e8*/ 	.byte	0x04, 0x17
        /*00ea*/ 	.short	(.L_38 - .L_37)
.L_37:
        /*00ec*/ 	.word	0x00000000
        /*00f0*/ 	.short	0x000b
        /*00f2*/ 	.short	0x0040
        /*00f4*/ 	.byte	0x00, 0xf0, 0x11, 0x00


	//----- nvinfo : EIATTR_KPARAM_INFO
	.align		4
.L_38:
        /*00f8*/ 	.byte	0x04, 0x17
        /*00fa*/ 	.short	(.L_40 - .L_39)
.L_39:
        /*00fc*/ 	.word	0x00000000
        /*0100*/ 	.short	0x000a
        /*0102*/ 	.short	0x003c
        /*0104*/ 	.byte	0x00, 0xf0, 0x11, 0x00


	//----- nvinfo : EIATTR_KPARAM_INFO
	.align		4
.L_40:
        /*0108*/ 	.byte	0x04, 0x17
        /*010a*/ 	.short	(.L_42 - .L_41)
.L_41:
        /*010c*/ 	.word	0x00000000
        /*0110*/ 	.short	0x0009
        /*0112*/ 	.short	0x0038
        /*0114*/ 	.byte	0x00, 0xf0, 0x11, 0x00


	//----- nvinfo : EIATTR_KPARAM_INFO
	.align		4
.L_42:
        /*0118*/ 	.byte	0x04, 0x17
        /*011a*/ 	.short	(.L_44 - .L_43)
.L_43:
        /*011c*/ 	.word	0x00000000
        /*0120*/ 	.short	0x0008
        /*0122*/ 	.short	0x0034
        /*0124*/ 	.byte	0x00, 0xf0, 0x11, 0x00


	//----- nvinfo : EIATTR_KPARAM_INFO
	.align		4
.L_44:
        /*0128*/ 	.byte	0x04, 0x17
        /*012a*/ 	.short	(.L_46 - .L_45)
.L_45:
        /*012c*/ 	.word	0x00000000
        /*0130*/ 	.short	0x0007
        /*0132*/ 	.short	0x0030
        /*0134*/ 	.byte	0x00, 0xf0, 0x11, 0x00


	//----- nvinfo : EIATTR_KPARAM_INFO
	.align		4
.L_46:
        /*0138*/ 	.byte	0x04, 0x17
        /*013a*/ 	.short	(.L_48 - .L_47)
.L_47:
        /*013c*/ 	.word	0x00000000
        /*0140*/ 	.short	0x0006
        /*0142*/ 	.short	0x002c
        /*0144*/ 	.byte	0x00, 0xf0, 0x11, 0x00


	//----- nvinfo : EIATTR_KPARAM_INFO
	.align		4
.L_48:
        /*0148*/ 	.byte	0x04, 0x17
        /*014a*/ 	.short	(.L_50 - .L_49)
.L_49:
        /*014c*/ 	.word	0x00000000
        /*0150*/ 	.short	0x0005
        /*0152*/ 	.short	0x0028
        /*0154*/ 	.byte	0x00, 0xf0, 0x11, 0x00


	//----- nvinfo : EIATTR_KPARAM_INFO
	.align		4
.L_50:
        /*0158*/ 	.byte	0x04, 0x17
        /*015a*/ 	.short	(.L_52 - .L_51)
.L_51:
        /*015c*/ 	.word	0x00000000
        /*0160*/ 	.short	0x0004
        /*0162*/ 	.short	0x0020
        /*0164*/ 	.byte	0x00, 0xf4, 0x21, 0x00


	//----- nvinfo : EIATTR_KPARAM_INFO
	.align		4
.L_52:
        /*0168*/ 	.byte	0x04, 0x17
        /*016a*/ 	.short	(.L_54 - .L_53)
.L_53:
        /*016c*/ 	.word	0x00000000
        /*0170*/ 	.short	0x0003
        /*0172*/ 	.short	0x0018
        /*0174*/ 	.byte	0x00, 0xf4, 0x21, 0x00


	//----- nvinfo : EIATTR_KPARAM_INFO
	.align		4
.L_54:
        /*0178*/ 	.byte	0x04, 0x17
        /*017a*/ 	.short	(.L_56 - .L_55)
.L_55:
        /*017c*/ 	.word	0x00000000
        /*0180*/ 	.short	0x0002
        /*0182*/ 	.short	0x0010
        /*0184*/ 	.byte	0x00, 0xf4, 0x21, 0x00


	//----- nvinfo : EIATTR_KPARAM_INFO
	.align		4
.L_56:
        /*0188*/ 	.byte	0x04, 0x17
        /*018a*/ 	.short	(.L_58 - .L_57)
.L_57:
        /*018c*/ 	.word	0x00000000
        /*0190*/ 	.short	0x0001
        /*0192*/ 	.short	0x0008
        /*0194*/ 	.byte	0x00, 0xf4, 0x21, 0x00


	//----- nvinfo : EIATTR_KPARAM_INFO
	.align		4
.L_58:
        /*0198*/ 	.byte	0x04, 0x17
        /*019a*/ 	.short	(.L_60 - .L_59)
.L_59:
        /*019c*/ 	.word	0x00000000
        /*01a0*/ 	.short	0x0000
        /*01a2*/ 	.short	0x0000
        /*01a4*/ 	.byte	0x00, 0xf4, 0x21, 0x00


	//----- nvinfo : EIATTR_SPARSE_MMA_MASK
	.align		4
.L_60:
        /*01a8*/ 	.byte	0x03, 0x50
        /*01aa*/ 	.short	0x0000


	//----- nvinfo : EIATTR_MAXREG_COUNT
	.align		4
        /*01ac*/ 	.byte	0x03, 0x1b
        /*01ae*/ 	.short	0x00ff


	//----- nvinfo : EIATTR_NUM_BARRIERS
	.align		4
        /*01b0*/ 	.byte	0x02, 0x4c
        /*01b2*/ 	.byte	0x01
	.zero		1


	//----- nvinfo : EIATTR_ANNOTATIONS
	.align		4
        /*01b4*/ 	.byte	0x04, 0x55
        /*01b6*/ 	.short	(.L_62 - .L_61)


	//   ....[0]....
.L_61:
        /*01b8*/ 	.word	0x00000001
        /*01bc*/ 	.byte	0xf0, 0x03, 0x00, 0x00, 0x01, 0x00, 0x00, 0x00, 0x10, 0x04, 0x00, 0x00, 0x01, 0x00, 0x00, 0x00
        /* <DEDUP_REMOVED lines=770> */
        /*31ec*/ 	.byte	0x00, 0x17, 0x02, 0x00


	//----- nvinfo : EIATTR_MERCURY_ISA_VERSION
	.align		4
.L_62:
        /*31f0*/ 	.byte	0x03, 0x5f
        /*31f2*/ 	.short	0x0101


	//----- nvinfo : EIATTR_COOP_GROUP_MASK_REGIDS
	.align		4
        /*31f4*/ 	.byte	0x04, 0x29
        /*31f6*/ 	.short	(.L_64 - .L_63)


	//   ....[0]....
.L_63:
        /*31f8*/ 	.word	0xffffffff


	//   ....[1]....
        /*31fc*/ 	.word	0xffffffff


	//   ....[2]....
        /*3200*/ 	.word	0xffffffff


	//   ....[3]....
        /*3204*/ 	.word	0xffffffff


	//   ....[4]....
        /*3208*/ 	.word	0xffffffff


	//   ....[5]....
        /*320c*/ 	.word	0xffffffff


	//   ....[6]....
        /*3210*/ 	.word	0xffffffff


	//   ....[7]....
        /*3214*/ 	.word	0xffffffff


	//----- nvinfo : EIATTR_COOP_GROUP_INSTR_OFFSETS
	.align		4
.L_64:
        /*3218*/ 	.byte	0x04, 0x28
        /*321a*/ 	.short	(.L_66 - .L_65)


	//   ....[0]....
.L_65:
        /*321c*/ 	.word	0x00010780


	//   ....[1]....
        /*3220*/ 	.word	0x000108d0


	//   ....[2]....
        /*3224*/ 	.word	0x000108e0


	//   ....[3]....
        /*3228*/ 	.word	0x00010910


	//   ....[4]....
        /*322c*/ 	.word	0x00014d40


	//   ....[5]....
        /*3230*/ 	.word	0x00014d50


	//   ....[6]....
        /*3234*/ 	.word	0x00014d80


	//   ....[7]....
        /*3238*/ 	.word	0x00014d90


	//----- nvinfo : EIATTR_EXIT_INSTR_OFFSETS
	.align		4
.L_66:
        /*323c*/ 	.byte	0x04, 0x1c
        /*323e*/ 	.short	(.L_68 - .L_67)


	//   ....[0]....
.L_67:
        /*3240*/ 	.word	0x000216f0


	//   ....[1]....
        /*3244*/ 	.word	0x000217b0


	//----- nvinfo : EIATTR_REQNTID
	.align		4
.L_68:
        /*3248*/ 	.byte	0x04, 0x10
        /*324a*/ 	.short	(.L_70 - .L_69)
.L_69:
        /*324c*/ 	.word	0x00000080
        /*3250*/ 	.word	0x00000001
        /*3254*/ 	.word	0x00000001


	//----- nvinfo : EIATTR_CBANK_PARAM_SIZE
	.align		4
.L_70:
        /*3258*/ 	.byte	0x03, 0x19
        /*325a*/ 	.short	0x0088


	//----- nvinfo : EIATTR_PARAM_CBANK
	.align		4
        /*325c*/ 	.byte	0x04, 0x0a
        /*325e*/ 	.short	(.L_72 - .L_71)
	.align		4
.L_71:
        /*3260*/ 	.word	index@(.nv.constant0.attn_fwd)
        /*3264*/ 	.short	0x0210
        /*3266*/ 	.short	0x0088


	//----- nvinfo : EIATTR_SW_WAR
	.align		4
.L_72:
        /*3268*/ 	.byte	0x04, 0x36
        /*326a*/ 	.short	(.L_74 - .L_73)
.L_73:
        /*326c*/ 	.word	0x00000008
.L_74:


//--------------------- .nv.callgraph             --------------------------
	.section	.nv.callgraph,"",@"SHT_CUDA_CALLGRAPH"
	.align	4
	.sectionentsize	8
	.align		4
        /*0000*/ 	.word	0x00000000
	.align		4
        /*0004*/ 	.word	0xffffffff
	.align		4
        /*0008*/ 	.word	0x00000000
	.align		4
        /*000c*/ 	.word	0xfffffffe
	.align		4
        /*0010*/ 	.word	0x00000000
	.align		4
        /*0014*/ 	.word	0xfffffffd
	.align		4
        /*0018*/ 	.word	0x00000000
	.align		4
        /*001c*/ 	.word	0xfffffffc


//--------------------- .nv.constant4             --------------------------
	.section	.nv.constant4,"a",@progbits
	.align	8
	.align		8
.nv.constant4:
        /*0000*/ 	.dword	_$_str


//--------------------- .text.attn_fwd            --------------------------
	.section	.text.attn_fwd,"ax",@progbits
	.align	128
        .global         attn_fwd
        .type           attn_fwd,@function
        .size           attn_fwd,(.L_x_3 - attn_fwd)
        .other          attn_fwd,@"STO_CUDA_ENTRY STV_DEFAULT"
attn_fwd:
.text.attn_fwd:
[----:B------:R-:W0:Y:S01]  /*0000*/  LDC R1, c[0x0][0x28] ;  /* 0x00000a00ff017b82 */ /* 0x000e220000000800 */
[----:B------:R-:W1:Y:S07]  /*0010*/  S2R R0, SR_CTAID.X ;  /* 0x0000000000007919 */ /* 0x000e6e0000002500 */
[----:B------:R-:W2:Y:S01]  /*0020*/  LDC.64 R2, c[0x0][0x240] ;  /* 0x00009000ff027b82 */ /* 0x000ea20000000a00 */
[----:B------:R-:W-:Y:S01]  /*0030*/  ULDC.64 UR60, c[0x0][0x208] ;  /* 0x00008200003c7ab9 */ /* 0x000fe20000000a00 */
[----:B0-----:R-:W-:Y:S01]  /*0040*/  VIADD R1, R1, 0xfffff030 ;  /* 0xfffff03001017836 */ /* 0x001fe20000000000 */
[----:B------:R-:W0:Y:S01]  /*0050*/  S2R R5, SR_TID.X ;  /* 0x0000000000057919 */ /* 0x000e220000002100 */
[----:B------:R-:W2:Y:S04]  /*0060*/  S2R R8, SR_CTAID.Y ;  /* 0x0000000000087919 */ /* 0x000ea80000002600 */
[----:B------:R-:W3:Y:S08]  /*0070*/  LDC R56, c[0x0][0x248] ;  /* 0x00009200ff387b82 */ /* 0x000ef00000000800 */
[----:B------:R-:W4:Y:S01]  /*0080*/  LDC.64 R6, c[0x0][0x210] ;  /* 0x00008400ff067b82 */ /* 0x000f220000000a00 */
[----:B-1----:R-:W-:-:S05]  /*0090*/  IMAD.SHL.U32 R4, R0, 0x40, RZ ;  /* 0x0000004000047824 */ /* 0x002fca00078e00ff */
[--C-:B0-----:R-:W-:Y:S02]  /*00a0*/  LOP3.LUT R4, R4, 0x3f, R5.reuse, 0xf8, !PT ;  /* 0x0000003f04047812 */ /* 0x101fe400078ef805 */
[----:B------:R-:W-:Y:S01]  /*00b0*/  SHF.R.U32.HI R5, RZ, 0x6, R5 ;  /* 0x00000006ff057819 */ /* 0x000fe20000011605 */
[----:B--2---:R-:W-:Y:S02]  /*00c0*/  IMAD R0, R8, R2, RZ ;  /* 0x0000000208007224 */ /* 0x004fe400078e02ff */
[----:B------:R-:W-:Y:S01]  /*00d0*/  IMAD R2, R4, R3, RZ ;  /* 0x0000000304027224 */ /* 0x000fe200078e02ff */
[----:B------:R-:W-:Y:S01]  /*00e0*/  SGXT.U32 R5, R5, 0x1 ;  /* 0x000000010505781a */ /* 0x000fe20000000000 */
[----:B------:R-:W-:Y:S02]  /*00f0*/  IMAD.SHL.U32 R3, R0, 0x2, RZ ;  /* 0x0000000200037824 */ /* 0x000fe400078e00ff */
[----:B------:R-:W-:Y:S02]  /*0100*/  IMAD.SHL.U32 R178, R2, 0x2, RZ ;  /* 0x0000000202b27824 */ /* 0x000fe400078e00ff */
[----:B---3--:R-:W-:-:S02]  /*0110*/  IMAD R5, R5, R56, RZ ;  /* 0x0000003805057224 */ /* 0x008fc400078e02ff */
[----:B------:R-:W-:Y:S01]  /*0120*/  IMAD.HI R0, R0, 0x2, RZ ;  /* 0x0000000200007827 */ /* 0x000fe200078e02ff */
[----:B----4-:R-:W-:-:S03]  /*0130*/  IADD3 R178, P0, P1, R178, R6, R3 ;  /* 0x00000006b2b27210 */ /* 0x010fc6000791e003 */
[----:B------:R-:W-:-:S04]  /*0140*/  IMAD.HI R179, R2, 0x2, RZ ;  /* 0x0000000202b37827 */ /* 0x000fc800078e02ff */
[C---:B------:R-:W-:Y:S01]  /*0150*/  IMAD R3, R56.reuse, 0x2, R5 ;  /* 0x0000000238037824 */ /* 0x040fe200078e0205 */
[----:B------:R-:W-:Y:S02]  /*0160*/  IADD3.X R179, R179, R7, R0, P0, P1 ;  /* 0x00000007b3b37210 */ /* 0x000fe400007e2400 */
[-C--:B------:R-:W-:Y:S02]  /*0170*/  LEA R76, P0, R5, R178.reuse, 0x1 ;  /* 0x000000b2054c7211 */ /* 0x080fe400078008ff */
[CC--:B------:R-:W-:Y:S02]  /*0180*/  LEA R2, P1, R3.reuse, R178.reuse, 0x1 ;  /* 0x000000b203027211 */ /* 0x0c0fe400078208ff */
[C---:B------:R-:W-:Y:S02]  /*0190*/  LEA R7, R56.reuse, R3, 0x1 ;  /* 0x0000000338077211 */ /* 0x040fe400078e08ff */
[-C--:B------:R-:W-:Y:S02]  /*01a0*/  LEA.HI.X.SX32 R3, R3, R179.reuse, 0x1, P1 ;  /* 0x000000b303037211 */ /* 0x080fe400008f0eff */
[-C--:B------:R-:W-:Y:S01]  /*01b0*/  LEA.HI.X.SX32 R77, R5, R179.reuse, 0x1, P0 ;  /* 0x000000b3054d7211 */ /* 0x080fe200000f0eff */
[C---:B------:R-:W-:Y:S01]  /*01c0*/  IMAD R9, R56.reuse, 0x2, R7 ;  /* 0x0000000238097824 */ /* 0x040fe200078e0207 */
[C---:B------:R-:W-:Y:S01]  /*01d0*/  LEA R4, P0, R7.reuse, R178, 0x1 ;  /* 0x000000b207047211 */ /* 0x040fe200078008ff */
[----:B------:R0:W2:Y:S03]  /*01e0*/  LDG.E.U16 R10, desc[UR60][R2.64] ;  /* 0x0000003c020a7981 */ /* 0x0000a6000c1e1500 */
[----:B------:R-:W-:Y:S01]  /*01f0*/  LEA.HI.X.SX32 R5, R7, R179, 0x1, P0 ;  /* 0x000000b307057211 */ /* 0x000fe200000f0eff */
[----:B------:R-:W3:Y:S01]  /*0200*/  LDG.E.U16 R76, desc[UR60][R76.64] ;  /* 0x0000003c4c4c7981 */ /* 0x000ee2000c1e1500 */
[----:B------:R-:W-:-:S03]  /*0210*/  IMAD R11, R56, 0x2, R9 ;  /* 0x00000002380b7824 */ /* 0x000fc600078e0209 */
[----:B------:R1:W4:Y:S01]  /*0220*/  LDG.E.U16 R0, desc[UR60][R4.64] ;  /* 0x0000003c04007981 */ /* 0x000322000c1e1500 */
[-C--:B------:R-:W-:Y:S01]  /*0230*/  LEA R6, P0, R9, R178.reuse, 0x1 ;  /* 0x000000b209067211 */ /* 0x080fe200078008ff */
[C---:B------:R-:W-:Y:S01]  /*0240*/  IMAD R13, R56.reuse, 0x2, R11 ;  /* 0x00000002380d7824 */ /* 0x040fe200078e020b */
[-C--:B------:R-:W-:Y:S02]  /*0250*/  LEA R102, P1, R11, R178.reuse, 0x1 ;  /* 0x000000b20b667211 */ /* 0x080fe400078208ff */
[-C--:B------:R-:W-:Y:S02]  /*0260*/  LEA.HI.X.SX32 R7, R9, R179.reuse, 0x1, P0 ;  /* 0x000000b309077211 */ /* 0x080fe400000f0eff */
[-C--:B------:R-:W-:Y:S01]  /*0270*/  LEA.HI.X.SX32 R103, R11, R179.reuse, 0x1, P1 ;  /* 0x000000b30b677211 */ /* 0x080fe200008f0eff */
[C---:B------:R-:W-:Y:S01]  /*0280*/  IMAD R11, R56.reuse, 0x2, R13 ;  /* 0x00000002380b7824 */ /* 0x040fe200078e020d */
[CC--:B------:R-:W-:Y:S01]  /*0290*/  LEA R8, P0, R13.reuse, R178.reuse, 0x1 ;  /* 0x000000b20d087211 */ /* 0x0c0fe200078008ff */
[----:B------:R5:W3:Y:S03]  /*02a0*/  LDG.E.U16 R17, desc[UR60][R6.64] ;  /* 0x0000003c06117981 */ /* 0x000ae6000c1e1500 */
[-C--:B------:R-:W-:Y:S01]  /*02b0*/  LEA.HI.X.SX32 R9, R13, R179.reuse, 0x1, P0 ;  /* 0x000000b30d097211 */ /* 0x080fe200000f0eff */
[C---:B------:R-:W-:Y:S01]  /*02c0*/  IMAD R13, R56.reuse, 0x2, R11 ;  /* 0x00000002380d7824 */ /* 0x040fe200078e020b */
[C---:B0-----:R-:W-:Y:S01]  /*02d0*/  LEA R2, P0, R11.reuse, R178, 0x1 ;  /* 0x000000b20b027211 */ /* 0x041fe200078008ff */
[----:B------:R-:W3:Y:S03]  /*02e0*/  LDG.E.U16 R102, desc[UR60][R102.64] ;  /* 0x0000003c66667981 */ /* 0x000ee6000c1e1500 */
[----:B------:R-:W-:Y:S01]  /*02f0*/  LEA.HI.X.SX32 R3, R11, R179, 0x1, P0 ;  /* 0x000000b30b037211 */ /* 0x000fe200000f0eff */
[----:B------:R0:W3:Y:S01]  /*0300*/  LDG.E.U16 R16, desc[UR60][R8.64] ;  /* 0x0000003c08107981 */ /* 0x0000e2000c1e1500 */
[----:B------:R-:W-:-:S02]  /*0310*/  LEA R11, R56, R13, 0x1 ;  /* 0x0000000d380b7211 */ /* 0x000fc400078e08ff */
[C---:B-1----:R-:W-:Y:S01]  /*0320*/  LEA R4, P0, R13.reuse, R178, 0x1 ;  /* 0x000000b20d047211 */ /* 0x042fe200078008ff */
[----:B------:R1:W3:Y:S02]  /*0330*/  LDG.E.U16 R14, desc[UR60][R2.64] ;  /* 0x0000003c020e7981 */ /* 0x0002e4000c1e1500 */
[----:B------:R-:W-:Y:S01]  /*0340*/  IMAD R15, R56, 0x2, R11 ;  /* 0x00000002380f7824 */ /* 0x000fe200078e020b */
[----:B------:R-:W-:-:S04]  /*0350*/  LEA.HI.X.SX32 R5, R13, R179, 0x1, P0 ;  /* 0x000000b30d057211 */ /* 0x000fc800000f0eff */
[CC--:B-----5:R-:W-:Y:S01]  /*0360*/  LEA R6, P0, R15.reuse, R178.reuse, 0x1 ;  /* 0x000000b20f067211 */ /* 0x0e0fe200078008ff */
[----:B------:R5:W3:Y:S03]  /*0370*/  LDG.E.U16 R12, desc[UR60][R4.64] ;  /* 0x0000003c040c7981 */ /* 0x000ae6000c1e1500 */
[----:B------:R-:W-:Y:S02]  /*0380*/  LEA.HI.X.SX32 R7, R15, R179, 0x1, P0 ;  /* 0x000000b30f077211 */ /* 0x000fe400000f0eff */
[----:B------:R-:W-:-:S04]  /*0390*/  LEA R58, P1, R11, R178, 0x1 ;  /* 0x000000b20b3a7211 */ /* 0x000fc800078208ff */
[----:B------:R-:W-:Y:S01]  /*03a0*/  LEA.HI.X.SX32 R59, R11, R179, 0x1, P1 ;  /* 0x000000b30b3b7211 */ /* 0x000fe200008f0eff */
[----:B------:R-:W-:-:S04]  /*03b0*/  IMAD R11, R56, 0x2, R15 ;  /* 0x00000002380b7824 */ /* 0x000fc800078e020f */
[----:B------:R-:W3:Y:S01]  /*03c0*/  LDG.E.U16 R58, desc[UR60][R58.64] ;  /* 0x0000003c3a3a7981 */ /* 0x000ee2000c1e1500 */
[----:B0-----:R-:W-:-:S04]  /*03d0*/  LEA R8, P0, R11, R178, 0x1 ;  /* 0x000000b20b087211 */ /* 0x001fc800078008ff */
[----:B------:R-:W-:Y:S01]  /*03e0*/  LEA.HI.X.SX32 R9, R11, R179, 0x1, P0 ;  /* 0x000000b30b097211 */ /* 0x000fe200000f0eff */
[----:B--2---:R0:W-:Y:S04]  /*03f0*/  STL [R1+0x34], R10 ;  /* 0x0000340a01007387 */ /* 0x0041e80000100800 */
[----:B0-----:R0:W2:Y:S04]  /*0400*/  LDG.E.U16 R10, desc[UR60][R6.64] ;  /* 0x0000003c060a7981 */ /* 0x0010a8000c1e1500 */
[----:B----4-:R4:W-:Y:S04]  /*0410*/  STL [R1+0x30], R0 ;  /* 0x0000300001007387 */ /* 0x0109e80000100800 */
[----:B----4-:R4:W2:Y:S01]  /*0420*/  LDG.E.U16 R0, desc[UR60][R8.64] ;  /* 0x0000003c08007981 */ /* 0x0108a2000c1e1500 */
[----:B------:R-:W-:-:S04]  /*0430*/  IMAD R13, R56, 0x2, R11 ;  /* 0x00000002380d7824 */ /* 0x000fc800078e020b */
[----:B------:R-:W-:Y:S01]  /*0440*/  IMAD R11, R56, 0x2, R13 ;  /* 0x00000002380b7824 */ /* 0x000fe200078e020d */
[----:B-1----:R-:W-:-:S03]  /*0450*/  LEA R2, P0, R13, R178, 0x1 ;  /* 0x000000b20d027211 */ /* 0x002fc600078008ff */
[C---:B------:R-:W-:Y:S01]  /*0460*/  IMAD R15, R56.reuse, 0x2, R11 ;  /* 0x00000002380f7824 */ /* 0x040fe200078e020b */
[----:B------:R-:W-:Y:S02]  /*0470*/  LEA.HI.X.SX32 R3, R13, R179, 0x1, P0 ;  /* 0x000000b30d037211 */ /* 0x000fe400000f0eff */
[-C--:B------:R-:W-:Y:S02]  /*0480*/  LEA R162, P1, R11, R178.reuse, 0x1 ;  /* 0x000000b20ba27211 */ /* 0x080fe400078208ff */
[C---:B------:R-:W-:Y:S01]  /*0490*/  LEA R13, R56.reuse, R15, 0x1 ;  /* 0x0000000f380d7211 */ /* 0x040fe200078e08ff */
[----:B------:R1:W2:Y:S01]  /*04a0*/  LDG.E.U16 R18, desc[UR60][R2.64] ;  /* 0x0000003c02127981 */ /* 0x0002a2000c1e1500 */
[----:B-----5:R-:W-:Y:S02]  /*04b0*/  LEA R4, P0, R15, R178, 0x1 ;  /* 0x000000b20f047211 */ /* 0x020fe400078008ff */
[-C--:B------:R-:W-:Y:S01]  /*04c0*/  LEA.HI.X.SX32 R163, R11, R179.reuse, 0x1, P1 ;  /* 0x000000b30ba37211 */ /* 0x080fe200008f0eff */
[----:B------:R-:W-:Y:S01]  /*04d0*/  IMAD R11, R56, 0x2, R13 ;  /* 0x00000002380b7824 */ /* 0x000fe200078e020d */
[----:B------:R-:W-:-:S02]  /*04e0*/  LEA.HI.X.SX32 R5, R15, R179, 0x1, P0 ;  /* 0x000000b30f057211 */ /* 0x000fc400000f0eff */
[CC--:B0-----:R-:W-:Y:S01]  /*04f0*/  LEA R6, P0, R13.reuse, R178.reuse, 0x1 ;  /* 0x000000b20d067211 */ /* 0x0c1fe200078008ff */
[C---:B------:R-:W-:Y:S01]  /*0500*/  IMAD R15, R56.reuse, 0x2, R11 ;  /* 0x00000002380f7824 */ /* 0x040fe200078e020b */
[----:B---3--:R-:W-:Y:S02]  /*0510*/  STL [R1+0x2c], R17 ;  /* 0x00002c1101007387 */ /* 0x008fe40000100800 */
[-C--:B------:R-:W-:Y:S01]  /*0520*/  LEA.HI.X.SX32 R7, R13, R179.reuse, 0x1, P0 ;  /* 0x000000b30d077211 */ /* 0x080fe200000f0eff */
[----:B------:R-:W-:Y:S01]  /*0530*/  IMAD R13, R56, 0x2, R15 ;  /* 0x00000002380d7824 */ /* 0x000fe200078e020f */
[C---:B----4-:R-:W-:Y:S01]  /*0540*/  LEA R8, P0, R11.reuse, R178, 0x1 ;  /* 0x000000b20b087211 */ /* 0x050fe200078008ff */
[----:B------:R-:W3:Y:S03]  /*0550*/  LDG.E.U16 R162, desc[UR60][R162.64] ;  /* 0x0000003ca2a27981 */ /* 0x000ee6000c1e1500 */
[----:B------:R-:W-:-:S02]  /*0560*/  LEA.HI.X.SX32 R9, R11, R179, 0x1, P0 ;  /* 0x000000b30b097211 */ /* 0x000fc400000f0eff */
[CC--:B-1----:R-:W-:Y:S01]  /*0570*/  LEA R2, P0, R13.reuse, R178.reuse, 0x1 ;  /* 0x000000b20d027211 */ /* 0x0c2fe200078008ff */
[----:B------:R0:W-:Y:S03]  /*0580*/  STL [R1+0x28], R16 ;  /* 0x0000281001007387 */ /* 0x0001e60000100800 */
[----:B------:R-:W-:Y:S01]  /*0590*/  LEA.HI.X.SX32 R3, R13, R179, 0x1, P0 ;  /* 0x000000b30d037211 */ /* 0x000fe200000f0eff */
[----:B------:R1:W-:Y:S04]  /*05a0*/  STL [R1+0x24], R14 ;  /* 0x0000240e01007387 */ /* 0x0003e80000100800 */
[----:B------:R4:W-:Y:S04]  /*05b0*/  STL [R1+0x20], R12 ;  /* 0x0000200c01007387 */ /* 0x0009e80000100800 */
[----:B0-----:R0:W5:Y:S04]  /*05c0*/  LDG.E.U16 R16, desc[UR60][R4.64] ;  /* 0x0000003c04107981 */ /* 0x001168000c1e1500 */
[----:B-1----:R1:W3:Y:S04]  /*05d0*/  LDG.E.U16 R14, desc[UR60][R6.64] ;  /* 0x0000003c060e7981 */ /* 0x0022e8000c1e1500 */
[----:B----4-:R4:W3:Y:S01]  /*05e0*/  LDG.E.U16 R12, desc[UR60][R8.64] ;  /* 0x0000003c080c7981 */ /* 0x0108e2000c1e1500 */
[----:B------:R-:W-:Y:S01]  /*05f0*/  IMAD R17, R56, 0x2, R13 ;  /* 0x0000000238117824 */ /* 0x000fe200078e020d */
[----:B------:R-:W-:-:S03]  /*0600*/  LEA R80, P1, R15, R178, 0x1 ;  /* 0x000000b20f507211 */ /* 0x000fc600078208ff */
[----:B------:R-:W-:Y:S01]  /*0610*/  IMAD R11, R56, 0x2, R17 ;  /* 0x00000002380b7824 */ /* 0x000fe200078e0211 */
[----:B------:R-:W-:-:S04]  /*0620*/  LEA.HI.X.SX32 R81, R15, R179, 0x1, P1 ;  /* 0x000000b30f517211 */ /* 0x000fc800008f0eff */
[----:B------:R-:W-:Y:S01]  /*0630*/  LEA R15, R56, R11, 0x1 ;  /* 0x0000000b380f7211 */ /* 0x000fe200078e08ff */
[----:B------:R-:W3:Y:S01]  /*0640*/  LDG.E.U16 R80, desc[UR60][R80.64] ;  /* 0x0000003c50507981 */ /* 0x000ee2000c1e1500 */
[----:B0-----:R-:W-:-:S03]  /*0650*/  LEA R4, P0, R17, R178, 0x1 ;  /* 0x000000b211047211 */ /* 0x001fc600078008ff */
[----:B------:R-:W-:Y:S01]  /*0660*/  IMAD R13, R56, 0x2, R15 ;  /* 0x00000002380d7824 */ /* 0x000fe200078e020f */
[----:B------:R-:W-:-:S03]  /*0670*/  LEA.HI.X.SX32 R5, R17, R179, 0x1, P0 ;  /* 0x000000b311057211 */ /* 0x000fc600000f0eff */
[----:B------:R-:W-:Y:S01]  /*0680*/  IMAD R19, R56, 0x2, R13 ;  /* 0x0000000238137824 */ /* 0x000fe200078e020d */
[----:B-1----:R-:W-:-:S03]  /*0690*/  LEA R6, P0, R11, R178, 0x1 ;  /* 0x000000b20b067211 */ /* 0x002fc600078008ff */
[----:B------:R-:W-:Y:S01]  /*06a0*/  IMAD R17, R56, 0x2, R19 ;  /* 0x0000000238117824 */ /* 0x000fe200078e0213 */
[----:B------:R-:W-:-:S03]  /*06b0*/  LEA.HI.X.SX32 R7, R11, R179, 0x1, P0 ;  /* 0x000000b30b077211 */ /* 0x000fc600000f0eff */
[C---:B------:R-:W-:Y:S01]  /*06c0*/  IMAD R21, R56.reuse, 0x2, R17 ;  /* 0x0000000238157824 */ /* 0x040fe200078e0211 */
[CC--:B------:R-:W-:Y:S01]  /*06d0*/  LEA R130, P1, R15.reuse, R178.reuse, 0x1 ;  /* 0x000000b20f827211 */ /* 0x0c0fe200078208ff */
[----:B------:R-:W3:Y:S02]  /*06e0*/  LDG.E.U16 R252, desc[UR60][R6.64] ;  /* 0x0000003c06fc7981 */ /* 0x000ee4000c1e1500 */
[C---:B------:R-:W-:Y:S01]  /*06f0*/  IMAD R11, R56.reuse, 0x2, R21 ;  /* 0x00000002380b7824 */ /* 0x040fe200078e0215 */
[----:B------:R-:W-:Y:S02]  /*0700*/  LEA.HI.X.SX32 R131, R15, R179, 0x1, P1 ;  /* 0x000000b30f837211 */ /* 0x000fe400008f0eff */
[C---:B----4-:R-:W-:Y:S02]  /*0710*/  LEA R8, P0, R13.reuse, R178, 0x1 ;  /* 0x000000b20d087211 */ /* 0x050fe400078008ff */
[----:B------:R-:W-:Y:S01]  /*0720*/  LEA R15, R56, R11, 0x1 ;  /* 0x0000000b380f7211 */ /* 0x000fe200078e08ff */
[----:B------:R-:W4:Y:S01]  /*0730*/  LDG.E.U16 R130, desc[UR60][R130.64] ;  /* 0x0000003c82827981 */ /* 0x000f22000c1e1500 */
[----:B------:R-:W-:-:S03]  /*0740*/  LEA.HI.X.SX32 R9, R13, R179, 0x1, P0 ;  /* 0x000000b30d097211 */ /* 0x000fc600000f0eff */
[----:B------:R-:W-:Y:S01]  /*0750*/  IMAD R13, R56, 0x2, R15 ;  /* 0x00000002380d7824 */ /* 0x000fe200078e020f */
[C---:B------:R-:W-:Y:S01]  /*0760*/  LEA R132, P1, R21.reuse, R178, 0x1 ;  /* 0x000000b215847211 */ /* 0x040fe200078208ff */
[----:B------:R-:W4:Y:S03]  /*0770*/  LDG.E.U16 R251, desc[UR60][R8.64] ;  /* 0x0000003c08fb7981 */ /* 0x000f26000c1e1500 */
[----:B------:R-:W-:-:S05]  /*0780*/  LEA.HI.X.SX32 R133, R21, R179, 0x1, P1 ;  /* 0x000000b315857211 */ /* 0x000fca00008f0eff */
[----:B------:R-:W4:Y:S04]  /*0790*/  LDG.E.U16 R132, desc[UR60][R132.64] ;  /* 0x0000003c84847981 */ /* 0x000f28000c1e1500 */
[----:B--2---:R0:W-:Y:S04]  /*07a0*/  STL [R1+0x1c], R10 ;  /* 0x00001c0a01007387 */ /* 0x0041e80000100800 */
[----:B0-----:R0:W2:Y:S04]  /*07b0*/  LDG.E.U16 R10, desc[UR60][R2.64] ;  /* 0x0000003c020a7981 */ /* 0x0010a8000c1e1500 */
[----:B------:R1:W-:Y:S01]  /*07c0*/  STL [R1+0x18], R0 ;  /* 0x0000180001007387 */ /* 0x0003e20000100800 */
[----:B0-----:R-:W-:-:S04]  /*07d0*/  LEA R2, P0, R19, R178, 0x1 ;  /* 0x000000b213027211 */ /* 0x001fc800078008ff */
[----:B------:R-:W-:Y:S01]  /*07e0*/  LEA.HI.X.SX32 R3, R19, R179, 0x1, P0 ;  /* 0x000000b313037211 */ /* 0x000fe200000f0eff */
[C---:B------:R-:W-:Y:S01]  /*07f0*/  IMAD R19, R56.reuse, 0x2, R13 ;  /* 0x0000000238137824 */ /* 0x040fe200078e020d */
[----:B-1----:R0:W4:Y:S03]  /*0800*/  LDG.E.U16 R0, desc[UR60][R4.64] ;  /* 0x0000003c04007981 */ /* 0x002126000c1e1500 */
[----:B------:R-:W-:Y:S01]  /*0810*/  IMAD R23, R56, 0x2, R19 ;  /* 0x0000000238177824 */ /* 0x000fe200078e0213 */
[----:B------:R1:W4:Y:S01]  /*0820*/  LDG.E.U16 R250, desc[UR60][R2.64] ;  /* 0x0000003c02fa7981 */ /* 0x000322000c1e1500 */
[----:B0-----:R-:W-:-:S04]  /*0830*/  LEA R4, P0, R17, R178, 0x1 ;  /* 0x000000b211047211 */ /* 0x001fc800078008ff */
[----:B------:R-:W-:Y:S01]  /*0840*/  LEA.HI.X.SX32 R5, R17, R179, 0x1, P0 ;  /* 0x000000b311057211 */ /* 0x000fe200000f0eff */
[----:B------:R-:W-:Y:S01]  /*0850*/  IMAD R17, R56, 0x2, R23 ;  /* 0x0000000238117824 */ /* 0x000fe200078e0217 */
[----:B------:R-:W-:-:S03]  /*0860*/  LEA R6, P0, R11, R178, 0x1 ;  /* 0x000000b20b067211 */ /* 0x000fc600078008ff */
[C---:B------:R-:W-:Y:S01]  /*0870*/  IMAD R21, R56.reuse, 0x2, R17 ;  /* 0x0000000238157824 */ /* 0x040fe200078e0211 */
[----:B------:R-:W-:Y:S01]  /*0880*/  LEA.HI.X.SX32 R7, R11, R179, 0x1, P0 ;  /* 0x000000b30b077211 */ /* 0x000fe200000f0eff */
[----:B------:R0:W4:Y:S01]  /*0890*/  LDG.E.U16 R249, desc[UR60][R4.64] ;  /* 0x0000003c04f97981 */ /* 0x000122000c1e1500 */
[C---:B------:R-:W-:Y:S02]  /*08a0*/  LEA R8, P0, R15.reuse, R178, 0x1 ;  /* 0x000000b20f087211 */ /* 0x040fe400078008ff */
[----:B------:R-:W-:Y:S01]  /*08b0*/  LEA R11, R56, R21, 0x1 ;  /* 0x00000015380b7211 */ /* 0x000fe200078e08ff */
[----:B------:R5:W4:Y:S01]  /*08c0*/  LDG.E.U16 R248, desc[UR60][R6.64] ;  /* 0x0000003c06f87981 */ /* 0x000b22000c1e1500 */
[----:B------:R-:W-:-:S03]  /*08d0*/  LEA.HI.X.SX32 R9, R15, R179, 0x1, P0 ;  /* 0x000000b30f097211 */ /* 0x000fc600000f0eff */
[C---:B------:R-:W-:Y:S01]  /*08e0*/  IMAD R15, R56.reuse, 0x2, R11 ;  /* 0x00000002380f7824 */ /* 0x040fe200078e020b */
[-C--:B-1----:R-:W-:Y:S01]  /*08f0*/  LEA R2, P0, R13, R178.reuse, 0x1 ;  /* 0x000000b20d027211 */ /* 0x082fe200078008ff */
[----:B------:R1:W4:Y:S02]  /*0900*/  LDG.E.U16 R247, desc[UR60][R8.64] ;  /* 0x0000003c08f77981 */ /* 0x000324000c1e1500 */
[----:B------:R-:W-:Y:S01]  /*0910*/  IMAD R25, R56, 0x2, R15 ;  /* 0x0000000238197824 */ /* 0x000fe200078e020f */
[----:B------:R-:W-:-:S03]  /*0920*/  LEA R86, P1, R19, R178, 0x1 ;  /* 0x000000b213567211 */ /* 0x000fc600078208ff */
[----:B------:R-:W-:Y:S01]  /*0930*/  IMAD R59, R56, 0x2, R25 ;  /* 0x00000002383b7824 */ /* 0x000fe200078e0219 */
[----:B------:R-:W-:-:S03]  /*0940*/  LEA.HI.X.SX32 R3, R13, R179, 0x1, P0 ;  /* 0x000000b30d037211 */ /* 0x000fc600000f0eff */
[C---:B------:R-:W-:Y:S01]  /*0950*/  IMAD R13, R56.reuse, 0x2, R59 ;  /* 0x00000002380d7824 */ /* 0x040fe200078e023b */
[-C--:B------:R-:W-:Y:S01]  /*0960*/  LEA.HI.X.SX32 R87, R19, R179.reuse, 0x1, P1 ;  /* 0x000000b313577211 */ /* 0x080fe200008f0eff */
[----:B------:R1:W4:Y:S01]  /*0970*/  LDG.E.U16 R246, desc[UR60][R2.64] ;  /* 0x0000003c02f67981 */ /* 0x000322000c1e1500 */
[-C--:B0-----:R-:W-:Y:S01]  /*0980*/  LEA R4, P0, R23, R178.reuse, 0x1 ;  /* 0x000000b217047211 */ /* 0x081fe200078008ff */
[C---:B------:R-:W-:Y:S01]  /*0990*/  IMAD R19, R56.reuse, 0x2, R13 ;  /* 0x0000000238137824 */ /* 0x040fe200078e020d */
[-C--:B------:R-:W-:Y:S01]  /*09a0*/  LEA R116, P1, R11, R178.reuse, 0x1 ;  /* 0x000000b20b747211 */ /* 0x080fe200078208ff */
[----:B------:R-:W4:Y:S01]  /*09b0*/  LDG.E.U16 R86, desc[UR60][R86.64] ;  /* 0x0000003c56567981 */ /* 0x000f22000c1e1500 */
[----:B------:R-:W-:Y:S02]  /*09c0*/  LEA.HI.X.SX32 R5, R23, R179, 0x1, P0 ;  /* 0x000000b317057211 */ /* 0x000fe400000f0eff */
[C---:B------:R-:W-:Y:S02]  /*09d0*/  LEA R23, R56.reuse, R19, 0x1 ;  /* 0x0000001338177211 */ /* 0x040fe400078e08ff */
[C---:B-----5:R-:W-:Y:S01]  /*09e0*/  LEA R6, P0, R17.reuse, R178, 0x1 ;  /* 0x000000b211067211 */ /* 0x060fe200078008ff */
[----:B------:R0:W5:Y:S02]  /*09f0*/  LDG.E.U16 R245, desc[UR60][R4.64] ;  /* 0x0000003c04f57981 */ /* 0x000164000c1e1500 */
[----:B------:R-:W-:Y:S01]  /*0a00*/  IMAD R71, R56, 0x2, R23 ;  /* 0x0000000238477824 */ /* 0x000fe200078e0217 */
[----:B------:R-:W-:-:S03]  /*0a10*/  LEA.HI.X.SX32 R7, R17, R179, 0x1, P0 ;  /* 0x000000b311077211 */ /* 0x000fc600000f0eff */
[C---:B------:R-:W-:Y:S01]  /*0a20*/  IMAD R17, R56.reuse, 0x2, R71 ;  /* 0x0000000238117824 */ /* 0x040fe200078e0247 */
[----:B-1----:R-:W-:Y:S01]  /*0a30*/  LEA R8, P0, R21, R178, 0x1 ;  /* 0x000000b215087211 */ /* 0x002fe200078008ff */
[----:B------:R1:W5:Y:S01]  /*0a40*/  LDG.E.U16 R244, desc[UR60][R6.64] ;  /* 0x0000003c06f47981 */ /* 0x000362000c1e1500 */
[-C--:B------:R-:W-:Y:S01]  /*0a50*/  LEA.HI.X.SX32 R117, R11, R179.reuse, 0x1, P1 ;  /* 0x000000b30b757211 */ /* 0x080fe200008f0eff */
[----:B------:R-:W-:Y:S01]  /*0a60*/  IMAD R11, R56, 0x2, R17 ;  /* 0x00000002380b7824 */ /* 0x000fe200078e0211 */
[----:B------:R-:W-:-:S03]  /*0a70*/  LEA.HI.X.SX32 R9, R21, R179, 0x1, P0 ;  /* 0x000000b315097211 */ /* 0x000fc600000f0eff */
[C---:B------:R-:W-:Y:S01]  /*0a80*/  IMAD R21, R56.reuse, 0x2, R11 ;  /* 0x0000000238157824 */ /* 0x040fe200078e020b */
[CC--:B------:R-:W-:Y:S01]  /*0a90*/  LEA R2, P0, R15.reuse, R178.reuse, 0x1 ;  /* 0x000000b20f027211 */ /* 0x0c0fe200078008ff */
[----:B------:R3:W5:Y:S02]  /*0aa0*/  LDG.E.U16 R243, desc[UR60][R8.64] ;  /* 0x0000003c08f37981 */ /* 0x000764000c1e1500 */
[C---:B------:R-:W-:Y:S01]  /*0ab0*/  IMAD R73, R56.reuse, 0x2, R21 ;  /* 0x0000000238497824 */ /* 0x040fe200078e0215 */
[----:B------:R-:W-:Y:S01]  /*0ac0*/  LEA.HI.X.SX32 R3, R15, R179, 0x1, P0 ;  /* 0x000000b30f037211 */ /* 0x000fe200000f0eff */
[----:B------:R-:W-:Y:S01]  /*0ad0*/  STL [R1+0x14], R18 ;  /* 0x0000141201007387 */ /* 0x000fe20000100800 */
[-C--:B------:R-:W-:Y:S02]  /*0ae0*/  LEA R78, P1, R13, R178.reuse, 0x1 ;  /* 0x000000b20d4e7211 */ /* 0x080fe400078208ff */
[----:B------:R-:W-:Y:S01]  /*0af0*/  LEA R15, R56, R73, 0x1 ;  /* 0x00000049380f7211 */ /* 0x000fe200078e08ff */
[----:B------:R3:W5:Y:S01]  /*0b00*/  LDG.E.U16 R242, desc[UR60][R2.64] ;  /* 0x0000003c02f27981 */ /* 0x000762000c1e1500 */
[----:B0-----:R-:W-:-:S02]  /*0b10*/  LEA R4, P0, R25, R178, 0x1 ;  /* 0x000000b219047211 */ /* 0x001fc400078008ff */
[-C--:B------:R-:W-:Y:S01]  /*0b20*/  LEA.HI.X.SX32 R79, R13, R179.reuse, 0x1, P1 ;  /* 0x000000b30d4f7211 */ /* 0x080fe200008f0eff */
[C---:B------:R-:W-:Y:S01]  /*0b30*/  IMAD R13, R56.reuse, 0x2, R15 ;  /* 0x00000002380d7824 */ /* 0x040fe200078e020f */
[-C--:B------:R-:W-:Y:S01]  /*0b40*/  LEA.HI.X.SX32 R5, R25, R179.reuse, 0x1, P0 ;  /* 0x000000b319057211 */ /* 0x080fe200000f0eff */
[----:B------:R-:W5:Y:S02]  /*0b50*/  LDG.E.U16 R116, desc[UR60][R116.64] ;  /* 0x0000003c74747981 */ /* 0x000f64000c1e1500 */
[C---:B------:R-:W-:Y:S01]  /*0b60*/  IMAD R25, R56.reuse, 0x2, R13 ;  /* 0x0000000238197824 */ /* 0x040fe200078e020d */
[CC--:B-1----:R-:W-:Y:S01]  /*0b70*/  LEA R6, P0, R19.reuse, R178.reuse, 0x1 ;  /* 0x000000b213067211 */ /* 0x0c2fe200078008ff */
[----:B------:R0:W5:Y:S02]  /*0b80*/  LDG.E.U16 R241, desc[UR60][R4.64] ;  /* 0x0000003c04f17981 */ /* 0x000164000c1e1500 */
[C---:B------:R-:W-:Y:S01]  /*0b90*/  IMAD R75, R56.reuse, 0x2, R25 ;  /* 0x00000002384b7824 */ /* 0x040fe200078e0219 */
[-C--:B------:R-:W-:Y:S01]  /*0ba0*/  LEA.HI.X.SX32 R7, R19, R179.reuse, 0x1, P0 ;  /* 0x000000b313077211 */ /* 0x080fe200000f0eff */
[----:B------:R-:W5:Y:S01]  /*0bb0*/  LDG.E.U16 R78, desc[UR60][R78.64] ;  /* 0x0000003c4e4e7981 */ /* 0x000f62000c1e1500 */
[-C--:B------:R-:W-:Y:S01]  /*0bc0*/  LEA R106, P1, R17, R178.reuse, 0x1 ;  /* 0x000000b2116a7211 */ /* 0x080fe200078208ff */
[C---:B------:R-:W-:Y:S01]  /*0bd0*/  IMAD R19, R56.reuse, 0x2, R75 ;  /* 0x0000000238137824 */ /* 0x040fe200078e024b */
[----:B---3--:R-:W-:Y:S01]  /*0be0*/  LEA R8, P0, R23, R178, 0x1 ;  /* 0x000000b217087211 */ /* 0x008fe200078008ff */
[----:B------:R1:W3:Y:S01]  /*0bf0*/  LDG.E.U16 R240, desc[UR60][R6.64] ;  /* 0x0000003c06f07981 */ /* 0x0002e2000c1e1500 */
[-C--:B------:R-:W-:Y:S01]  /*0c00*/  LEA.HI.X.SX32 R107, R17, R179.reuse, 0x1, P1 ;  /* 0x000000b3116b7211 */ /* 0x080fe200008f0eff */
[----:B------:R-:W-:Y:S01]  /*0c10*/  IMAD R17, R56, 0x2, R19 ;  /* 0x0000000238117824 */ /* 0x000fe200078e0213 */
[----:B------:R-:W-:-:S02]  /*0c20*/  LEA.HI.X.SX32 R9, R23, R179, 0x1, P0 ;  /* 0x000000b317097211 */ /* 0x000fc400000f0eff */
[-C--:B------:R-:W-:Y:S01]  /*0c30*/  LEA R84, P1, R15, R178.reuse, 0x1 ;  /* 0x000000b20f547211 */ /* 0x080fe200078208ff */
[----:B------:R-:W-:Y:S01]  /*0c40*/  STL [R1+0x10], R16 ;  /* 0x0000101001007387 */ /* 0x000fe20000100800 */
[C---:B------:R-:W-:Y:S02]  /*0c50*/  LEA R23, R56.reuse, R17, 0x1 ;  /* 0x0000001138177211 */ /* 0x040fe400078e08ff */
[CC--:B------:R-:W-:Y:S01]  /*0c60*/  LEA R2, P0, R11.reuse, R178.reuse, 0x1 ;  /* 0x000000b20b027211 */ /* 0x0c0fe200078008ff */
[----:B------:R1:W3:Y:S02]  /*0c70*/  LDG.E.U16 R239, desc[UR60][R8.64] ;  /* 0x0000003c08ef7981 */ /* 0x0002e4000c1e1500 */
[C---:B------:R-:W-:Y:S01]  /*0c80*/  IMAD R77, R56.reuse, 0x2, R23 ;  /* 0x00000002384d7824 */ /* 0x040fe200078e0217 */
[-C--:B------:R-:W-:Y:S01]  /*0c90*/  LEA.HI.X.SX32 R3, R11, R179.reuse, 0x1, P0 ;  /* 0x000000b30b037211 */ /* 0x080fe200000f0eff */
[----:B------:R-:W3:Y:S02]  /*0ca0*/  LDG.E.U16 R106, desc[UR60][R106.64] ;  /* 0x0000003c6a6a7981 */ /* 0x000ee4000c1e1500 */
[C---:B------:R-:W-:Y:S01]  /*0cb0*/  IMAD R11, R56.reuse, 0x2, R77 ;  /* 0x00000002380b7824 */ /* 0x040fe200078e024d */
[----:B0-----:R-:W-:Y:S01]  /*0cc0*/  LEA R4, P0, R21, R178, 0x1 ;  /* 0x000000b215047211 */ /* 0x001fe200078008ff */
[----:B------:R0:W3:Y:S01]  /*0cd0*/  LDG.E.U16 R238, desc[UR60][R2.64] ;  /* 0x0000003c02ee7981 */ /* 0x0000e2000c1e1500 */
[-C--:B------:R-:W-:Y:S01]  /*0ce0*/  LEA.HI.X.SX32 R85, R15, R179.reuse, 0x1, P1 ;  /* 0x000000b30f557211 */ /* 0x080fe200008f0eff */
[----:B------:R-:W-:Y:S01]  /*0cf0*/  IMAD R15, R56, 0x2, R11 ;  /* 0x00000002380f7824 */ /* 0x000fe200078e020b */
[----:B------:R-:W-:-:S03]  /*0d00*/  LEA.HI.X.SX32 R5, R21, R179, 0x1, P0 ;  /* 0x000000b315057211 */ /* 0x000fc600000f0eff */
[C---:B------:R-:W-:Y:S01]  /*0d10*/  IMAD R21, R56.reuse, 0x2, R15 ;  /* 0x0000000238157824 */ /* 0x040fe200078e020f */
[CC--:B-1----:R-:W-:Y:S01]  /*0d20*/  LEA R6, P0, R13.reuse, R178.reuse, 0x1 ;  /* 0x000000b20d067211 */ /* 0x0c2fe200078008ff */
[----:B------:R1:W3:Y:S02]  /*0d30*/  LDG.E.U16 R237, desc[UR60][R4.64] ;  /* 0x0000003c04ed7981 */ /* 0x0002e4000c1e1500 */
[C---:B------:R-:W-:Y:S01]  /*0d40*/  IMAD R79, R56.reuse, 0x2, R21 ;  /* 0x00000002384f7824 */ /* 0x040fe200078e0215 */
[----:B------:R-:W-:Y:S01]  /*0d50*/  LEA.HI.X.SX32 R7, R13, R179, 0x1, P0 ;  /* 0x000000b30d077211 */ /* 0x000fe200000f0eff */
[----:B------:R-:W3:Y:S01]  /*0d60*/  LDG.E.U16 R84, desc[UR60][R84.64] ;  /* 0x0000003c54547981 */ /* 0x000ee2000c1e1500 */
[-C--:B------:R-:W-:Y:S02]  /*0d70*/  LEA R108, P1, R19, R178.reuse, 0x1 ;  /* 0x000000b2136c7211 */ /* 0x080fe400078208ff */
[----:B------:R-:W-:Y:S01]  /*0d80*/  LEA R13, R56, R79, 0x1 ;  /* 0x0000004f380d7211 */ /* 0x000fe200078e08ff */
[----:B------:R1:W3:Y:S01]  /*0d90*/  LDG.E.U16 R236, desc[UR60][R6.64] ;  /* 0x0000003c06ec7981 */ /* 0x0002e2000c1e1500 */
[----:B------:R-:W-:-:S02]  /*0da0*/  LEA R8, P0, R25, R178, 0x1 ;  /* 0x000000b219087211 */ /* 0x000fc400078008ff */
[-C--:B------:R-:W-:Y:S01]  /*0db0*/  LEA.HI.X.SX32 R109, R19, R179.reuse, 0x1, P1 ;  /* 0x000000b3136d7211 */ /* 0x080fe200008f0eff */
[----:B------:R-:W-:Y:S01]  /*0dc0*/  IMAD R19, R56, 0x2, R13 ;  /* 0x0000000238137824 */ /* 0x000fe200078e020d */
[----:B------:R-:W-:-:S03]  /*0dd0*/  LEA.HI.X.SX32 R9, R25, R179, 0x1, P0 ;  /* 0x000000b319097211 */ /* 0x000fc600000f0eff */
[C---:B------:R-:W-:Y:S01]  /*0de0*/  IMAD R25, R56.reuse, 0x2, R19 ;  /* 0x0000000238197824 */ /* 0x040fe200078e0213 */
[CC--:B0-----:R-:W-:Y:S01]  /*0df0*/  LEA R2, P0, R17.reuse, R178.reuse, 0x1 ;  /* 0x000000b211027211 */ /* 0x0c1fe200078008ff */
[----:B------:R0:W3:Y:S02]  /*0e00*/  LDG.E.U16 R235, desc[UR60][R8.64] ;  /* 0x0000003c08eb7981 */ /* 0x0000e4000c1e1500 */
[C---:B------:R-:W-:Y:S01]  /*0e10*/  IMAD R81, R56.reuse, 0x2, R25 ;  /* 0x0000000238517824 */ /* 0x040fe200078e0219 */
[-C--:B------:R-:W-:Y:S01]  /*0e20*/  LEA.HI.X.SX32 R3, R17, R179.reuse, 0x1, P0 ;  /* 0x000000b311037211 */ /* 0x080fe200000f0eff */
[----:B------:R-:W-:Y:S01]  /*0e30*/  STL [R1+0xc], R14 ;  /* 0x00000c0e01007387 */ /* 0x000fe20000100800 */
[-C--:B------:R-:W-:Y:S01]  /*0e40*/  LEA R142, P1, R11, R178.reuse, 0x1 ;  /* 0x000000b20b8e7211 */ /* 0x080fe200078208ff */
[C---:B------:R-:W-:Y:S01]  /*0e50*/  IMAD R17, R56.reuse, 0x2, R81 ;  /* 0x0000000238117824 */ /* 0x040fe200078e0251 */
[-C--:B-1----:R-:W-:Y:S01]  /*0e60*/  LEA R4, P0, R23, R178.reuse, 0x1 ;  /* 0x000000b217047211 */ /* 0x082fe200078008ff */
[----:B------:R1:W3:Y:S01]  /*0e70*/  LDG.E.U16 R234, desc[UR60][R2.64] ;  /* 0x0000003c02ea7981 */ /* 0x0002e2000c1e1500 */
[-C--:B------:R-:W-:Y:S01]  /*0e80*/  LEA.HI.X.SX32 R143, R11, R179.reuse, 0x1, P1 ;  /* 0x000000b30b8f7211 */ /* 0x080fe200008f0eff */
[C---:B------:R-:W-:Y:S01]  /*0e90*/  IMAD R11, R56.reuse, 0x2, R17 ;  /* 0x00000002380b7824 */ /* 0x040fe200078e0211 */
[----:B------:R-:W-:Y:S01]  /*0ea0*/  LEA.HI.X.SX32 R5, R23, R179, 0x1, P0 ;  /* 0x000000b317057211 */ /* 0x000fe200000f0eff */
[----:B------:R-:W3:Y:S03]  /*0eb0*/  LDG.E.U16 R108, desc[UR60][R108.64] ;  /* 0x0000003c6c6c7981 */ /* 0x000ee6000c1e1500 */
[----:B------:R-:W-:Y:S01]  /*0ec0*/  LEA R23, R56, R11, 0x1 ;  /* 0x0000000b38177211 */ /* 0x000fe200078e08ff */
[----:B------:R1:W3:Y:S01]  /*0ed0*/  LDG.E.U16 R233, desc[UR60][R4.64] ;  /* 0x0000003c04e97981 */ /* 0x0002e2000c1e1500 */
[----:B------:R-:W-:-:S03]  /*0ee0*/  LEA R6, P0, R15, R178, 0x1 ;  /* 0x000000b20f067211 */ /* 0x000fc600078008ff */
[C---:B------:R-:W-:Y:S01]  /*0ef0*/  IMAD R83, R56.reuse, 0x2, R23 ;  /* 0x0000000238537824 */ /* 0x040fe200078e0217 */
[-C--:B------:R-:W-:Y:S01]  /*0f00*/  LEA.HI.X.SX32 R7, R15, R179.reuse, 0x1, P0 ;  /* 0x000000b30f077211 */ /* 0x080fe200000f0eff */
[----:B------:R-:W-:Y:S01]  /*0f10*/  STL [R1+0x8], R12 ;  /* 0x0000080c01007387 */ /* 0x000fe20000100800 */
[-C--:B------:R-:W-:Y:S01]  /*0f20*/  LEA R136, P1, R13, R178.reuse, 0x1 ;  /* 0x000000b20d887211 */ /* 0x080fe200078208ff */
[C---:B------:R-:W-:Y:S01]  /*0f30*/  IMAD R15, R56.reuse, 0x2, R83 ;  /* 0x00000002380f7824 */ /* 0x040fe200078e0253 */
[-C--:B0-----:R-:W-:Y:S01]  /*0f40*/  LEA R8, P0, R21, R178.reuse, 0x1 ;  /* 0x000000b215087211 */ /* 0x081fe200078008ff */
[----:B------:R0:W3:Y:S01]  /*0f50*/  LDG.E.U16 R232, desc[UR60][R6.64] ;  /* 0x0000003c06e87981 */ /* 0x0000e2000c1e1500 */
[-C--:B------:R-:W-:Y:S01]  /*0f60*/  LEA.HI.X.SX32 R137, R13, R179.reuse, 0x1, P1 ;  /* 0x000000b30d897211 */ /* 0x080fe200008f0eff */
[C---:B------:R-:W-:Y:S01]  /*0f70*/  IMAD R13, R56.reuse, 0x2, R15 ;  /* 0x00000002380d7824 */ /* 0x040fe200078e020f */
[-C--:B------:R-:W-:Y:S01]  /*0f80*/  LEA.HI.X.SX32 R9, R21, R179.reuse, 0x1, P0 ;  /* 0x000000b315097211 */ /* 0x080fe200000f0eff */
[----:B------:R-:W3:Y:S02]  /*0f90*/  LDG.E.U16 R142, desc[UR60][R142.64] ;  /* 0x0000003c8e8e7981 */ /* 0x000ee4000c1e1500 */
[C---:B------:R-:W-:Y:S01]  /*0fa0*/  IMAD R21, R56.reuse, 0x2, R13 ;  /* 0x0000000238157824 */ /* 0x040fe200078e020d */
[CC--:B-1----:R-:W-:Y:S01]  /*0fb0*/  LEA R2, P0, R19.reuse, R178.reuse, 0x1 ;  /* 0x000000b213027211 */ /* 0x0c2fe200078008ff */
[----:B------:R1:W3:Y:S02]  /*0fc0*/  LDG.E.U16 R231, desc[UR60][R8.64] ;  /* 0x0000003c08e77981 */ /* 0x0002e4000c1e1500 */
[----:B------:R-:W-:Y:S01]  /*0fd0*/  IMAD R85, R56, 0x2, R21 ;  /* 0x0000000238557824 */ /* 0x000fe200078e0215 */
[----:B------:R-:W-:Y:S01]  /*0fe0*/  LEA.HI.X.SX32 R3, R19, R179, 0x1, P0 ;  /* 0x000000b313037211 */ /* 0x000fe200000f0eff */
[----:B------:R-:W3:Y:S01]  /*0ff0*/  LDG.E.U16 R136, desc[UR60][R136.64] ;  /* 0x0000003c88887981 */ /* 0x000ee2000c1e1500 */
[----:B------:R-:W-:-:S02]  /*1000*/  LEA R144, P1, R17, R178, 0x1 ;  /* 0x000000b211907211 */ /* 0x000fc400078208ff */
[C---:B------:R-:W-:Y:S01]  /*1010*/  LEA R19, R56.reuse, R85, 0x1 ;  /* 0x0000005538137211 */ /* 0x040fe200078e08ff */
[----:B------:R1:W3:Y:S01]  /*1020*/  LDG.E.U16 R230, desc[UR60][R2.64] ;  /* 0x0000003c02e67981 */ /* 0x0002e2000c1e1500 */
[----:B------:R-:W-:Y:S02]  /*1030*/  LEA R4, P0, R25, R178, 0x1 ;  /* 0x000000b219047211 */ /* 0x000fe400078008ff */
        /* <DEDUP_REMOVED lines=8> */
[----:B------:R-:W3:Y:S01]  /*10c0*/  LDG.E.U16 R144, desc[UR60][R144.64] ;  /* 0x0000003c90907981 */ /* 0x000ee2000c1e1500 */
[-C--:B------:R-:W-:Y:S01]  /*10d0*/  LEA R146, P1, R15, R178.reuse, 0x1 ;  /* 0x000000b20f927211 */ /* 0x080fe200078208ff */
[C---:B------:R-:W-:Y:S01]  /*10e0*/  IMAD R11, R56.reuse, 0x2, R87 ;  /* 0x00000002380b7824 */ /* 0x040fe200078e0257 */
[----:B-1----:R-:W-:Y:S01]  /*10f0*/  LEA R8, P0, R23, R178, 0x1 ;  /* 0x000000b217087211 */ /* 0x002fe200078008ff */
[----:B------:R1:W3:Y:S01]  /*1100*/  LDG.E.U16 R228, desc[UR60][R6.64] ;  /* 0x0000003c06e47981 */ /* 0x0002e2000c1e1500 */
[-C--:B------:R-:W-:Y:S01]  /*1110*/  LEA.HI.X.SX32 R147, R15, R179.reuse, 0x1, P1 ;  /* 0x000000b30f937211 */ /* 0x080fe200008f0eff */
[----:B------:R-:W-:Y:S01]  /*1120*/  IMAD R15, R56, 0x2, R11 ;  /* 0x00000002380f7824 */ /* 0x000fe200078e020b */
[----:B------:R-:W-:-:S02]  /*1130*/  LEA.HI.X.SX32 R9, R23, R179, 0x1, P0 ;  /* 0x000000b317097211 */ /* 0x000fc400000f0eff */
[-C--:B------:R-:W-:Y:S01]  /*1140*/  LEA R104, P1, R19, R178.reuse, 0x1 ;  /* 0x000000b213687211 */ /* 0x080fe200078208ff */
[----:B------:R-:W3:Y:S01]  /*1150*/  LDG.E.U16 R146, desc[UR60][R146.64] ;  /* 0x0000003c92927981 */ /* 0x000ee2000c1e1500 */
[C---:B------:R-:W-:Y:S02]  /*1160*/  LEA R23, R56.reuse, R15, 0x1 ;  /* 0x0000000f38177211 */ /* 0x040fe400078e08ff */
[C---:B------:R-:W-:Y:S01]  /*1170*/  LEA R2, P0, R13.reuse, R178, 0x1 ;  /* 0x000000b20d027211 */ /* 0x040fe200078008ff */
[----:B------:R1:W3:Y:S02]  /*1180*/  LDG.E.U16 R227, desc[UR60][R8.64] ;  /* 0x0000003c08e37981 */ /* 0x0002e4000c1e1500 */
[----:B------:R-:W-:Y:S01]  /*1190*/  IMAD R89, R56, 0x2, R23 ;  /* 0x0000000238597824 */ /* 0x000fe200078e0217 */
[----:B------:R-:W-:-:S03]  /*11a0*/  LEA.HI.X.SX32 R3, R13, R179, 0x1, P0 ;  /* 0x000000b30d037211 */ /* 0x000fc600000f0eff */
        /* <DEDUP_REMOVED lines=12> */
[C---:B------:R-:W-:Y:S02]  /*1270*/  LEA R8, P0, R25.reuse, R178, 0x1 ;  /* 0x000000b219087211 */ /* 0x040fe400078008ff */
[----:B------:R-:W-:Y:S01]  /*1280*/  LEA R17, R56, R91, 0x1 ;  /* 0x0000005b38117211 */ /* 0x000fe200078e08ff */
[----:B------:R1:W3:Y:S01]  /*1290*/  LDG.E.U16 R224, desc[UR60][R6.64] ;  /* 0x0000003c06e07981 */ /* 0x0002e2000c1e1500 */
[----:B------:R-:W-:-:S03]  /*12a0*/  LEA.HI.X.SX32 R9, R25, R179, 0x1, P0 ;  /* 0x000000b319097211 */ /* 0x000fc600000f0eff */
[C---:B------:R-:W-:Y:S01]  /*12b0*/  IMAD R25, R56.reuse, 0x2, R17 ;  /* 0x0000000238197824 */ /* 0x040fe200078e0211 */
[C---:B0-----:R-:W-:Y:S01]  /*12c0*/  LEA R2, P0, R15.reuse, R178, 0x1 ;  /* 0x000000b20f027211 */ /* 0x041fe200078008ff */
[----:B------:R0:W3:Y:S02]  /*12d0*/  LDG.E.U16 R223, desc[UR60][R8.64] ;  /* 0x0000003c08df7981 */ /* 0x0000e4000c1e1500 */
[----:B------:R-:W-:Y:S01]  /*12e0*/  IMAD R27, R56, 0x2, R25 ;  /* 0x00000002381b7824 */ /* 0x000fe200078e0219 */
[----:B------:R-:W-:-:S03]  /*12f0*/  LEA.HI.X.SX32 R3, R15, R179, 0x1, P0 ;  /* 0x000000b30f037211 */ /* 0x000fc600000f0eff */
[C---:B------:R-:W-:Y:S01]  /*1300*/  IMAD R93, R56.reuse, 0x2, R27 ;  /* 0x00000002385d7824 */ /* 0x040fe200078e021b */
[C---:B-1----:R-:W-:Y:S01]  /*1310*/  LEA R4, P0, R23.reuse, R178, 0x1 ;  /* 0x000000b217047211 */ /* 0x042fe200078008ff */
[----:B------:R-:W3:Y:S02]  /*1320*/  LDG.E.U16 R222, desc[UR60][R2.64] ;  /* 0x0000003c02de7981 */ /* 0x000ee4000c1e1500 */
[----:B------:R-:W-:Y:S01]  /*1330*/  IMAD R15, R56, 0x2, R93 ;  /* 0x00000002380f7824 */ /* 0x000fe200078e025d */
[----:B------:R-:W-:-:S04]  /*1340*/  LEA.HI.X.SX32 R5, R23, R179, 0x1, P0 ;  /* 0x000000b317057211 */ /* 0x000fc800000f0eff */
[----:B------:R-:W-:Y:S01]  /*1350*/  LEA R23, R56, R15, 0x1 ;  /* 0x0000000f38177211 */ /* 0x000fe200078e08ff */
[----:B------:R-:W3:Y:S01]  /*1360*/  LDG.E.U16 R221, desc[UR60][R4.64] ;  /* 0x0000003c04dd7981 */ /* 0x000ee2000c1e1500 */
[----:B------:R-:W-:-:S04]  /*1370*/  LEA R6, P0, R19, R178, 0x1 ;  /* 0x000000b213067211 */ /* 0x000fc800078008ff */
[----:B------:R-:W-:Y:S01]  /*1380*/  LEA.HI.X.SX32 R7, R19, R179, 0x1, P0 ;  /* 0x000000b313077211 */ /* 0x000fe200000f0eff */
[----:B--2---:R1:W-:Y:S01]  /*1390*/  STL [R1+0x4], R10 ;  /* 0x0000040a01007387 */ /* 0x0043e20000100800 */
[----:B0-----:R-:W-:-:S03]  /*13a0*/  LEA R8, P0, R21, R178, 0x1 ;  /* 0x000000b215087211 */ /* 0x001fc600078008ff */
[----:B------:R-:W2:Y:S01]  /*13b0*/  LDG.E.U16 R220, desc[UR60][R6.64] ;  /* 0x0000003c06dc7981 */ /* 0x000ea2000c1e1500 */
[----:B-1----:R-:W-:-:S04]  /*13c0*/  LEA R10, P1, R11, R178, 0x1 ;  /* 0x000000b20b0a7211 */ /* 0x002fc800078208ff */
[----:B------:R-:W-:Y:S02]  /*13d0*/  LEA.HI.X.SX32 R11, R11, R179, 0x1, P1 ;  /* 0x000000b30b0b7211 */ /* 0x000fe400008f0eff */
[----:B------:R-:W-:-:S03]  /*13e0*/  LEA R12, P1, R13, R178, 0x1 ;  /* 0x000000b20d0c7211 */ /* 0x000fc600078208ff */
[----:B------:R0:W3:Y:S01]  /*13f0*/  LDG.E.U16 R82, desc[UR60][R10.64] ;  /* 0x0000003c0a527981 */ /* 0x0000e2000c1e1500 */
[----:B------:R-:W-:Y:S02]  /*1400*/  LEA.HI.X.SX32 R13, R13, R179, 0x1, P1 ;  /* 0x000000b30d0d7211 */ /* 0x000fe400008f0eff */
[----:B------:R-:W-:-:S03]  /*1410*/  LEA R150, P1, R17, R178, 0x1 ;  /* 0x000000b211967211 */ /* 0x000fc600078208ff */
[----:B------:R1:W2:Y:S01]  /*1420*/  LDG.E.U16 R92, desc[UR60][R12.64] ;  /* 0x0000003c0c5c7981 */ /* 0x0002a2000c1e1500 */
[----:B0-----:R-:W-:-:S04]  /*1430*/  IMAD R11, R56, 0x2, R23 ;  /* 0x00000002380b7824 */ /* 0x001fc800078e0217 */
[----:B------:R-:W-:Y:S01]  /*1440*/  IMAD R95, R56, 0x2, R11 ;  /* 0x00000002385f7824 */ /* 0x000fe200078e020b */
[----:B------:R-:W-:-:S03]  /*1450*/  LEA.HI.X.SX32 R151, R17, R179, 0x1, P1 ;  /* 0x000000b311977211 */ /* 0x000fc600008f0eff */
[C---:B------:R-:W-:Y:S01]  /*1460*/  IMAD R19, R56.reuse, 0x2, R95 ;  /* 0x0000000238137824 */ /* 0x040fe200078e025f */
[----:B------:R-:W-:Y:S01]  /*1470*/  LEA.HI.X.SX32 R9, R21, R179, 0x1, P0 ;  /* 0x000000b315097211 */ /* 0x000fe200000f0eff */
[----:B------:R-:W2:Y:S02]  /*1480*/  LDG.E.U16 R150, desc[UR60][R150.64] ;  /* 0x0000003c96967981 */ /* 0x000ea4000c1e1500 */
[C---:B------:R-:W-:Y:S01]  /*1490*/  IMAD R17, R56.reuse, 0x2, R19 ;  /* 0x0000000238117824 */ /* 0x040fe200078e0213 */
[----:B------:R-:W-:Y:S01]  /*14a0*/  LEA R138, P1, R15, R178, 0x1 ;  /* 0x000000b20f8a7211 */ /* 0x000fe200078208ff */
[----:B------:R0:W2:Y:S03]  /*14b0*/  LDG.E.U16 R219, desc[UR60][R8.64] ;  /* 0x0000003c08db7981 */ /* 0x0000a6000c1e1500 */
[----:B-1----:R-:W-:-:S05]  /*14c0*/  LEA R13, R56, R17, 0x1 ;  /* 0x00000011380d7211 */ /* 0x002fca00078e08ff */
[----:B------:R-:W-:Y:S01]  /*14d0*/  IMAD R97, R56, 0x2, R13 ;  /* 0x0000000238617824 */ /* 0x000fe200078e020d */
[----:B------:R-:W-:-:S03]  /*14e0*/  LEA R2, P0, R25, R178, 0x1 ;  /* 0x000000b219027211 */ /* 0x000fc600078008ff */
[----:B------:R-:W-:Y:S01]  /*14f0*/  IMAD R21, R56, 0x2, R97 ;  /* 0x0000000238157824 */ /* 0x000fe200078e0261 */
[----:B------:R-:W-:-:S03]  /*1500*/  LEA.HI.X.SX32 R139, R15, R179, 0x1, P1 ;  /* 0x000000b30f8b7211 */ /* 0x000fc600008f0eff */
[C---:B------:R-:W-:Y:S01]  /*1510*/  IMAD R15, R56.reuse, 0x2, R21 ;  /* 0x00000002380f7824 */ /* 0x040fe200078e0215 */
[-C--:B------:R-:W-:Y:S01]  /*1520*/  LEA.HI.X.SX32 R3, R25, R179.reuse, 0x1, P0 ;  /* 0x000000b319037211 */ /* 0x080fe200000f0eff */
[----:B------:R-:W2:Y:S01]  /*1530*/  LDG.E.U16 R138, desc[UR60][R138.64] ;  /* 0x0000003c8a8a7981 */ /* 0x000ea2000c1e1500 */
[-C--:B------:R-:W-:Y:S01]  /*1540*/  LEA R4, P0, R27, R178.reuse, 0x1 ;  /* 0x000000b21b047211 */ /* 0x080fe200078008ff */
[C---:B------:R-:W-:Y:S01]  /*1550*/  IMAD R25, R56.reuse, 0x2, R15 ;  /* 0x0000000238197824 */ /* 0x040fe200078e020f */
[-C--:B------:R-:W-:Y:S01]  /*1560*/  LEA R148, P1, R19, R178.reuse, 0x1 ;  /* 0x000000b213947211 */ /* 0x080fe200078208ff */
[----:B------:R1:W2:Y:S01]  /*1570*/  LDG.E.U16 R218, desc[UR60][R2.64] ;  /* 0x0000003c02da7981 */ /* 0x0002a2000c1e1500 */
[----:B------:R-:W-:Y:S02]  /*1580*/  LEA.HI.X.SX32 R5, R27, R179, 0x1, P0 ;  /* 0x000000b31b057211 */ /* 0x000fe400000f0eff */
[C---:B------:R-:W-:Y:S02]  /*1590*/  LEA R6, P0, R23.reuse, R178, 0x1 ;  /* 0x000000b217067211 */ /* 0x040fe400078008ff */
[----:B------:R-:W-:Y:S01]  /*15a0*/  LEA R99, R56, R25, 0x1 ;  /* 0x0000001938637211 */ /* 0x000fe200078e08ff */
[----:B------:R4:W2:Y:S01]  /*15b0*/  LDG.E.U16 R217, desc[UR60][R4.64] ;  /* 0x0000003c04d97981 */ /* 0x0008a2000c1e1500 */
[----:B------:R-:W-:-:S03]  /*15c0*/  LEA.HI.X.SX32 R7, R23, R179, 0x1, P0 ;  /* 0x000000b317077211 */ /* 0x000fc600000f0eff */
[C---:B------:R-:W-:Y:S01]  /*15d0*/  IMAD R23, R56.reuse, 0x2, R99 ;  /* 0x0000000238177824 */ /* 0x040fe200078e0263 */
[-C--:B------:R-:W-:Y:S01]  /*15e0*/  LEA.HI.X.SX32 R149, R19, R179.reuse, 0x1, P1 ;  /* 0x000000b313957211 */ /* 0x080fe200008f0eff */
[----:B------:R4:W2:Y:S02]  /*15f0*/  LDG.E.U16 R216, desc[UR60][R6.64] ;  /* 0x0000003c06d87981 */ /* 0x0008a4000c1e1500 */
[C---:B------:R-:W-:Y:S01]  /*1600*/  IMAD R19, R56.reuse, 0x2, R23 ;  /* 0x0000000238137824 */ /* 0x040fe200078e0217 */
[CC--:B0-----:R-:W-:Y:S01]  /*1610*/  LEA R8, P0, R11.reuse, R178.reuse, 0x1 ;  /* 0x000000b20b087211 */ /* 0x0c1fe200078008ff */
[----:B------:R-:W2:Y:S02]  /*1620*/  LDG.E.U16 R148, desc[UR60][R148.64] ;  /* 0x0000003c94947981 */ /* 0x000ea4000c1e1500 */
[C---:B------:R-:W-:Y:S01]  /*1630*/  IMAD R27, R56.reuse, 0x2, R19 ;  /* 0x00000002381b7824 */ /* 0x040fe200078e0213 */
[-C--:B------:R-:W-:Y:S02]  /*1640*/  LEA.HI.X.SX32 R9, R11, R179.reuse, 0x1, P0 ;  /* 0x000000b30b097211 */ /* 0x080fe400000f0eff */
[-C--:B-1----:R-:W-:Y:S01]  /*1650*/  LEA R2, P0, R17, R178.reuse, 0x1 ;  /* 0x000000b211027211 */ /* 0x082fe200078008ff */
[----:B------:R-:W-:Y:S01]  /*1660*/  IMAD R101, R56, 0x2, R27 ;  /* 0x0000000238657824 */ /* 0x000fe200078e021b */
[----:B------:R-:W-:Y:S01]  /*1670*/  LEA R10, P1, R21, R178, 0x1 ;  /* 0x000000b2150a7211 */ /* 0x000fe200078208ff */
[----:B------:R0:W2:Y:S01]  /*1680*/  LDG.E.U16 R215, desc[UR60][R8.64] ;  /* 0x0000003c08d77981 */ /* 0x0000a2000c1e1500 */
[----:B------:R-:W-:-:S02]  /*1690*/  LEA.HI.X.SX32 R3, R17, R179, 0x1, P0 ;  /* 0x000000b311037211 */ /* 0x000fc400000f0eff */
[C---:B----4-:R-:W-:Y:S02]  /*16a0*/  LEA R4, P0, R13.reuse, R178, 0x1 ;  /* 0x000000b20d047211 */ /* 0x050fe400078008ff */
[----:B------:R-:W-:Y:S01]  /*16b0*/  LEA R17, R56, R101, 0x1 ;  /* 0x0000006538117211 */ /* 0x000fe200078e08ff */
[----:B------:R1:W4:Y:S01]  /*16c0*/  LDG.E.U16 R214, desc[UR60][R2.64] ;  /* 0x0000003c02d67981 */ /* 0x000322000c1e1500 */
[----:B------:R-:W-:-:S03]  /*16d0*/  LEA.HI.X.SX32 R5, R13, R179, 0x1, P0 ;  /* 0x000000b30d057211 */ /* 0x000fc600000f0eff */
[C---:B------:R-:W-:Y:S01]  /*16e0*/  IMAD R13, R56.reuse, 0x2, R17 ;  /* 0x00000002380d7824 */ /* 0x040fe200078e0211 */
[-C--:B------:R-:W-:Y:S01]  /*16f0*/  LEA.HI.X.SX32 R11, R21, R179.reuse, 0x1, P1 ;  /* 0x000000b3150b7211 */ /* 0x080fe200008f0eff */
[----:B------:R-:W4:Y:S02]  /*1700*/  LDG.E.U16 R213, desc[UR60][R4.64] ;  /* 0x0000003c04d57981 */ /* 0x000f24000c1e1500 */
[C---:B------:R-:W-:Y:S01]  /*1710*/  IMAD R21, R56.reuse, 0x2, R13 ;  /* 0x0000000238157824 */ /* 0x040fe200078e020d */
[CC--:B------:R-:W-:Y:S01]  /*1720*/  LEA R6, P0, R15.reuse, R178.reuse, 0x1 ;  /* 0x000000b20f067211 */ /* 0x0c0fe200078008ff */
[----:B------:R-:W2:Y:S02]  /*1730*/  LDG.E.U16 R90, desc[UR60][R10.64] ;  /* 0x0000003c0a5a7981 */ /* 0x000ea4000c1e1500 */
[C---:B------:R-:W-:Y:S01]  /*1740*/  IMAD R103, R56.reuse, 0x2, R21 ;  /* 0x0000000238677824 */ /* 0x040fe200078e0215 */
[-C--:B------:R-:W-:Y:S02]  /*1750*/  LEA.HI.X.SX32 R7, R15, R179.reuse, 0x1, P0 ;  /* 0x000000b30f077211 */ /* 0x080fe400000f0eff */
[-C--:B------:R-:W-:Y:S01]  /*1760*/  LEA R152, P1, R23, R178.reuse, 0x1 ;  /* 0x000000b217987211 */ /* 0x080fe200078208ff */
[----:B------:R-:W-:Y:S01]  /*1770*/  IMAD R15, R56, 0x2, R103 ;  /* 0x00000002380f7824 */ /* 0x000fe200078e0267 */
[----:B0-----:R-:W-:Y:S01]  /*1780*/  LEA R8, P0, R25, R178, 0x1 ;  /* 0x000000b219087211 */ /* 0x001fe200078008ff */
[----:B------:R0:W4:Y:S01]  /*1790*/  LDG.E.U16 R212, desc[UR60][R6.64] ;  /* 0x0000003c06d47981 */ /* 0x000122000c1e1500 */
[----:B------:R-:W-:-:S02]  /*17a0*/  LEA.HI.X.SX32 R153, R23, R179, 0x1, P1 ;  /* 0x000000b317997211 */ /* 0x000fc400008f0eff */
[C---:B------:R-:W-:Y:S02]  /*17b0*/  LEA R23, R56.reuse, R15, 0x1 ;  /* 0x0000000f38177211 */ /* 0x040fe400078e08ff */
[----:B------:R-:W-:Y:S01]  /*17c0*/  LEA.HI.X.SX32 R9, R25, R179, 0x1, P0 ;  /* 0x000000b319097211 */ /* 0x000fe200000f0eff */
[----:B------:R-:W4:Y:S02]  /*17d0*/  LDG.E.U16 R152, desc[UR60][R152.64] ;  /* 0x0000003c98987981 */ /* 0x000f24000c1e1500 */
[C---:B------:R-:W-:Y:S01]  /*17e0*/  IMAD R25, R56.reuse, 0x2, R23 ;  /* 0x0000000238197824 */ /* 0x040fe200078e0217 */
[-C--:B------:R-:W-:Y:S01]  /*17f0*/  LEA R140, P1, R17, R178.reuse, 0x1 ;  /* 0x000000b2118c7211 */ /* 0x080fe200078208ff */
[----:B------:R5:W4:Y:S02]  /*1800*/  LDG.E.U16 R211, desc[UR60][R8.64] ;  /* 0x0000003c08d37981 */ /* 0x000b24000c1e1500 */
[----:B------:R-:W-:Y:S01]  /*1810*/  IMAD R105, R56, 0x2, R25 ;  /* 0x0000000238697824 */ /* 0x000fe200078e0219 */
[----:B-1----:R-:W-:-:S03]  /*1820*/  LEA R2, P0, R19, R178, 0x1 ;  /* 0x000000b213027211 */ /* 0x002fc600078008ff */
[----:B0-----:R-:W-:Y:S01]  /*1830*/  IMAD R7, R56, 0x2, R105 ;  /* 0x0000000238077824 */ /* 0x001fe200078e0269 */
[----:B------:R-:W-:-:S03]  /*1840*/  LEA.HI.X.SX32 R141, R17, R179, 0x1, P1 ;  /* 0x000000b3118d7211 */ /* 0x000fc600008f0eff */
[C---:B------:R-:W-:Y:S01]  /*1850*/  IMAD R17, R56.reuse, 0x2, R7 ;  /* 0x0000000238117824 */ /* 0x040fe200078e0207 */
[----:B------:R-:W-:Y:S01]  /*1860*/  LEA.HI.X.SX32 R3, R19, R179, 0x1, P0 ;  /* 0x000000b313037211 */ /* 0x000fe200000f0eff */
[----:B------:R-:W4:Y:S01]  /*1870*/  LDG.E.U16 R140, desc[UR60][R140.64] ;  /* 0x0000003c8c8c7981 */ /* 0x000f22000c1e1500 */
[CC--:B------:R-:W-:Y:S02]  /*1880*/  LEA R4, P0, R27.reuse, R178.reuse, 0x1 ;  /* 0x000000b21b047211 */ /* 0x0c0fe400078008ff */
[C---:B------:R-:W-:Y:S01]  /*1890*/  LEA R19, R56.reuse, R17, 0x1 ;  /* 0x0000001138137211 */ /* 0x040fe200078e08ff */
[----:B------:R0:W4:Y:S01]  /*18a0*/  LDG.E.U16 R210, desc[UR60][R2.64] ;  /* 0x0000003c02d27981 */ /* 0x000122000c1e1500 */
[-C--:B------:R-:W-:Y:S02]  /*18b0*/  LEA.HI.X.SX32 R5, R27, R179.reuse, 0x1, P0 ;  /* 0x000000b31b057211 */ /* 0x080fe400000f0eff */
[-C--:B-----5:R-:W-:Y:S01]  /*18c0*/  LEA R8, P0, R13, R178.reuse, 0x1 ;  /* 0x000000b20d087211 */ /* 0x0a0fe200078008ff */
[C---:B------:R-:W-:Y:S01]  /*18d0*/  IMAD R107, R56.reuse, 0x2, R19 ;  /* 0x00000002386b7824 */ /* 0x040fe200078e0213 */
[-C--:B------:R-:W-:Y:S01]  /*18e0*/  LEA R118, P1, R15, R178.reuse, 0x1 ;  /* 0x000000b20f767211 */ /* 0x080fe200078208ff */
[----:B------:R1:W5:Y:S01]  /*18f0*/  LDG.E.U16 R209, desc[UR60][R4.64] ;  /* 0x0000003c04d17981 */ /* 0x000362000c1e1500 */
[----:B------:R-:W-:Y:S01]  /*1900*/  LEA.HI.X.SX32 R9, R13, R179, 0x1, P0 ;  /* 0x000000b30d097211 */ /* 0x000fe200000f0eff */
[----:B------:R-:W-:Y:S01]  /*1910*/  IMAD R13, R56, 0x2, R107 ;  /* 0x00000002380d7824 */ /* 0x000fe200078e026b */
[----:B------:R-:W-:-:S02]  /*1920*/  LEA R10, P0, R21, R178, 0x1 ;  /* 0x000000b2150a7211 */ /* 0x000fc400078008ff */
[-C--:B------:R-:W-:Y:S01]  /*1930*/  LEA.HI.X.SX32 R119, R15, R179.reuse, 0x1, P1 ;  /* 0x000000b30f777211 */ /* 0x080fe200008f0eff */
[C---:B------:R-:W-:Y:S01]  /*1940*/  IMAD R15, R56.reuse, 0x2, R13 ;  /* 0x00000002380f7824 */ /* 0x040fe200078e020d */
[----:B------:R-:W-:Y:S01]  /*1950*/  LEA.HI.X.SX32 R11, R21, R179, 0x1, P0 ;  /* 0x000000b3150b7211 */ /* 0x000fe200000f0eff */
[----:B------:R1:W5:Y:S02]  /*1960*/  LDG.E.U16 R208, desc[UR60][R8.64] ;  /* 0x0000003c08d07981 */ /* 0x000364000c1e1500 */
[C---:B------:R-:W-:Y:S01]  /*1970*/  IMAD R21, R56.reuse, 0x2, R15 ;  /* 0x0000000238157824 */ /* 0x040fe200078e020f */
[C---:B0-----:R-:W-:Y:S01]  /*1980*/  LEA R2, P0, R23.reuse, R178, 0x1 ;  /* 0x000000b217027211 */ /* 0x041fe200078008ff */
[----:B------:R0:W5:Y:S03]  /*1990*/  LDG.E.U16 R207, desc[UR60][R10.64] ;  /* 0x0000003c0acf7981 */ /* 0x000166000c1e1500 */
[----:B------:R-:W-:Y:S01]  /*19a0*/  LEA R109, R56, R21, 0x1 ;  /* 0x00000015386d7211 */ /* 0x000fe200078e08ff */
[----:B------:R-:W4:Y:S01]  /*19b0*/  LDG.E.U16 R118, desc[UR60][R118.64] ;  /* 0x0000003c76767981 */ /* 0x000f22000c1e1500 */
[----:B------:R-:W-:-:S02]  /*19c0*/  LEA.HI.X.SX32 R3, R23, R179, 0x1, P0 ;  /* 0x000000b317037211 */ /* 0x000fc400000f0eff */
[-C--:B-1----:R-:W-:Y:S01]  /*19d0*/  LEA R4, P0, R25, R178.reuse, 0x1 ;  /* 0x000000b219047211 */ /* 0x082fe200078008ff */
[C---:B------:R-:W-:Y:S01]  /*19e0*/  IMAD R23, R56.reuse, 0x2, R109 ;  /* 0x0000000238177824 */ /* 0x040fe200078e026d */
[----:B------:R-:W-:Y:S01]  /*19f0*/  LEA R6, P1, R7, R178, 0x1 ;  /* 0x000000b207067211 */ /* 0x000fe200078208ff */
[----:B------:R-:W5:Y:S01]  /*1a00*/  LDG.E.U16 R206, desc[UR60][R2.64] ;  /* 0x0000003c02ce7981 */ /* 0x000f62000c1e1500 */
[----:B------:R-:W-:Y:S01]  /*1a10*/  LEA.HI.X.SX32 R5, R25, R179, 0x1, P0 ;  /* 0x000000b319057211 */ /* 0x000fe200000f0eff */
[----:B------:R-:W-:-:S04]  /*1a20*/  IMAD R25, R56, 0x2, R23 ;  /* 0x0000000238197824 */ /* 0x000fc800078e0217 */
[C---:B------:R-:W-:Y:S01]  /*1a30*/  IMAD R27, R56.reuse, 0x2, R25 ;  /* 0x00000002381b7824 */ /* 0x040fe200078e0219 */
[-C--:B------:R-:W-:Y:S01]  /*1a40*/  LEA R8, P0, R17, R178.reuse, 0x1 ;  /* 0x000000b211087211 */ /* 0x080fe200078008ff */
[----:B------:R1:W5:Y:S02]  /*1a50*/  LDG.E.U16 R205, desc[UR60][R4.64] ;  /* 0x0000003c04cd7981 */ /* 0x000364000c1e1500 */
[C---:B------:R-:W-:Y:S01]  /*1a60*/  IMAD R111, R56.reuse, 0x2, R27 ;  /* 0x00000002386f7824 */ /* 0x040fe200078e021b */
[-C--:B------:R-:W-:Y:S02]  /*1a70*/  LEA.HI.X.SX32 R7, R7, R179.reuse, 0x1, P1 ;  /* 0x000000b307077211 */ /* 0x080fe400008f0eff */
[----:B------:R-:W-:Y:S02]  /*1a80*/  LEA.HI.X.SX32 R9, R17, R179, 0x1, P0 ;  /* 0x000000b311097211 */ /* 0x000fe400000f0eff */
[----:B------:R-:W-:Y:S01]  /*1a90*/  LEA R154, P1, R13, R178, 0x1 ;  /* 0x000000b20d9a7211 */ /* 0x000fe200078208ff */
[----:B------:R-:W2:Y:S01]  /*1aa0*/  LDG.E.U16 R88, desc[UR60][R6.64] ;  /* 0x0000003c06587981 */ /* 0x000ea2000c1e1500 */
[----:B------:R-:W-:-:S02]  /*1ab0*/  LEA R17, R56, R111, 0x1 ;  /* 0x0000006f38117211 */ /* 0x000fc400078e08ff */
[----:B0-----:R-:W-:Y:S01]  /*1ac0*/  LEA R10, P0, R19, R178, 0x1 ;  /* 0x000000b2130a7211 */ /* 0x001fe200078008ff */
[----:B------:R0:W5:Y:S01]  /*1ad0*/  LDG.E.U16 R204, desc[UR60][R8.64] ;  /* 0x0000003c08cc7981 */ /* 0x000162000c1e1500 */
[-C--:B------:R-:W-:Y:S01]  /*1ae0*/  LEA.HI.X.SX32 R155, R13, R179.reuse, 0x1, P1 ;  /* 0x000000b30d9b7211 */ /* 0x080fe200008f0eff */
[----:B------:R-:W-:Y:S01]  /*1af0*/  IMAD R13, R56, 0x2, R17 ;  /* 0x00000002380d7824 */ /* 0x000fe200078e0211 */
[----:B------:R-:W-:-:S03]  /*1b00*/  LEA.HI.X.SX32 R11, R19, R179, 0x1, P0 ;  /* 0x000000b3130b7211 */ /* 0x000fc600000f0eff */
[C---:B------:R-:W-:Y:S01]  /*1b10*/  IMAD R19, R56.reuse, 0x2, R13 ;  /* 0x0000000238137824 */ /* 0x040fe200078e020d */
[-C--:B-1----:R-:W-:Y:S01]  /*1b20*/  LEA R4, P0, R15, R178.reuse, 0x1 ;  /* 0x000000b20f047211 */ /* 0x082fe200078008ff */
[----:B------:R1:W5:Y:S02]  /*1b30*/  LDG.E.U16 R203, desc[UR60][R10.64] ;  /* 0x0000003c0acb7981 */ /* 0x000364000c1e1500 */
[C---:B------:R-:W-:Y:S01]  /*1b40*/  IMAD R113, R56.reuse, 0x2, R19 ;  /* 0x0000000238717824 */ /* 0x040fe200078e0213 */
[----:B------:R-:W-:Y:S01]  /*1b50*/  LEA R2, P1, R23, R178, 0x1 ;  /* 0x000000b217027211 */ /* 0x000fe200078208ff */
[----:B------:R-:W5:Y:S02]  /*1b60*/  LDG.E.U16 R154, desc[UR60][R154.64] ;  /* 0x0000003c9a9a7981 */ /* 0x000f64000c1e1500 */
[----:B0-----:R-:W-:Y:S01]  /*1b70*/  IMAD R9, R56, 0x2, R113 ;  /* 0x0000000238097824 */ /* 0x001fe200078e0271 */
[----:B------:R-:W-:-:S04]  /*1b80*/  LEA.HI.X.SX32 R5, R15, R179, 0x1, P0 ;  /* 0x000000b30f057211 */ /* 0x000fc800000f0eff */
[----:B-1----:R-:W-:Y:S01]  /*1b90*/  LEA R11, R56, R9, 0x1 ;  /* 0x00000009380b7211 */ /* 0x002fe200078e08ff */
[----:B------:R0:W5:Y:S01]  /*1ba0*/  LDG.E.U16 R202, desc[UR60][R4.64] ;  /* 0x0000003c04ca7981 */ /* 0x000162000c1e1500 */
[----:B------:R-:W-:-:S03]  /*1bb0*/  LEA R6, P0, R21, R178, 0x1 ;  /* 0x000000b215067211 */ /* 0x000fc600078008ff */
[----:B------:R-:W-:Y:S01]  /*1bc0*/  IMAD R15, R56, 0x2, R11 ;  /* 0x00000002380f7824 */ /* 0x000fe200078e020b */
[----:B------:R-:W-:-:S03]  /*1bd0*/  LEA.HI.X.SX32 R3, R23, R179, 0x1, P1 ;  /* 0x000000b317037211 */ /* 0x000fc600008f0eff */
[C---:B------:R-:W-:Y:S01]  /*1be0*/  IMAD R115, R56.reuse, 0x2, R15 ;  /* 0x0000000238737824 */ /* 0x040fe200078e020f */
[-C--:B------:R-:W-:Y:S01]  /*1bf0*/  LEA.HI.X.SX32 R7, R21, R179.reuse, 0x1, P0 ;  /* 0x000000b315077211 */ /* 0x080fe200000f0eff */
[----:B------:R1:W4:Y:S01]  /*1c00*/  LDG.E.U16 R112, desc[UR60][R2.64] ;  /* 0x0000003c02707981 */ /* 0x000322000c1e1500 */
[-C--:B------:R-:W-:Y:S01]  /*1c10*/  LEA R120, P1, R17, R178.reuse, 0x1 ;  /* 0x000000b211787211 */ /* 0x080fe200078208ff */
[C---:B------:R-:W-:Y:S01]  /*1c20*/  IMAD R21, R56.reuse, 0x2, R115 ;  /* 0x0000000238157824 */ /* 0x040fe200078e0273 */
[-C--:B0-----:R-:W-:Y:S01]  /*1c30*/  LEA R4, P0, R25, R178.reuse, 0x1 ;  /* 0x000000b219047211 */ /* 0x081fe200078008ff */
[----:B------:R-:W5:Y:S01]  /*1c40*/  LDG.E.U16 R201, desc[UR60][R6.64] ;  /* 0x0000003c06c97981 */ /* 0x000f62000c1e1500 */
[-C--:B------:R-:W-:Y:S01]  /*1c50*/  LEA.HI.X.SX32 R121, R17, R179.reuse, 0x1, P1 ;  /* 0x000000b311797211 */ /* 0x080fe200008f0eff */
[C---:B------:R-:W-:Y:S01]  /*1c60*/  IMAD R17, R56.reuse, 0x2, R21 ;  /* 0x0000000238117824 */ /* 0x040fe200078e0215 */
[----:B------:R-:W-:Y:S02]  /*1c70*/  LEA.HI.X.SX32 R5, R25, R179, 0x1, P0 ;  /* 0x000000b319057211 */ /* 0x000fe400000f0eff */
[----:B-1----:R-:W-:Y:S01]  /*1c80*/  LEA R2, P0, R27, R178, 0x1 ;  /* 0x000000b21b027211 */ /* 0x002fe200078008ff */
[----:B------:R-:W5:Y:S01]  /*1c90*/  LDG.E.U16 R120, desc[UR60][R120.64] ;  /* 0x0000003c78787981 */ /* 0x000f62000c1e1500 */
[----:B------:R-:W-:-:S02]  /*1ca0*/  LEA R23, R56, R17, 0x1 ;  /* 0x0000001138177211 */ /* 0x000fc400078e08ff */
[----:B------:R-:W-:Y:S01]  /*1cb0*/  LEA.HI.X.SX32 R3, R27, R179, 0x1, P0 ;  /* 0x000000b31b037211 */ /* 0x000fe200000f0eff */
[----:B------:R0:W5:Y:S02]  /*1cc0*/  LDG.E.U16 R200, desc[UR60][R4.64] ;  /* 0x0000003c04c87981 */ /* 0x000164000c1e1500 */
[----:B------:R-:W-:Y:S02]  /*1cd0*/  IMAD R117, R56, 0x2, R23 ;  /* 0x0000000238757824 */ /* 0x000fe400078e0217 */
[----:B------:R1:W5:Y:S01]  /*1ce0*/  LDG.E.U16 R199, desc[UR60][R2.64] ;  /* 0x0000003c02c77981 */ /* 0x000362000c1e1500 */
[----:B0-----:R-:W-:-:S04]  /*1cf0*/  LEA R4, P0, R13, R178, 0x1 ;  /* 0x000000b20d047211 */ /* 0x001fc800078008ff */
[-C--:B------:R-:W-:Y:S01]  /*1d00*/  LEA.HI.X.SX32 R5, R13, R179.reuse, 0x1, P0 ;  /* 0x000000b30d057211 */ /* 0x080fe200000f0eff */
[C---:B------:R-:W-:Y:S01]  /*1d10*/  IMAD R13, R56.reuse, 0x2, R117 ;  /* 0x00000002380d7824 */ /* 0x040fe200078e0275 */
[-C--:B-1----:R-:W-:Y:S02]  /*1d20*/  LEA R2, P1, R9, R178.reuse, 0x1 ;  /* 0x000000b209027211 */ /* 0x082fe400078208ff */
[----:B------:R-:W-:Y:S01]  /*1d30*/  LEA R6, P0, R19, R178, 0x1 ;  /* 0x000000b213067211 */ /* 0x000fe200078008ff */
[----:B------:R0:W5:Y:S01]  /*1d40*/  LDG.E.U16 R198, desc[UR60][R4.64] ;  /* 0x0000003c04c67981 */ /* 0x000162000c1e1500 */
[-C--:B------:R-:W-:Y:S01]  /*1d50*/  LEA.HI.X.SX32 R3, R9, R179.reuse, 0x1, P1 ;  /* 0x000000b309037211 */ /* 0x080fe200008f0eff */
[----:B------:R-:W-:Y:S01]  /*1d60*/  IMAD R9, R56, 0x2, R13 ;  /* 0x0000000238097824 */ /* 0x000fe200078e020d */
[----:B------:R-:W-:-:S03]  /*1d70*/  LEA.HI.X.SX32 R7, R19, R179, 0x1, P0 ;  /* 0x000000b313077211 */ /* 0x000fc600000f0eff */
[----:B------:R-:W-:Y:S01]  /*1d80*/  IMAD R19, R56, 0x2, R9 ;  /* 0x0000000238137824 */ /* 0x000fe200078e0209 */
[----:B------:R1:W4:Y:S01]  /*1d90*/  LDG.E.U16 R98, desc[UR60][R2.64] ;  /* 0x0000003c02627981 */ /* 0x000322000c1e1500 */
[----:B0-----:R-:W-:-:S03]  /*1da0*/  LEA R4, P0, R11, R178, 0x1 ;  /* 0x000000b20b047211 */ /* 0x001fc600078008ff */
[----:B------:R-:W5:Y:S01]  /*1db0*/  LDG.E.U16 R197, desc[UR60][R6.64] ;  /* 0x0000003c06c57981 */ /* 0x000f62000c1e1500 */
[C---:B------:R-:W-:Y:S02]  /*1dc0*/  LEA R119, R56.reuse, R19, 0x1 ;  /* 0x0000001338777211 */ /* 0x040fe400078e08ff */
[-C--:B------:R-:W-:Y:S02]  /*1dd0*/  LEA.HI.X.SX32 R5, R11, R179.reuse, 0x1, P0 ;  /* 0x000000b30b057211 */ /* 0x080fe400000f0eff */
[-C--:B-1----:R-:W-:Y:S01]  /*1de0*/  LEA R2, P0, R15, R178.reuse, 0x1 ;  /* 0x000000b20f027211 */ /* 0x082fe200078008ff */
[C---:B------:R-:W-:Y:S01]  /*1df0*/  IMAD R11, R56.reuse, 0x2, R119 ;  /* 0x00000002380b7824 */ /* 0x040fe200078e0277 */
[----:B------:R-:W-:Y:S01]  /*1e00*/  LEA R156, P1, R21, R178, 0x1 ;  /* 0x000000b2159c7211 */ /* 0x000fe200078208ff */
[----:B------:R0:W5:Y:S01]  /*1e10*/  LDG.E.U16 R196, desc[UR60][R4.64] ;  /* 0x0000003c04c47981 */ /* 0x000162000c1e1500 */
[-C--:B------:R-:W-:Y:S01]  /*1e20*/  LEA.HI.X.SX32 R3, R15, R179.reuse, 0x1, P0 ;  /* 0x000000b30f037211 */ /* 0x080fe200000f0eff */
[----:B------:R-:W-:Y:S01]  /*1e30*/  IMAD R15, R56, 0x2, R11 ;  /* 0x00000002380f7824 */ /* 0x000fe200078e020b */
[----:B------:R-:W-:-:S03]  /*1e40*/  LEA.HI.X.SX32 R157, R21, R179, 0x1, P1 ;  /* 0x000000b3159d7211 */ /* 0x000fc600008f0eff */
[C---:B------:R-:W-:Y:S01]  /*1e50*/  IMAD R21, R56.reuse, 0x2, R15 ;  /* 0x0000000238157824 */ /* 0x040fe200078e020f */
[----:B------:R1:W5:Y:S01]  /*1e60*/  LDG.E.U16 R195, desc[UR60][R2.64] ;  /* 0x0000003c02c37981 */ /* 0x000362000c1e1500 */
[C---:B0-----:R-:W-:Y:S02]  /*1e70*/  LEA R4, P0, R17.reuse, R178, 0x1 ;  /* 0x000000b211047211 */ /* 0x041fe400078008ff */
[----:B------:R-:W-:Y:S01]  /*1e80*/  IMAD R121, R56, 0x2, R21 ;  /* 0x0000000238797824 */ /* 0x000fe200078e0215 */
[----:B------:R-:W5:Y:S01]  /*1e90*/  LDG.E.U16 R156, desc[UR60][R156.64] ;  /* 0x0000003c9c9c7981 */ /* 0x000f62000c1e1500 */
[----:B------:R-:W-:-:S03]  /*1ea0*/  LEA.HI.X.SX32 R5, R17, R179, 0x1, P0 ;  /* 0x000000b311057211 */ /* 0x000fc600000f0eff */
[C---:B------:R-:W-:Y:S02]  /*1eb0*/  LEA R17, R56.reuse, R121, 0x1 ;  /* 0x0000007938117211 */ /* 0x040fe400078e08ff */
[-C--:B-1----:R-:W-:Y:S01]  /*1ec0*/  LEA R2, P1, R13, R178.reuse, 0x1 ;  /* 0x000000b20d027211 */ /* 0x082fe200078208ff */
[----:B------:R0:W5:Y:S01]  /*1ed0*/  LDG.E.U16 R194, desc[UR60][R4.64] ;  /* 0x0000003c04c27981 */ /* 0x000162000c1e1500 */
[----:B------:R-:W-:Y:S02]  /*1ee0*/  LEA R6, P0, R23, R178, 0x1 ;  /* 0x000000b217067211 */ /* 0x000fe400078008ff */
[-C--:B------:R-:W-:Y:S01]  /*1ef0*/  LEA.HI.X.SX32 R3, R13, R179.reuse, 0x1, P1 ;  /* 0x000000b30d037211 */ /* 0x080fe200008f0eff */
[----:B------:R-:W-:Y:S01]  /*1f00*/  IMAD R13, R56, 0x2, R17 ;  /* 0x00000002380d7824 */ /* 0x000fe200078e0211 */
[----:B------:R-:W-:-:S03]  /*1f10*/  LEA.HI.X.SX32 R7, R23, R179, 0x1, P0 ;  /* 0x000000b317077211 */ /* 0x000fc600000f0eff */
[C---:B------:R-:W-:Y:S01]  /*1f20*/  IMAD R23, R56.reuse, 0x2, R13 ;  /* 0x0000000238177824 */ /* 0x040fe200078e020d */
[----:B------:R1:W5:Y:S01]  /*1f30*/  LDG.E.U16 R114, desc[UR60][R2.64] ;  /* 0x0000003c02727981 */ /* 0x000362000c1e1500 */
[CC--:B0-----:R-:W-:Y:S02]  /*1f40*/  LEA R4, P0, R9.reuse, R178.reuse, 0x1 ;  /* 0x000000b209047211 */ /* 0x0c1fe400078008ff */
[C---:B------:R-:W-:Y:S01]  /*1f50*/  IMAD R123, R56.reuse, 0x2, R23 ;  /* 0x00000002387b7824 */ /* 0x040fe200078e0217 */
[----:B------:R0:W5:Y:S01]  /*1f60*/  LDG.E.U16 R193, desc[UR60][R6.64] ;  /* 0x0000003c06c17981 */ /* 0x000162000c1e1500 */
[-C--:B------:R-:W-:Y:S02]  /*1f70*/  LEA.HI.X.SX32 R5, R9, R179.reuse, 0x1, P0 ;  /* 0x000000b309057211 */ /* 0x080fe400000f0eff */
[----:B------:R-:W-:Y:S01]  /*1f80*/  IMAD R9, R56, 0x2, R123 ;  /* 0x0000000238097824 */ /* 0x000fe200078e027b */
[C---:B-1----:R-:W-:Y:S02]  /*1f90*/  LEA R2, P1, R11.reuse, R178, 0x1 ;  /* 0x000000b20b027211 */ /* 0x042fe400078208ff */
[----:B------:R1:W5:Y:S02]  /*1fa0*/  LDG.E.U16 R192, desc[UR60][R4.64] ;  /* 0x0000003c04c07981 */ /* 0x000364000c1e1500 */
[----:B------:R-:W-:-:S02]  /*1fb0*/  LEA.HI.X.SX32 R3, R11, R179, 0x1, P1 ;  /* 0x000000b30b037211 */ /* 0x000fc400008f0eff */
[C---:B0-----:R-:W-:Y:S02]  /*1fc0*/  LEA R6, P0, R19.reuse, R178, 0x1 ;  /* 0x000000b213067211 */ /* 0x041fe400078008ff */
[----:B------:R-:W-:Y:S01]  /*1fd0*/  LEA R11, R56, R9, 0x1 ;  /* 0x00000009380b7211 */ /* 0x000fe200078e08ff */
[----:B------:R0:W5:Y:S01]  /*1fe0*/  LDG.E.U16 R122, desc[UR60][R2.64] ;  /* 0x0000003c027a7981 */ /* 0x000162000c1e1500 */
[----:B------:R-:W-:-:S03]  /*1ff0*/  LEA.HI.X.SX32 R7, R19, R179, 0x1, P0 ;  /* 0x000000b313077211 */ /* 0x000fc600000f0eff */
[C---:B------:R-:W-:Y:S01]  /*2000*/  IMAD R19, R56.reuse, 0x2, R11 ;  /* 0x0000000238137824 */ /* 0x040fe200078e020b */
[CC--:B-1----:R-:W-:Y:S01]  /*2010*/  LEA R4, P0, R15.reuse, R178.reuse, 0x1 ;  /* 0x000000b20f047211 */ /* 0x0c2fe200078008ff */
[----:B------:R1:W5:Y:S02]  /*2020*/  LDG.E.U16 R191, desc[UR60][R6.64] ;  /* 0x0000003c06bf7981 */ /* 0x000364000c1e1500 */
[C---:B------:R-:W-:Y:S01]  /*2030*/  IMAD R125, R56.reuse, 0x2, R19 ;  /* 0x00000002387d7824 */ /* 0x040fe200078e0213 */
[-C--:B------:R-:W-:Y:S02]  /*2040*/  LEA.HI.X.SX32 R5, R15, R179.reuse, 0x1, P0 ;  /* 0x000000b30f057211 */ /* 0x080fe400000f0eff */
[CC--:B0-----:R-:W-:Y:S01]  /*2050*/  LEA R2, P1, R17.reuse, R178.reuse, 0x1 ;  /* 0x000000b211027211 */ /* 0x0c1fe200078208ff */
[C---:B------:R-:W-:Y:S02]  /*2060*/  IMAD R15, R56.reuse, 0x2, R125 ;  /* 0x00000002380f7824 */ /* 0x040fe400078e027d */
[----:B------:R0:W5:Y:S01]  /*2070*/  LDG.E.U16 R190, desc[UR60][R4.64] ;  /* 0x0000003c04be7981 */ /* 0x000162000c1e1500 */
[----:B------:R-:W-:Y:S01]  /*2080*/  LEA.HI.X.SX32 R3, R17, R179, 0x1, P1 ;  /* 0x000000b311037211 */ /* 0x000fe200008f0eff */
[----:B------:R-:W-:Y:S01]  /*2090*/  IMAD R17, R56, 0x2, R15 ;  /* 0x0000000238117824 */ /* 0x000fe200078e020f */
[----:B-1----:R-:W-:-:S02]  /*20a0*/  LEA R6, P0, R21, R178, 0x1 ;  /* 0x000000b215067211 */ /* 0x002fc400078008ff */
[-C--:B------:R-:W-:Y:S01]  /*20b0*/  LEA R158, P1, R9, R178.reuse, 0x1 ;  /* 0x000000b2099e7211 */ /* 0x080fe200078208ff */
[----:B------:R1:W4:Y:S01]  /*20c0*/  LDG.E.U16 R96, desc[UR60][R2.64] ;  /* 0x0000003c02607981 */ /* 0x000322000c1e1500 */
[----:B------:R-:W-:Y:S02]  /*20d0*/  LEA.HI.X.SX32 R7, R21, R179, 0x1, P0 ;  /* 0x000000b315077211 */ /* 0x000fe400000f0eff */
[C---:B------:R-:W-:Y:S02]  /*20e0*/  LEA R21, R56.reuse, R17, 0x1 ;  /* 0x0000001138157211 */ /* 0x040fe400078e08ff */
[C---:B0-----:R-:W-:Y:S01]  /*20f0*/  LEA R4, P0, R13.reuse, R178, 0x1 ;  /* 0x000000b20d047211 */ /* 0x041fe200078008ff */
[----:B------:R-:W5:Y:S02]  /*2100*/  LDG.E.U16 R189, desc[UR60][R6.64] ;  /* 0x0000003c06bd7981 */ /* 0x000f64000c1e1500 */
        /* <DEDUP_REMOVED lines=8> */
[----:B------:R-:W-:Y:S01]  /*2190*/  IMAD R23, R56, 0x2, R9 ;  /* 0x0000000238177824 */ /* 0x000fe200078e0209 */
[----:B------:R-:W5:Y:S01]  /*21a0*/  LDG.E.U16 R158, desc[UR60][R158.64] ;  /* 0x0000003c9e9e7981 */ /* 0x000f62000c1e1500 */
[----:B0-----:R-:W-:-:S03]  /*21b0*/  LEA R4, P0, R11, R178, 0x1 ;  /* 0x000000b20b047211 */ /* 0x001fc600078008ff */
[----:B------:R0:W5:Y:S01]  /*21c0*/  LDG.E.U16 R187, desc[UR60][R2.64] ;  /* 0x0000003c02bb7981 */ /* 0x000162000c1e1500 */
[----:B------:R-:W-:Y:S02]  /*21d0*/  LEA R129, R56, R23, 0x1 ;  /* 0x0000001738817211 */ /* 0x000fe400078e08ff */
[----:B------:R-:W-:-:S03]  /*21e0*/  LEA.HI.X.SX32 R5, R11, R179, 0x1, P0 ;  /* 0x000000b30b057211 */ /* 0x000fc600000f0eff */
[C---:B------:R-:W-:Y:S01]  /*21f0*/  IMAD R11, R56.reuse, 0x2, R129 ;  /* 0x00000002380b7824 */ /* 0x040fe200078e0281 */
[-C--:B0-----:R-:W-:Y:S01]  /*2200*/  LEA R2, P1, R15, R178.reuse, 0x1 ;  /* 0x000000b20f027211 */ /* 0x081fe200078208ff */
[----:B------:R0:W5:Y:S01]  /*2210*/  LDG.E.U16 R186, desc[UR60][R4.64] ;  /* 0x0000003c04ba7981 */ /* 0x000162000c1e1500 */
[----:B------:R-:W-:Y:S02]  /*2220*/  LEA R6, P0, R19, R178, 0x1 ;  /* 0x000000b213067211 */ /* 0x000fe400078008ff */
[-C--:B------:R-:W-:Y:S01]  /*2230*/  LEA.HI.X.SX32 R3, R15, R179.reuse, 0x1, P1 ;  /* 0x000000b30f037211 */ /* 0x080fe200008f0eff */
[----:B------:R-:W-:Y:S01]  /*2240*/  IMAD R15, R56, 0x2, R11 ;  /* 0x00000002380f7824 */ /* 0x000fe200078e020b */
[----:B------:R-:W-:-:S03]  /*2250*/  LEA.HI.X.SX32 R7, R19, R179, 0x1, P0 ;  /* 0x000000b313077211 */ /* 0x000fc600000f0eff */
[C---:B------:R-:W-:Y:S01]  /*2260*/  IMAD R19, R56.reuse, 0x2, R15 ;  /* 0x0000000238137824 */ /* 0x040fe200078e020f */
[----:B------:R1:W5:Y:S01]  /*2270*/  LDG.E.U16 R110, desc[UR60][R2.64] ;  /* 0x0000003c026e7981 */ /* 0x000362000c1e1500 */
[C---:B0-----:R-:W-:Y:S02]  /*2280*/  LEA R4, P0, R17.reuse, R178, 0x1 ;  /* 0x000000b211047211 */ /* 0x041fe400078008ff */
[----:B------:R-:W-:Y:S01]  /*2290*/  IMAD R131, R56, 0x2, R19 ;  /* 0x0000000238837824 */ /* 0x000fe200078e0213 */
[----:B------:R0:W5:Y:S01]  /*22a0*/  LDG.E.U16 R185, desc[UR60][R6.64] ;  /* 0x0000003c06b97981 */ /* 0x000162000c1e1500 */
[----:B------:R-:W-:-:S03]  /*22b0*/  LEA.HI.X.SX32 R5, R17, R179, 0x1, P0 ;  /* 0x000000b311057211 */ /* 0x000fc600000f0eff */
[C---:B------:R-:W-:Y:S02]  /*22c0*/  LEA R17, R56.reuse, R131, 0x1 ;  /* 0x0000008338117211 */ /* 0x040fe400078e08ff */
[-C--:B-1----:R-:W-:Y:S01]  /*22d0*/  LEA R2, P1, R13, R178.reuse, 0x1 ;  /* 0x000000b20d027211 */ /* 0x082fe200078208ff */
[----:B------:R1:W5:Y:S01]  /*22e0*/  LDG.E.U16 R184, desc[UR60][R4.64] ;  /* 0x0000003c04b87981 */ /* 0x000362000c1e1500 */
[----:B0-----:R-:W-:Y:S02]  /*22f0*/  LEA R6, P0, R21, R178, 0x1 ;  /* 0x000000b215067211 */ /* 0x001fe400078008ff */
[-C--:B------:R-:W-:Y:S01]  /*2300*/  LEA.HI.X.SX32 R3, R13, R179.reuse, 0x1, P1 ;  /* 0x000000b30d037211 */ /* 0x080fe200008f0eff */
[----:B------:R-:W-:Y:S01]  /*2310*/  IMAD R13, R56, 0x2, R17 ;  /* 0x00000002380d7824 */ /* 0x000fe200078e0211 */
[----:B------:R-:W-:-:S03]  /*2320*/  LEA.HI.X.SX32 R7, R21, R179, 0x1, P0 ;  /* 0x000000b315077211 */ /* 0x000fc600000f0eff */
[C---:B------:R-:W-:Y:S01]  /*2330*/  IMAD R21, R56.reuse, 0x2, R13 ;  /* 0x0000000238157824 */ /* 0x040fe200078e020d */
[CC--:B-1----:R-:W-:Y:S01]  /*2340*/  LEA R4, P0, R9.reuse, R178.reuse, 0x1 ;  /* 0x000000b209047211 */ /* 0x0c2fe200078008ff */
[----:B------:R0:W5:Y:S02]  /*2350*/  LDG.E.U16 R124, desc[UR60][R2.64] ;  /* 0x0000003c027c7981 */ /* 0x000164000c1e1500 */
[C---:B------:R-:W-:Y:S01]  /*2360*/  IMAD R133, R56.reuse, 0x2, R21 ;  /* 0x0000000238857824 */ /* 0x040fe200078e0215 */
[----:B------:R-:W-:Y:S01]  /*2370*/  LEA.HI.X.SX32 R5, R9, R179, 0x1, P0 ;  /* 0x000000b309057211 */ /* 0x000fe200000f0eff */
[----:B------:R1:W5:Y:S02]  /*2380*/  LDG.E.U16 R183, desc[UR60][R6.64] ;  /* 0x0000003c06b77981 */ /* 0x000364000c1e1500 */
[----:B------:R-:W-:Y:S02]  /*2390*/  IMAD R9, R56, 0x2, R133 ;  /* 0x0000000238097824 */ /* 0x000fe400078e0285 */
[----:B------:R3:W5:Y:S01]  /*23a0*/  LDG.E.U16 R182, desc[UR60][R4.64] ;  /* 0x0000003c04b67981 */ /* 0x000762000c1e1500 */
[----:B0-----:R-:W-:-:S04]  /*23b0*/  LEA R2, P1, R11, R178, 0x1 ;  /* 0x000000b20b027211 */ /* 0x001fc800078208ff */
[----:B------:R-:W-:Y:S02]  /*23c0*/  LEA.HI.X.SX32 R3, R11, R179, 0x1, P1 ;  /* 0x000000b30b037211 */ /* 0x000fe400008f0eff */
[C---:B------:R-:W-:Y:S02]  /*23d0*/  LEA R11, R56.reuse, R9, 0x1 ;  /* 0x00000009380b7211 */ /* 0x040fe400078e08ff */
[CC--:B-1----:R-:W-:Y:S01]  /*23e0*/  LEA R6, P0, R23.reuse, R178.reuse, 0x1 ;  /* 0x000000b217067211 */ /* 0x0c2fe200078008ff */
[----:B------:R0:W4:Y:S02]  /*23f0*/  LDG.E.U16 R94, desc[UR60][R2.64] ;  /* 0x0000003c025e7981 */ /* 0x000124000c1e1500 */
[C---:B------:R-:W-:Y:S01]  /*2400*/  IMAD R27, R56.reuse, 0x2, R11 ;  /* 0x00000002381b7824 */ /* 0x040fe200078e020b */
[-C--:B------:R-:W-:Y:S02]  /*2410*/  LEA.HI.X.SX32 R7, R23, R179.reuse, 0x1, P0 ;  /* 0x000000b317077211 */ /* 0x080fe400000f0eff */
[-C--:B---3--:R-:W-:Y:S01]  /*2420*/  LEA R4, P0, R15, R178.reuse, 0x1 ;  /* 0x000000b20f047211 */ /* 0x088fe200078008ff */
[C---:B------:R-:W-:Y:S01]  /*2430*/  IMAD R135, R56.reuse, 0x2, R27 ;  /* 0x0000000238877824 */ /* 0x040fe200078e021b */
[----:B------:R-:W-:Y:S01]  /*2440*/  LEA R160, P1, R17, R178, 0x1 ;  /* 0x000000b211a07211 */ /* 0x000fe200078208ff */
[----:B------:R-:W3:Y:S01]  /*2450*/  LDG.E.U16 R25, desc[UR60][R6.64] ;  /* 0x0000003c06197981 */ /* 0x000ee2000c1e1500 */
[-C--:B------:R-:W-:Y:S01]  /*2460*/  LEA.HI.X.SX32 R5, R15, R179.reuse, 0x1, P0 ;  /* 0x000000b30f057211 */ /* 0x080fe200000f0eff */
[----:B------:R-:W-:Y:S01]  /*2470*/  IMAD R15, R56, 0x2, R135 ;  /* 0x00000002380f7824 */ /* 0x000fe200078e0287 */
[----:B------:R-:W-:-:S02]  /*2480*/  LEA.HI.X.SX32 R161, R17, R179, 0x1, P1 ;  /* 0x000000b311a17211 */ /* 0x000fc400008f0eff */
[CC--:B0-----:R-:W-:Y:S01]  /*2490*/  LEA R2, P0, R19.reuse, R178.reuse, 0x1 ;  /* 0x000000b213027211 */ /* 0x0c1fe200078008ff */
[C---:B------:R-:W-:Y:S01]  /*24a0*/  IMAD R17, R56.reuse, 0x2, R15 ;  /* 0x0000000238117824 */ /* 0x040fe200078e020f */
[----:B------:R0:W3:Y:S02]  /*24b0*/  LDG.E.U16 R49, desc[UR60][R4.64] ;  /* 0x0000003c04317981 */ /* 0x0000e4000c1e1500 */
[----:B------:R-:W-:Y:S02]  /*24c0*/  LEA.HI.X.SX32 R3, R19, R179, 0x1, P0 ;  /* 0x000000b313037211 */ /* 0x000fe400000f0eff */
[C---:B------:R-:W-:Y:S01]  /*24d0*/  LEA R19, R56.reuse, R17, 0x1 ;  /* 0x0000001138137211 */ /* 0x040fe200078e08ff */
[----:B------:R-:W3:Y:S04]  /*24e0*/  LDG.E.U16 R160, desc[UR60][R160.64] ;  /* 0x0000003ca0a07981 */ /* 0x000ee8000c1e1500 */
[C---:B------:R-:W-:Y:S01]  /*24f0*/  IMAD R137, R56.reuse, 0x2, R19 ;  /* 0x0000000238897824 */ /* 0x040fe200078e0213 */
[CC--:B0-----:R-:W-:Y:S01]  /*2500*/  LEA R4, P0, R13.reuse, R178.reuse, 0x1 ;  /* 0x000000b20d047211 */ /* 0x0c1fe200078008ff */
[----:B------:R0:W3:Y:S03]  /*2510*/  LDG.E.U16 R24, desc[UR60][R2.64] ;  /* 0x0000003c02187981 */ /* 0x0000e6000c1e1500 */
[----:B------:R-:W-:Y:S01]  /*2520*/  LEA.HI.X.SX32 R5, R13, R179, 0x1, P0 ;  /* 0x000000b30d057211 */ /* 0x000fe200000f0eff */
[----:B------:R-:W-:Y:S01]  /*2530*/  IMAD R13, R56, 0x2, R137 ;  /* 0x00000002380d7824 */ /* 0x000fe200078e0289 */
[----:B0-----:R-:W-:-:S03]  /*2540*/  LEA R2, P1, R9, R178, 0x1 ;  /* 0x000000b209027211 */ /* 0x001fc600078208ff */
[----:B------:R0:W3:Y:S01]  /*2550*/  LDG.E.U16 R48, desc[UR60][R4.64] ;  /* 0x0000003c04307981 */ /* 0x0000e2000c1e1500 */
[----:B------:R-:W-:Y:S01]  /*2560*/  LEA.HI.X.SX32 R3, R9, R179, 0x1, P1 ;  /* 0x000000b309037211 */ /* 0x000fe200008f0eff */
[----:B------:R-:W-:Y:S01]  /*2570*/  IMAD R9, R56, 0x2, R13 ;  /* 0x0000000238097824 */ /* 0x000fe200078e020d */
[----:B------:R-:W-:-:S03]  /*2580*/  LEA R6, P0, R21, R178, 0x1 ;  /* 0x000000b215067211 */ /* 0x000fc600078008ff */
[C---:B------:R-:W-:Y:S01]  /*2590*/  IMAD R29, R56.reuse, 0x2, R9 ;  /* 0x00000002381d7824 */ /* 0x040fe200078e0209 */
[----:B------:R-:W-:Y:S01]  /*25a0*/  LEA.HI.X.SX32 R7, R21, R179, 0x1, P0 ;  /* 0x000000b315077211 */ /* 0x000fe200000f0eff */
[----:B------:R1:W3:Y:S01]  /*25b0*/  LDG.E.U16 R134, desc[UR60][R2.64] ;  /* 0x0000003c02867981 */ /* 0x0002e2000c1e1500 */
[C---:B0-----:R-:W-:Y:S02]  /*25c0*/  LEA R4, P0, R11.reuse, R178, 0x1 ;  /* 0x000000b20b047211 */ /* 0x041fe400078008ff */
[----:B------:R-:W-:Y:S01]  /*25d0*/  LEA R139, R56, R29, 0x1 ;  /* 0x0000001d388b7211 */ /* 0x000fe200078e08ff */
[----:B------:R0:W3:Y:S01]  /*25e0*/  LDG.E.U16 R23, desc[UR60][R6.64] ;  /* 0x0000003c06177981 */ /* 0x0000e2000c1e1500 */
[----:B------:R-:W-:-:S03]  /*25f0*/  LEA.HI.X.SX32 R5, R11, R179, 0x1, P0 ;  /* 0x000000b30b057211 */ /* 0x000fc600000f0eff */
[C---:B------:R-:W-:Y:S01]  /*2600*/  IMAD R11, R56.reuse, 0x2, R139 ;  /* 0x00000002380b7824 */ /* 0x040fe200078e028b */
[-C--:B-1----:R-:W-:Y:S01]  /*2610*/  LEA R2, P1, R15, R178.reuse, 0x1 ;  /* 0x000000b20f027211 */ /* 0x082fe200078208ff */
[----:B------:R1:W3:Y:S01]  /*2620*/  LDG.E.U16 R47, desc[UR60][R4.64] ;  /* 0x0000003c042f7981 */ /* 0x0002e2000c1e1500 */
[----:B0-----:R-:W-:Y:S02]  /*2630*/  LEA R6, P0, R27, R178, 0x1 ;  /* 0x000000b21b067211 */ /* 0x001fe400078008ff */
        /* <DEDUP_REMOVED lines=8> */
[----:B------:R1:W3:Y:S03]  /*26c0*/  LDG.E.U16 R22, desc[UR60][R6.64] ;  /* 0x0000003c06167981 */ /* 0x0002e6000c1e1500 */
[----:B------:R-:W-:Y:S01]  /*26d0*/  LEA R17, R56, R141, 0x1 ;  /* 0x0000008d38117211 */ /* 0x000fe200078e08ff */
[----:B------:R2:W3:Y:S01]  /*26e0*/  LDG.E.U16 R46, desc[UR60][R4.64] ;  /* 0x0000003c042e7981 */ /* 0x0004e2000c1e1500 */
[----:B0-----:R-:W-:-:S04]  /*26f0*/  LEA R2, P1, R13, R178, 0x1 ;  /* 0x000000b20d027211 */ /* 0x001fc800078208ff */
[----:B------:R-:W-:Y:S01]  /*2700*/  LEA.HI.X.SX32 R3, R13, R179, 0x1, P1 ;  /* 0x000000b30d037211 */ /* 0x000fe200008f0eff */
[----:B------:R-:W-:Y:S01]  /*2710*/  IMAD R13, R56, 0x2, R17 ;  /* 0x00000002380d7824 */ /* 0x000fe200078e0211 */
[----:B-1----:R-:W-:-:S03]  /*2720*/  LEA R6, P0, R19, R178, 0x1 ;  /* 0x000000b213067211 */ /* 0x002fc600078008ff */
[C---:B------:R-:W-:Y:S01]  /*2730*/  IMAD R31, R56.reuse, 0x2, R13 ;  /* 0x00000002381f7824 */ /* 0x040fe200078e020d */
[-C--:B------:R-:W-:Y:S01]  /*2740*/  LEA.HI.X.SX32 R7, R19, R179.reuse, 0x1, P0 ;  /* 0x000000b313077211 */ /* 0x080fe200000f0eff */
[----:B------:R0:W3:Y:S01]  /*2750*/  LDG.E.U16 R100, desc[UR60][R2.64] ;  /* 0x0000003c02647981 */ /* 0x0000e2000c1e1500 */
[-C--:B--2---:R-:W-:Y:S01]  /*2760*/  LEA R4, P0, R9, R178.reuse, 0x1 ;  /* 0x000000b209047211 */ /* 0x084fe200078008ff */
[C---:B------:R-:W-:Y:S01]  /*2770*/  IMAD R143, R56.reuse, 0x2, R31 ;  /* 0x00000002388f7824 */ /* 0x040fe200078e021f */
[-C--:B------:R-:W-:Y:S01]  /*2780*/  LEA R164, P1, R11, R178.reuse, 0x1 ;  /* 0x000000b20ba47211 */ /* 0x080fe200078208ff */
[----:B------:R-:W2:Y:S01]  /*2790*/  LDG.E.U16 R21, desc[UR60][R6.64] ;  /* 0x0000003c06157981 */ /* 0x000ea2000c1e1500 */
[-C--:B------:R-:W-:Y:S01]  /*27a0*/  LEA.HI.X.SX32 R5, R9, R179.reuse, 0x1, P0 ;  /* 0x000000b309057211 */ /* 0x080fe200000f0eff */
[C---:B------:R-:W-:Y:S01]  /*27b0*/  IMAD R9, R56.reuse, 0x2, R143 ;  /* 0x0000000238097824 */ /* 0x040fe200078e028f */
[----:B------:R-:W-:Y:S02]  /*27c0*/  LEA.HI.X.SX32 R165, R11, R179, 0x1, P1 ;  /* 0x000000b30ba57211 */ /* 0x000fe400008f0eff */
[----:B0-----:R-:W-:Y:S01]  /*27d0*/  LEA R2, P0, R29, R178, 0x1 ;  /* 0x000000b21d027211 */ /* 0x001fe200078008ff */
[----:B------:R0:W2:Y:S01]  /*27e0*/  LDG.E.U16 R45, desc[UR60][R4.64] ;  /* 0x0000003c042d7981 */ /* 0x0000a2000c1e1500 */
[----:B------:R-:W-:-:S02]  /*27f0*/  LEA R11, R56, R9, 0x1 ;  /* 0x00000009380b7211 */ /* 0x000fc400078e08ff */
[----:B------:R-:W-:Y:S01]  /*2800*/  LEA.HI.X.SX32 R3, R29, R179, 0x1, P0 ;  /* 0x000000b31d037211 */ /* 0x000fe200000f0eff */
[----:B------:R-:W2:Y:S02]  /*2810*/  LDG.E.U16 R164, desc[UR60][R164.64] ;  /* 0x0000003ca4a47981 */ /* 0x000ea4000c1e1500 */
[C---:B------:R-:W-:Y:S02]  /*2820*/  IMAD R29, R56.reuse, 0x2, R11 ;  /* 0x00000002381d7824 */ /* 0x040fe400078e020b */
[----:B------:R1:W2:Y:S01]  /*2830*/  LDG.E.U16 R20, desc[UR60][R2.64] ;  /* 0x0000003c02147981 */ /* 0x0002a2000c1e1500 */
[----:B0-----:R-:W-:Y:S01]  /*2840*/  LEA R4, P0, R15, R178, 0x1 ;  /* 0x000000b20f047211 */ /* 0x001fe200078008ff */
[----:B------:R-:W-:-:S03]  /*2850*/  IMAD R145, R56, 0x2, R29 ;  /* 0x0000000238917824 */ /* 0x000fc600078e021d */
[----:B------:R-:W-:Y:S01]  /*2860*/  LEA.HI.X.SX32 R5, R15, R179, 0x1, P0 ;  /* 0x000000b30f057211 */ /* 0x000fe200000f0eff */
[----:B------:R-:W-:Y:S01]  /*2870*/  IMAD R15, R56, 0x2, R145 ;  /* 0x00000002380f7824 */ /* 0x000fe200078e0291 */
[----:B------:R-:W-:-:S03]  /*2880*/  LEA R6, P0, R27, R178, 0x1 ;  /* 0x000000b21b067211 */ /* 0x000fc600078008ff */
[----:B------:R0:W2:Y:S01]  /*2890*/  LDG.E.U16 R44, desc[UR60][R4.64] ;  /* 0x0000003c042c7981 */ /* 0x0000a2000c1e1500 */
[----:B------:R-:W-:Y:S01]  /*28a0*/  LEA.HI.X.SX32 R7, R27, R179, 0x1, P0 ;  /* 0x000000b31b077211 */ /* 0x000fe200000f0eff */
[----:B------:R-:W-:Y:S01]  /*28b0*/  IMAD R27, R56, 0x2, R15 ;  /* 0x00000002381b7824 */ /* 0x000fe200078e020f */
[----:B-1----:R-:W-:-:S03]  /*28c0*/  LEA R2, P1, R17, R178, 0x1 ;  /* 0x000000b211027211 */ /* 0x002fc600078208ff */
[----:B------:R1:W2:Y:S01]  /*28d0*/  LDG.E.U16 R19, desc[UR60][R6.64] ;  /* 0x0000003c06137981 */ /* 0x0002a2000c1e1500 */
[----:B------:R-:W-:Y:S02]  /*28e0*/  LEA R33, R56, R27, 0x1 ;  /* 0x0000001b38217211 */ /* 0x000fe400078e08ff */
[----:B0-----:R-:W-:-:S03]  /*28f0*/  LEA R4, P0, R13, R178, 0x1 ;  /* 0x000000b20d047211 */ /* 0x001fc600078008ff */
[----:B------:R-:W-:Y:S01]  /*2900*/  IMAD R147, R56, 0x2, R33 ;  /* 0x0000000238937824 */ /* 0x000fe200078e0221 */
[----:B------:R-:W-:-:S03]  /*2910*/  LEA.HI.X.SX32 R5, R13, R179, 0x1, P0 ;  /* 0x000000b30d057211 */ /* 0x000fc600000f0eff */
[C---:B------:R-:W-:Y:S01]  /*2920*/  IMAD R13, R56.reuse, 0x2, R147 ;  /* 0x00000002380d7824 */ /* 0x040fe200078e0293 */
[-C--:B------:R-:W-:Y:S02]  /*2930*/  LEA.HI.X.SX32 R3, R17, R179.reuse, 0x1, P1 ;  /* 0x000000b311037211 */ /* 0x080fe400008f0eff */
[CC--:B------:R-:W-:Y:S01]  /*2940*/  LEA R170, P1, R9.reuse, R178.reuse, 0x1 ;  /* 0x000000b209aa7211 */ /* 0x0c0fe200078208ff */
[C---:B-1----:R-:W-:Y:S01]  /*2950*/  IMAD R7, R56.reuse, 0x2, R13 ;  /* 0x0000000238077824 */ /* 0x042fe200078e020d */
[----:B------:R-:W2:Y:S02]  /*2960*/  LDG.E.U16 R43, desc[UR60][R4.64] ;  /* 0x0000003c042b7981 */ /* 0x000ea4000c1e1500 */
[----:B------:R-:W-:Y:S02]  /*2970*/  LEA.HI.X.SX32 R171, R9, R179, 0x1, P1 ;  /* 0x000000b309ab7211 */ /* 0x000fe400008f0eff */
[----:B------:R0:W2:Y:S01]  /*2980*/  LDG.E.U16 R128, desc[UR60][R2.64] ;  /* 0x0000003c02807981 */ /* 0x0000a2000c1e1500 */
[----:B------:R-:W-:Y:S01]  /*2990*/  IMAD R9, R56, 0x2, R7 ;  /* 0x0000000238097824 */ /* 0x000fe200078e0207 */
[----:B------:R-:W-:-:S02]  /*29a0*/  LEA R168, P1, R15, R178, 0x1 ;  /* 0x000000b20fa87211 */ /* 0x000fc400078208ff */
[----:B------:R1:W-:Y:S04]  /*29b0*/  STL [R1], R0 ;  /* 0x0000000001007387 */ /* 0x0003e80000100800 */
[----:B------:R-:W2:Y:S01]  /*29c0*/  LDG.E.U16 R170, desc[UR60][R170.64] ;  /* 0x0000003caaaa7981 */ /* 0x000ea2000c1e1500 */
[CC--:B0-----:R-:W-:Y:S02]  /*29d0*/  LEA R2, P0, R31.reuse, R178.reuse, 0x1 ;  /* 0x000000b21f027211 */ /* 0x0c1fe400078008ff */
[----:B------:R-:W-:Y:S02]  /*29e0*/  LEA R149, R56, R9, 0x1 ;  /* 0x0000000938957211 */ /* 0x000fe400078e08ff */
[----:B------:R-:W-:Y:S02]  /*29f0*/  LEA.HI.X.SX32 R3, R31, R179, 0x1, P0 ;  /* 0x000000b31f037211 */ /* 0x000fe400000f0eff */
[----:B------:R-:W-:-:S03]  /*2a00*/  LEA R4, P0, R11, R178, 0x1 ;  /* 0x000000b20b047211 */ /* 0x000fc600078008ff */
[----:B------:R0:W2:Y:S01]  /*2a10*/  LDG.E.U16 R18, desc[UR60][R2.64] ;  /* 0x0000003c02127981 */ /* 0x0000a2000c1e1500 */
[----:B------:R-:W-:Y:S01]  /*2a20*/  LEA.HI.X.SX32 R5, R11, R179, 0x1, P0 ;  /* 0x000000b30b057211 */ /* 0x000fe200000f0eff */
[----:B------:R-:W-:-:S04]  /*2a30*/  IMAD R11, R56, 0x2, R149 ;  /* 0x00000002380b7824 */ /* 0x000fc800078e0295 */
[----:B------:R1:W2:Y:S01]  /*2a40*/  LDG.E.U16 R42, desc[UR60][R4.64] ;  /* 0x0000003c042a7981 */ /* 0x0002a2000c1e1500 */
[----:B0-----:R-:W-:-:S04]  /*2a50*/  LEA R2, P0, R29, R178, 0x1 ;  /* 0x000000b21d027211 */ /* 0x001fc800078008ff */
[----:B------:R-:W-:Y:S01]  /*2a60*/  LEA.HI.X.SX32 R3, R29, R179, 0x1, P0 ;  /* 0x000000b31d037211 */ /* 0x000fe200000f0eff */
[----:B------:R-:W-:Y:S01]  /*2a70*/  IMAD R29, R56, 0x2, R11 ;  /* 0x00000002381d7824 */ /* 0x000fe200078e020b */
[----:B-1----:R-:W-:-:S03]  /*2a80*/  LEA R4, P0, R27, R178, 0x1 ;  /* 0x000000b21b047211 */ /* 0x002fc600078008ff */
[----:B------:R0:W2:Y:S01]  /*2a90*/  LDG.E.U16 R17, desc[UR60][R2.64] ;  /* 0x0000003c02117981 */ /* 0x0000a2000c1e1500 */
[C---:B------:R-:W-:Y:S01]  /*2aa0*/  IMAD R31, R56.reuse, 0x2, R29 ;  /* 0x00000002381f7824 */ /* 0x040fe200078e021d */
[-C--:B------:R-:W-:Y:S02]  /*2ab0*/  LEA.HI.X.SX32 R5, R27, R179.reuse, 0x1, P0 ;  /* 0x000000b31b057211 */ /* 0x080fe400000f0eff */
[-C--:B------:R-:W-:Y:S01]  /*2ac0*/  LEA.HI.X.SX32 R169, R15, R179.reuse, 0x1, P1 ;  /* 0x000000b30fa97211 */ /* 0x080fe200008f0eff */
[C---:B------:R-:W-:Y:S01]  /*2ad0*/  IMAD R151, R56.reuse, 0x2, R31 ;  /* 0x0000000238977824 */ /* 0x040fe200078e021f */
[-C--:B0-----:R-:W-:Y:S01]  /*2ae0*/  LEA R2, P0, R33, R178.reuse, 0x1 ;  /* 0x000000b221027211 */ /* 0x081fe200078008ff */
[----:B------:R0:W2:Y:S01]  /*2af0*/  LDG.E.U16 R41, desc[UR60][R4.64] ;  /* 0x0000003c04297981 */ /* 0x0000a2000c1e1500 */
[----:B------:R-:W-:Y:S02]  /*2b00*/  LEA R166, P1, R13, R178, 0x1 ;  /* 0x000000b20da67211 */ /* 0x000fe400078208ff */
[----:B------:R-:W-:Y:S01]  /*2b10*/  LEA.HI.X.SX32 R3, R33, R179, 0x1, P0 ;  /* 0x000000b321037211 */ /* 0x000fe200000f0eff */
[----:B------:R-:W2:Y:S01]  /*2b20*/  LDG.E.U16 R168, desc[UR60][R168.64] ;  /* 0x0000003ca8a87981 */ /* 0x000ea2000c1e1500 */
[----:B------:R-:W-:-:S02]  /*2b30*/  LEA R27, R56, R151, 0x1 ;  /* 0x00000097381b7211 */ /* 0x000fc400078e08ff */
[----:B------:R-:W-:Y:S01]  /*2b40*/  LEA.HI.X.SX32 R167, R13, R179, 0x1, P1 ;  /* 0x000000b30da77211 */ /* 0x000fe200008f0eff */
[----:B------:R1:W2:Y:S02]  /*2b50*/  LDG.E.U16 R16, desc[UR60][R2.64] ;  /* 0x0000003c02107981 */ /* 0x0002a4000c1e1500 */
[C---:B------:R-:W-:Y:S01]  /*2b60*/  IMAD R13, R56.reuse, 0x2, R27 ;  /* 0x00000002380d7824 */ /* 0x040fe200078e021b */
[-C--:B0-----:R-:W-:Y:S01]  /*2b70*/  LEA R4, P0, R7, R178.reuse, 0x1 ;  /* 0x000000b207047211 */ /* 0x081fe200078008ff */
[----:B------:R-:W2:Y:S01]  /*2b80*/  LDG.E.U16 R166, desc[UR60][R166.64] ;  /* 0x0000003ca6a67981 */ /* 0x000ea2000c1e1500 */
[----:B-1----:R-:W-:Y:S01]  /*2b90*/  LEA R2, P1, R11, R178, 0x1 ;  /* 0x000000b20b027211 */ /* 0x002fe200078208ff */
[----:B------:R-:W-:-:S03]  /*2ba0*/  IMAD R33, R56, 0x2, R13 ;  /* 0x0000000238217824 */ /* 0x000fc600078e020d */
[----:B------:R-:W-:Y:S01]  /*2bb0*/  LEA.HI.X.SX32 R3, R11, R179, 0x1, P1 ;  /* 0x000000b30b037211 */ /* 0x000fe200008f0eff */
[----:B------:R-:W-:-:S04]  /*2bc0*/  IMAD R153, R56, 0x2, R33 ;  /* 0x0000000238997824 */ /* 0x000fc800078e0221 */
[----:B------:R0:W5:Y:S01]  /*2bd0*/  LDG.E.U16 R70, desc[UR60][R2.64] ;  /* 0x0000003c02467981 */ /* 0x000162000c1e1500 */
[----:B------:R-:W-:Y:S01]  /*2be0*/  IMAD R35, R56, 0x2, R153 ;  /* 0x0000000238237824 */ /* 0x000fe200078e0299 */
[----:B------:R-:W-:Y:S02]  /*2bf0*/  LEA.HI.X.SX32 R5, R7, R179, 0x1, P0 ;  /* 0x000000b307057211 */ /* 0x000fe400000f0eff */
[----:B0-----:R-:W-:-:S03]  /*2c00*/  LEA R2, P1, R27, R178, 0x1 ;  /* 0x000000b21b027211 */ /* 0x001fc600078208ff */
[----:B------:R-:W2:Y:S01]  /*2c10*/  LDG.E.U16 R40, desc[UR60][R4.64] ;  /* 0x0000003c04287981 */ /* 0x000ea2000c1e1500 */
[----:B------:R-:W-:Y:S02]  /*2c20*/  LEA.HI.X.SX32 R3, R27, R179, 0x1, P1 ;  /* 0x000000b31b037211 */ /* 0x000fe400008f0eff */
[----:B------:R-:W-:-:S03]  /*2c30*/  LEA R6, P0, R9, R178, 0x1 ;  /* 0x000000b209067211 */ /* 0x000fc600078008ff */
[----:B------:R0:W4:Y:S01]  /*2c40*/  LDG.E.U16 R72, desc[UR60][R2.64] ;  /* 0x0000003c02487981 */ /* 0x000122000c1e1500 */
[----:B------:R-:W-:Y:S02]  /*2c50*/  LEA.HI.X.SX32 R7, R9, R179, 0x1, P0 ;  /* 0x000000b309077211 */ /* 0x000fe400000f0eff */
[C---:B------:R-:W-:Y:S02]  /*2c60*/  LEA R9, R56.reuse, R35, 0x1 ;  /* 0x0000002338097211 */ /* 0x040fe400078e08ff */
[CC--:B0-----:R-:W-:Y:S01]  /*2c70*/  LEA R2, P1, R35.reuse, R178.reuse, 0x1 ;  /* 0x000000b223027211 */ /* 0x0c1fe200078208ff */
[----:B------:R0:W2:Y:S03]  /*2c80*/  LDG.E.U16 R15, desc[UR60][R6.64] ;  /* 0x0000003c060f7981 */ /* 0x0000a6000c1e1500 */
[----:B------:R-:W-:Y:S01]  /*2c90*/  LEA.HI.X.SX32 R3, R35, R179, 0x1, P1 ;  /* 0x000000b323037211 */ /* 0x000fe200008f0eff */
[----:B------:R-:W-:Y:S01]  /*2ca0*/  IMAD R37, R56, 0x2, R9 ;  /* 0x0000000238257824 */ /* 0x000fe200078e0209 */
[----:B------:R-:W-:-:S03]  /*2cb0*/  LEA R4, P0, R29, R178, 0x1 ;  /* 0x000000b21d047211 */ /* 0x000fc600078008ff */
[----:B------:R-:W3:Y:S01]  /*2cc0*/  LDG.E.U16 R74, desc[UR60][R2.64] ;  /* 0x0000003c024a7981 */ /* 0x000ee2000c1e1500 */
[----:B------:R-:W-:Y:S01]  /*2cd0*/  IMAD R155, R56, 0x2, R37 ;  /* 0x00000002389b7824 */ /* 0x000fe200078e0225 */
[----:B------:R-:W-:-:S03]  /*2ce0*/  LEA.HI.X.SX32 R5, R29, R179, 0x1, P0 ;  /* 0x000000b31d057211 */ /* 0x000fc600000f0eff */
[C---:B------:R-:W-:Y:S01]  /*2cf0*/  IMAD R29, R56.reuse, 0x2, R155 ;  /* 0x00000002381d7824 */ /* 0x040fe200078e029b */
[C---:B0-----:R-:W-:Y:S01]  /*2d00*/  LEA R6, P0, R31.reuse, R178, 0x1 ;  /* 0x000000b21f067211 */ /* 0x041fe200078008ff */
[----:B------:R0:W2:Y:S02]  /*2d10*/  LDG.E.U16 R39, desc[UR60][R4.64] ;  /* 0x0000003c04277981 */ /* 0x0000a4000c1e1500 */
[----:B------:R-:W-:Y:S01]  /*2d20*/  IMAD R51, R56, 0x2, R29 ;  /* 0x0000000238337824 */ /* 0x000fe200078e021d */
[----:B------:R-:W-:-:S04]  /*2d30*/  LEA.HI.X.SX32 R7, R31, R179, 0x1, P0 ;  /* 0x000000b31f077211 */ /* 0x000fc800000f0eff */
[----:B------:R-:W-:Y:S01]  /*2d40*/  LEA R11, R56, R51, 0x1 ;  /* 0x00000033380b7211 */ /* 0x000fe200078e08ff */
[----:B------:R1:W2:Y:S01]  /*2d50*/  LDG.E.U16 R14, desc[UR60][R6.64] ;  /* 0x0000003c060e7981 */ /* 0x0002a2000c1e1500 */
[----:B0-----:R-:W-:-:S03]  /*2d60*/  LEA R4, P0, R13, R178, 0x1 ;  /* 0x000000b20d047211 */ /* 0x001fc600078008ff */
[----:B------:R-:W-:Y:S01]  /*2d70*/  IMAD R157, R56, 0x2, R11 ;  /* 0x00000002389d7824 */ /* 0x000fe200078e020b */
[----:B------:R-:W-:-:S03]  /*2d80*/  LEA.HI.X.SX32 R5, R13, R179, 0x1, P0 ;  /* 0x000000b30d057211 */ /* 0x000fc600000f0eff */
[C---:B------:R-:W-:Y:S01]  /*2d90*/  IMAD R53, R56.reuse, 0x2, R157 ;  /* 0x0000000238357824 */ /* 0x040fe200078e029d */
[C---:B-1----:R-:W-:Y:S01]  /*2da0*/  LEA R6, P0, R33.reuse, R178, 0x1 ;  /* 0x000000b221067211 */ /* 0x042fe200078008ff */
[----:B------:R0:W2:Y:S03]  /*2db0*/  LDG.E.U16 R38, desc[UR60][R4.64] ;  /* 0x0000003c04267981 */ /* 0x0000a6000c1e1500 */
[----:B------:R-:W-:Y:S01]  /*2dc0*/  LEA.HI.X.SX32 R7, R33, R179, 0x1, P0 ;  /* 0x000000b321077211 */ /* 0x000fe200000f0eff */
[----:B------:R-:W-:-:S04]  /*2dd0*/  IMAD R33, R56, 0x2, R53 ;  /* 0x0000000238217824 */ /* 0x000fc800078e0235 */
[C---:B------:R-:W-:Y:S01]  /*2de0*/  IMAD R27, R56.reuse, 0x2, R33 ;  /* 0x00000002381b7824 */ /* 0x040fe200078e0221 */
[-C--:B------:R-:W-:Y:S01]  /*2df0*/  LEA R180, P1, R29, R178.reuse, 0x1 ;  /* 0x000000b21db47211 */ /* 0x080fe200078208ff */
[----:B------:R-:W2:Y:S03]  /*2e00*/  LDG.E.U16 R13, desc[UR60][R6.64] ;  /* 0x0000003c060d7981 */ /* 0x000ea6000c1e1500 */
[----:B------:R-:W-:Y:S02]  /*2e10*/  LEA R159, R56, R27, 0x1 ;  /* 0x0000001b389f7211 */ /* 0x000fe400078e08ff */
[----:B0-----:R-:W-:-:S03]  /*2e20*/  LEA R4, P0, R9, R178, 0x1 ;  /* 0x000000b209047211 */ /* 0x001fc600078008ff */
[C---:B------:R-:W-:Y:S01]  /*2e30*/  IMAD R31, R56.reuse, 0x2, R159 ;  /* 0x00000002381f7824 */ /* 0x040fe200078e029f */
[-C--:B------:R-:W-:Y:S02]  /*2e40*/  LEA.HI.X.SX32 R181, R29, R179.reuse, 0x1, P1 ;  /* 0x000000b31db57211 */ /* 0x080fe400008f0eff */
[-C--:B------:R-:W-:Y:S01]  /*2e50*/  LEA.HI.X.SX32 R5, R9, R179.reuse, 0x1, P0 ;  /* 0x000000b309057211 */ /* 0x080fe200000f0eff */
[C---:B------:R-:W-:Y:S01]  /*2e60*/  IMAD R29, R56.reuse, 0x2, R31 ;  /* 0x00000002381d7824 */ /* 0x040fe200078e021f */
[C---:B------:R-:W-:Y:S01]  /*2e70*/  LEA R2, P0, R37.reuse, R178, 0x1 ;  /* 0x000000b225027211 */ /* 0x040fe200078008ff */
[----:B------:R-:W2:Y:S02]  /*2e80*/  LDG.E.U16 R180, desc[UR60][R180.64] ;  /* 0x0000003cb4b47981 */ /* 0x000ea4000c1e1500 */
[C---:B------:R-:W-:Y:S01]  /*2e90*/  IMAD R9, R56.reuse, 0x2, R29 ;  /* 0x0000000238097824 */ /* 0x040fe200078e021d */
[----:B------:R-:W-:Y:S02]  /*2ea0*/  LEA.HI.X.SX32 R3, R37, R179, 0x1, P0 ;  /* 0x000000b325037211 */ /* 0x000fe400000f0eff */
[----:B------:R-:W2:Y:S01]  /*2eb0*/  LDG.E.U16 R37, desc[UR60][R4.64] ;  /* 0x0000003c04257981 */ /* 0x000ea2000c1e1500 */
[----:B------:R-:W-:-:S03]  /*2ec0*/  IMAD R161, R56, 0x2, R9 ;  /* 0x0000000238a17824 */ /* 0x000fc600078e0209 */
[----:B------:R0:W2:Y:S02]  /*2ed0*/  LDG.E.U16 R12, desc[UR60][R2.64] ;  /* 0x0000003c020c7981 */ /* 0x0000a4000c1e1500 */
[----:B------:R-:W-:Y:S02]  /*2ee0*/  LEA R26, R56, R161, 0x1 ;  /* 0x000000a1381a7211 */ /* 0x000fe400078e08ff */
[----:B0-----:R-:W-:-:S03]  /*2ef0*/  LEA R2, P1, R53, R178, 0x1 ;  /* 0x000000b235027211 */ /* 0x001fc600078208ff */
[C---:B------:R-:W-:Y:S01]  /*2f00*/  IMAD R0, R56.reuse, 0x2, R26 ;  /* 0x0000000238007824 */ /* 0x040fe200078e021a */
[-C--:B------:R-:W-:Y:S02]  /*2f10*/  LEA.HI.X.SX32 R3, R53, R179.reuse, 0x1, P1 ;  /* 0x000000b335037211 */ /* 0x080fe400008f0eff */
[CC--:B------:R-:W-:Y:S01]  /*2f20*/  LEA R4, P0, R51.reuse, R178.reuse, 0x1 ;  /* 0x000000b233047211 */ /* 0x0c0fe200078008ff */
[C---:B------:R-:W-:Y:S02]  /*2f30*/  IMAD R8, R56.reuse, 0x2, R0 ;  /* 0x0000000238087824 */ /* 0x040fe400078e0200 */
[----:B------:R0:W2:Y:S01]  /*2f40*/  LDG.E.U16 R69, desc[UR60][R2.64] ;  /* 0x0000003c02457981 */ /* 0x0000a2000c1e1500 */
[----:B------:R-:W-:Y:S01]  /*2f50*/  LEA.HI.X.SX32 R5, R51, R179, 0x1, P0 ;  /* 0x000000b333057211 */ /* 0x000fe200000f0eff */
[----:B------:R-:W-:Y:S01]  /*2f60*/  IMAD R163, R56, 0x2, R8 ;  /* 0x0000000238a37824 */ /* 0x000fe200078e0208 */
[----:B------:R-:W-:-:S03]  /*2f70*/  LEA R6, P0, R11, R178, 0x1 ;  /* 0x000000b20b067211 */ /* 0x000fc600078008ff */
[----:B------:R1:W2:Y:S01]  /*2f80*/  LDG.E.U16 R36, desc[UR60][R4.64] ;  /* 0x0000003c04247981 */ /* 0x0002a2000c1e1500 */
[----:B0-----:R-:W-:-:S04]  /*2f90*/  LEA R2, P1, R31, R178, 0x1 ;  /* 0x000000b21f027211 */ /* 0x001fc800078208ff */
[-C--:B------:R-:W-:Y:S01]  /*2fa0*/  LEA.HI.X.SX32 R3, R31, R179.reuse, 0x1, P1 ;  /* 0x000000b31f037211 */ /* 0x080fe200008f0eff */
[C---:B------:R-:W-:Y:S01]  /*2fb0*/  IMAD R30, R56.reuse, 0x2, R163 ;  /* 0x00000002381e7824 */ /* 0x040fe200078e02a3 */
[-C--:B------:R-:W-:Y:S02]  /*2fc0*/  LEA.HI.X.SX32 R7, R11, R179.reuse, 0x1, P0 ;  /* 0x000000b30b077211 */ /* 0x080fe400000f0eff */
[C---:B-1----:R-:W-:Y:S01]  /*2fd0*/  LEA R4, P0, R33.reuse, R178, 0x1 ;  /* 0x000000b221047211 */ /* 0x042fe200078008ff */
[----:B------:R-:W2:Y:S01]  /*2fe0*/  LDG.E.U16 R68, desc[UR60][R2.64] ;  /* 0x0000003c02447981 */ /* 0x000ea2000c1e1500 */
[----:B------:R-:W-:Y:S02]  /*2ff0*/  LEA R32, R56, R30, 0x1 ;  /* 0x0000001e38207211 */ /* 0x000fe400078e08ff */
[----:B------:R-:W-:Y:S01]  /*3000*/  LEA.HI.X.SX32 R5, R33, R179, 0x1, P0 ;  /* 0x000000b321057211 */ /* 0x000fe200000f0eff */
[----:B------:R0:W2:Y:S04]  /*3010*/  LDG.E.U16 R11, desc[UR60][R6.64] ;  /* 0x0000003c060b7981 */ /* 0x0000a8000c1e1500 */
[----:B------:R1:W2:Y:S01]  /*3020*/  LDG.E.U16 R35, desc[UR60][R4.64] ;  /* 0x0000003c04237981 */ /* 0x0002a2000c1e1500 */
[----:B0-----:R-:W-:-:S04]  /*3030*/  LEA R6, P0, R27, R178, 0x1 ;  /* 0x000000b21b067211 */ /* 0x001fc800078008ff */
[----:B------:R-:W-:Y:S01]  /*3040*/  LEA.HI.X.SX32 R7, R27, R179, 0x1, P0 ;  /* 0x000000b31b077211 */ /* 0x000fe200000f0eff */
[----:B------:R-:W-:Y:S01]  /*3050*/  IMAD R27, R56, 0x2, R32 ;  /* 0x00000002381b7824 */ /* 0x000fe200078e0220 */
[----:B-1----:R-:W-:-:S03]  /*3060*/  LEA R4, P0, R29, R178, 0x1 ;  /* 0x000000b21d047211 */ /* 0x002fc600078008ff */
[----:B------:R-:W-:Y:S01]  /*3070*/  IMAD R165, R56, 0x2, R27 ;  /* 0x0000000238a57824 */ /* 0x000fe200078e021b */
[-C--:B------:R-:W-:Y:S01]  /*3080*/  LEA.HI.X.SX32 R5, R29, R179.reuse, 0x1, P0 ;  /* 0x000000b31d057211 */ /* 0x080fe200000f0eff */
[----:B------:R0:W2:Y:S01]  /*3090*/  LDG.E.U16 R10, desc[UR60][R6.64] ;  /* 0x0000003c060a7981 */ /* 0x0000a2000c1e1500 */
[-C--:B------:R-:W-:Y:S01]  /*30a0*/  LEA R2, P1, R26, R178.reuse, 0x1 ;  /* 0x000000b21a027211 */ /* 0x080fe200078208ff */
[----:B------:R-:W-:Y:S02]  /*30b0*/  IMAD R29, R56, 0x2, R165 ;  /* 0x00000002381d7824 */ /* 0x000fe400078e02a5 */
[----:B------:R1:W2:Y:S01]  /*30c0*/  LDG.E.U16 R34, desc[UR60][R4.64] ;  /* 0x0000003c04227981 */ /* 0x0002a2000c1e1500 */
[----:B------:R-:W-:Y:S01]  /*30d0*/  LEA.HI.X.SX32 R3, R26, R179, 0x1, P1 ;  /* 0x000000b31a037211 */ /* 0x000fe200008f0eff */
[----:B------:R-:W-:Y:S01]  /*30e0*/  IMAD R26, R56, 0x2, R29 ;  /* 0x00000002381a7824 */ /* 0x000fe200078e021d */
[----:B0-----:R-:W-:-:S03]  /*30f0*/  LEA R6, P0, R9, R178, 0x1 ;  /* 0x000000b209067211 */ /* 0x001fc600078008ff */
[----:B------:R0:W2:Y:S01]  /*3100*/  LDG.E.U16 R67, desc[UR60][R2.64] ;  /* 0x0000003c02437981 */ /* 0x0000a2000c1e1500 */
[----:B------:R-:W-:Y:S02]  /*3110*/  LEA R28, R56, R26, 0x1 ;  /* 0x0000001a381c7211 */ /* 0x000fe400078e08ff */
[-C--:B------:R-:W-:Y:S02]  /*3120*/  LEA.HI.X.SX32 R7, R9, R179.reuse, 0x1, P0 ;  /* 0x000000b309077211 */ /* 0x080fe400000f0eff */
[-C--:B-1----:R-:W-:Y:S01]  /*3130*/  LEA R4, P0, R0, R178.reuse, 0x1 ;  /* 0x000000b200047211 */ /* 0x082fe200078008ff */
[----:B------:R-:W-:Y:S02]  /*3140*/  IMAD R167, R56, 0x2, R28 ;  /* 0x0000000238a77824 */ /* 0x000fe400078e021c */
[----:B------:R1:W2:Y:S01]  /*3150*/  LDG.E.U16 R9, desc[UR60][R6.64] ;  /* 0x0000003c06097981 */ /* 0x0002a2000c1e1500 */
[----:B------:R-:W-:Y:S01]  /*3160*/  LEA.HI.X.SX32 R5, R0, R179, 0x1, P0 ;  /* 0x000000b300057211 */ /* 0x000fe200000f0eff */
[----:B------:R-:W-:Y:S01]  /*3170*/  IMAD R0, R56, 0x2, R167 ;  /* 0x0000000238007824 */ /* 0x000fe200078e02a7 */
[----:B0-----:R-:W-:-:S03]  /*3180*/  LEA R2, P1, R30, R178, 0x1 ;  /* 0x000000b21e027211 */ /* 0x001fc600078208ff */
[----:B------:R-:W-:Y:S01]  /*3190*/  IMAD R31, R56, 0x2, R0 ;  /* 0x00000002381f7824 */ /* 0x000fe200078e0200 */
[-C--:B------:R-:W-:Y:S01]  /*31a0*/  LEA.HI.X.SX32 R3, R30, R179.reuse, 0x1, P1 ;  /* 0x000000b31e037211 */ /* 0x080fe200008f0eff */
[----:B------:R0:W2:Y:S02]  /*31b0*/  LDG.E.U16 R33, desc[UR60][R4.64] ;  /* 0x0000003c04217981 */ /* 0x0000a4000c1e1500 */
[----:B------:R-:W-:Y:S01]  /*31c0*/  IMAD R30, R56, 0x2, R31 ;  /* 0x00000002381e7824 */ /* 0x000fe200078e021f */
[----:B-1----:R-:W-:Y:S01]  /*31d0*/  LEA R6, P0, R8, R178, 0x1 ;  /* 0x000000b208067211 */ /* 0x002fe200078008ff */
[----:B------:R1:W2:Y:S03]  /*31e0*/  LDG.E.U16 R66, desc[UR60][R2.64] ;  /* 0x0000003c02427981 */ /* 0x0002a6000c1e1500 */
[----:B------:R-:W-:Y:S02]  /*31f0*/  LEA R169, R56, R30, 0x1 ;  /* 0x0000001e38a97211 */ /* 0x000fe400078e08ff */
[----:B------:R-:W-:-:S02]  /*3200*/  LEA.HI.X.SX32 R7, R8, R179, 0x1, P0 ;  /* 0x000000b308077211 */ /* 0x000fc400000f0eff */
[-C--:B0-----:R-:W-:Y:S01]  /*3210*/  LEA R4, P0, R32, R178.reuse, 0x1 ;  /* 0x000000b220047211 */ /* 0x081fe200078008ff */
[----:B------:R-:W-:Y:S02]  /*3220*/  IMAD R50, R56, 0x2, R169 ;  /* 0x0000000238327824 */ /* 0x000fe400078e02a9 */
[----:B------:R0:W2:Y:S01]  /*3230*/  LDG.E.U16 R8, desc[UR60][R6.64] ;  /* 0x0000003c06087981 */ /* 0x0000a2000c1e1500 */
[----:B------:R-:W-:Y:S01]  /*3240*/  LEA.HI.X.SX32 R5, R32, R179, 0x1, P0 ;  /* 0x000000b320057211 */ /* 0x000fe200000f0eff */
[----:B------:R-:W-:Y:S01]  /*3250*/  IMAD R54, R56, 0x2, R50 ;  /* 0x0000000238367824 */ /* 0x000fe200078e0232 */
[----:B-1----:R-:W-:-:S03]  /*3260*/  LEA R2, P1, R29, R178, 0x1 ;  /* 0x000000b21d027211 */ /* 0x002fc600078208ff */
[----:B------:R-:W-:Y:S01]  /*3270*/  IMAD R55, R56, 0x2, R54 ;  /* 0x0000000238377824 */ /* 0x000fe200078e0236 */
[----:B0-----:R-:W-:-:S03]  /*3280*/  LEA R6, P0, R27, R178, 0x1 ;  /* 0x000000b21b067211 */ /* 0x001fc600078008ff */
[----:B------:R-:W-:Y:S01]  /*3290*/  IMAD R171, R56, 0x2, R55 ;  /* 0x0000000238ab7824 */ /* 0x000fe200078e0237 */
[----:B------:R0:W2:Y:S01]  /*32a0*/  LDG.E.U16 R32, desc[UR60][R4.64] ;  /* 0x0000003c04207981 */ /* 0x0000a2000c1e1500 */
[-C--:B------:R-:W-:Y:S02]  /*32b0*/  LEA.HI.X.SX32 R7, R27, R179.reuse, 0x1, P0 ;  /* 0x000000b31b077211 */ /* 0x080fe400000f0eff */
[----:B------:R-:W-:-:S04]  /*32c0*/  LEA.HI.X.SX32 R3, R29, R179, 0x1, P1 ;  /* 0x000000b31d037211 */ /* 0x000fc800008f0eff */
[----:B------:R1:W2:Y:S01]  /*32d0*/  LDG.E.U16 R7, desc[UR60][R6.64] ;  /* 0x0000003c06077981 */ /* 0x0002a2000c1e1500 */
[----:B0-----:R-:W-:-:S03]  /*32e0*/  LEA R4, P0, R26, R178, 0x1 ;  /* 0x000000b21a047211 */ /* 0x001fc600078008ff */
[----:B------:R0:W2:Y:S01]  /*32f0*/  LDG.E.U16 R65, desc[UR60][R2.64] ;  /* 0x0000003c02417981 */ /* 0x0000a2000c1e1500 */
[----:B-1----:R-:W-:Y:S02]  /*3300*/  LEA R6, R56, R171, 0x1 ;  /* 0x000000ab38067211 */ /* 0x002fe400078e08ff */
[----:B0-----:R-:W-:-:S03]  /*3310*/  LEA R2, P1, R50, R178, 0x1 ;  /* 0x000000b232027211 */ /* 0x001fc600078208ff */
[----:B------:R-:W-:Y:S01]  /*3320*/  IMAD R175, R56, 0x2, R6 ;  /* 0x0000000238af7824 */ /* 0x000fe200078e0206 */
[-C--:B------:R-:W-:Y:S02]  /*3330*/  LEA.HI.X.SX32 R5, R26, R179.reuse, 0x1, P0 ;  /* 0x000000b31a057211 */ /* 0x080fe400000f0eff */
[-C--:B------:R-:W-:Y:S02]  /*3340*/  LEA R26, P0, R0, R178.reuse, 0x1 ;  /* 0x000000b2001a7211 */ /* 0x080fe400078008ff */
[-C--:B------:R-:W-:Y:S01]  /*3350*/  LEA.HI.X.SX32 R3, R50, R179.reuse, 0x1, P1 ;  /* 0x000000b332037211 */ /* 0x080fe200008f0eff */
[----:B------:R-:W-:Y:S01]  /*3360*/  IMAD R172, R56, 0x2, R175 ;  /* 0x0000000238ac7824 */ /* 0x000fe200078e02af */
[----:B------:R-:W-:Y:S01]  /*3370*/  LEA.HI.X.SX32 R27, R0, R179, 0x1, P0 ;  /* 0x000000b3001b7211 */ /* 0x000fe200000f0eff */
[----:B------:R0:W2:Y:S04]  /*3380*/  LDG.E.U16 R29, desc[UR60][R4.64] ;  /* 0x0000003c041d7981 */ /* 0x0000a8000c1e1500 */
[----:B------:R1:W2:Y:S04]  /*3390*/  LDG.E.U16 R63, desc[UR60][R2.64] ;  /* 0x0000003c023f7981 */ /* 0x0002a8000c1e1500 */
[----:B------:R-:W2:Y:S01]  /*33a0*/  LDG.E.U16 R64, desc[UR60][R26.64] ;  /* 0x0000003c1a407981 */ /* 0x000ea2000c1e1500 */
[----:B0-----:R-:W-:Y:S01]  /*33b0*/  LEA R4, P0, R6, R178, 0x1 ;  /* 0x000000b206047211 */ /* 0x001fe200078008ff */
[----:B-1----:R-:W-:-:S03]  /*33c0*/  IMAD R3, R56, 0x2, R172 ;  /* 0x0000000238037824 */ /* 0x002fc600078e02ac */
[----:B------:R-:W-:Y:S01]  /*33d0*/  LEA.HI.X.SX32 R5, R6, R179, 0x1, P0 ;  /* 0x000000b306057211 */ /* 0x000fe200000f0eff */
[----:B------:R-:W-:-:S04]  /*33e0*/  IMAD R2, R56, 0x2, R3 ;  /* 0x0000000238027824 */ /* 0x000fc800078e0203 */
[----:B------:R0:W2:Y:S02]  /*33f0*/  LDG.E.U16 R62, desc[UR60][R4.64] ;  /* 0x0000003c043e7981 */ /* 0x0000a4000c1e1500 */
[----:B0-----:R-:W-:-:S04]  /*3400*/  LEA R4, P0, R2, R178, 0x1 ;  /* 0x000000b202047211 */ /* 0x001fc800078008ff */
[----:B------:R-:W-:Y:S02]  /*3410*/  LEA.HI.X.SX32 R5, R2, R179, 0x1, P0 ;  /* 0x000000b302057211 */ /* 0x000fe400000f0eff */
[----:B------:R-:W-:-:S03]  /*3420*/  LEA R2, R56, R2, 0x1 ;  /* 0x0000000238027211 */ /* 0x000fc600078e08ff */
[----:B------:R0:W2:Y:S02]  /*3430*/  LDG.E.U16 R61, desc[UR60][R4.64] ;  /* 0x0000003c043d7981 */ /* 0x0000a4000c1e1500 */
[----:B------:R-:W-:-:S04]  /*3440*/  IMAD R173, R56, 0x2, R2 ;  /* 0x0000000238ad7824 */ /* 0x000fc800078e0202 */
[----:B------:R-:W-:-:S04]  /*3450*/  IMAD R57, R56, 0x2, R173 ;  /* 0x0000000238397824 */ /* 0x000fc800078e02ad */
[----:B------:R-:W-:-:S05]  /*3460*/  IMAD R176, R56, 0x2, R57 ;  /* 0x0000000238b07824 */ /* 0x000fca00078e0239 */
[----:B0-----:R-:W-:-:S04]  /*3470*/  LEA R4, P0, R176, R178, 0x1 ;  /* 0x000000b2b0047211 */ /* 0x001fc800078008ff */
[----:B------:R-:W-:Y:S01]  /*3480*/  LEA.HI.X.SX32 R5, R176, R179, 0x1, P0 ;  /* 0x000000b3b0057211 */ /* 0x000fe200000f0eff */
[----:B------:R-:W-:Y:S01]  /*3490*/  IMAD R176, R56, 0x2, R176 ;  /* 0x0000000238b07824 */ /* 0x000fe200078e02b0 */
[----:B------:R-:W-:-:S03]  /*34a0*/  LEA R26, P1, R31, R178, 0x1 ;  /* 0x000000b21f1a7211 */ /* 0x000fc600078208ff */
[----:B------:R0:W2:Y:S01]  /*34b0*/  LDG.E.U16 R0, desc[UR60][R4.64] ;  /* 0x0000003c04007981 */ /* 0x0000a2000c1e1500 */
[----:B------:R-:W-:-:S05]  /*34c0*/  LEA R174, R56, R176, 0x1 ;  /* 0x000000b038ae7211 */ /* 0x000fca00078e08ff */
[----:B------:R-:W-:-:S04]  /*34d0*/  IMAD R60, R56, 0x2, R174 ;  /* 0x00000002383c7824 */ /* 0x000fc800078e02ae */
[----:B------:R-:W-:Y:S01]  /*34e0*/  IMAD R177, R56, 0x2, R60 ;  /* 0x0000000238b17824 */ /* 0x000fe200078e023c */
[----:B------:R-:W-:-:S04]  /*34f0*/  LEA.HI.X.SX32 R27, R31, R179, 0x1, P1 ;  /* 0x000000b31f1b7211 */ /* 0x000fc800008f0eff */
[CC--:B------:R-:W-:Y:S01]  /*3500*/  LEA R50, P0, R177.reuse, R178.reuse, 0x1 ;  /* 0x000000b2b1327211 */ /* 0x0c0fe200078008ff */
[----:B------:R1:W2:Y:S03]  /*3510*/  LDG.E.U16 R31, desc[UR60][R26.64] ;  /* 0x0000003c1a1f7981 */ /* 0x0002a6000c1e1500 */
[-C--:B------:R-:W-:Y:S02]  /*3520*/  LEA.HI.X.SX32 R51, R177, R179.reuse, 0x1, P0 ;  /* 0x000000b3b1337211 */ /* 0x080fe400000f0eff */
[-C--:B0-----:R-:W-:Y:S02]  /*3530*/  LEA R4, P0, R28, R178.reuse, 0x1 ;  /* 0x000000b21c047211 */ /* 0x081fe400078008ff */
[----:B-1----:R-:W-:Y:S01]  /*3540*/  LEA R26, P1, R54, R178, 0x1 ;  /* 0x000000b2361a7211 */ /* 0x002fe200078208ff */
[----:B------:R-:W0:Y:S01]  /*3550*/  S2R R181, SR_TID.X ;  /* 0x0000000000b57919 */ /* 0x000e220000002100 */
[----:B------:R-:W-:-:S02]  /*3560*/  LEA.HI.X.SX32 R5, R28, R179, 0x1, P0 ;  /* 0x000000b31c057211 */ /* 0x000fc400000f0eff */
[----:B------:R-:W-:Y:S01]  /*3570*/  LEA R52, P0, R30, R178, 0x1 ;  /* 0x000000b21e347211 */ /* 0x000fe200078008ff */
[----:B------:R-:W-:Y:S01]  /*3580*/  IMAD R177, R56, 0x2, R177 ;  /* 0x0000000238b17824 */ /* 0x000fe200078e02b1 */
[-C--:B------:R-:W-:Y:S01]  /*3590*/  LEA.HI.X.SX32 R27, R54, R179.reuse, 0x1, P1 ;  /* 0x000000b3361b7211 */ /* 0x080fe200008f0eff */
[----:B------:R-:W2:Y:S01]  /*35a0*/  LDG.E.U16 R50, desc[UR60][R50.64] ;  /* 0x0000003c32327981 */ /* 0x000ea2000c1e1500 */
[----:B------:R-:W-:-:S03]  /*35b0*/  LEA.HI.X.SX32 R53, R30, R179, 0x1, P0 ;  /* 0x000000b31e357211 */ /* 0x000fc600000f0eff */
[----:B------:R1:W2:Y:S04]  /*35c0*/  LDG.E.U16 R30, desc[UR60][R26.64] ;  /* 0x0000003c1a1e7981 */ /* 0x0002a8000c1e1500 */
[----:B------:R5:W2:Y:S04]  /*35d0*/  LDG.E.U16 R6, desc[UR60][R52.64] ;  /* 0x0000003c34067981 */ /* 0x000aa8000c1e1500 */
[----:B------:R-:W2:Y:S01]  /*35e0*/  LDG.E.U16 R5, desc[UR60][R4.64] ;  /* 0x0000003c04057981 */ /* 0x000ea2000c1e1500 */
[----:B-1----:R-:W-:-:S04]  /*35f0*/  LEA R26, P1, R2, R178, 0x1 ;  /* 0x000000b2021a7211 */ /* 0x002fc800078208ff */
[----:B------:R-:W-:Y:S02]  /*3600*/  LEA.HI.X.SX32 R27, R2, R179, 0x1, P1 ;  /* 0x000000b3021b7211 */ /* 0x000fe400008f0eff */
[----:B-----5:R-:W-:-:S03]  /*3610*/  LEA R52, P0, R175, R178, 0x1 ;  /* 0x000000b2af347211 */ /* 0x020fc600078008ff */
[----:B------:R1:W5:Y:S01]  /*3620*/  LDG.E.U16 R28, desc[UR60][R26.64] ;  /* 0x0000003c1a1c7981 */ /* 0x000362000c1e1500 */
[----:B------:R-:W-:Y:S02]  /*3630*/  LEA.HI.X.SX32 R53, R175, R179, 0x1, P0 ;  /* 0x000000b3af357211 */ /* 0x000fe400000f0eff */
[----:B------:R-:W4:Y:S03]  /*3640*/  S2R R175, SR_CgaCtaId ;  /* 0x0000000000af7919 */ /* 0x000f260000008800 */
[----:B------:R3:W5:Y:S01]  /*3650*/  LDG.E.U16 R2, desc[UR60][R52.64] ;  /* 0x0000003c34027981 */ /* 0x000762000c1e1500 */
[----:B-1----:R-:W-:-:S04]  /*3660*/  LEA R26, P0, R176, R178, 0x1 ;  /* 0x000000b2b01a7211 */ /* 0x002fc800078008ff */
[----:B------:R-:W-:Y:S02]  /*3670*/  LEA.HI.X.SX32 R27, R176, R179, 0x1, P0 ;  /* 0x000000b3b01b7211 */ /* 0x000fe400000f0eff */
[----:B---3--:R-:W-:-:S04]  /*3680*/  LEA R52, P0, R177, R178, 0x1 ;  /* 0x000000b2b1347211 */ /* 0x008fc800078008ff */
[----:B------:R-:W3:Y:S01]  /*3690*/  LDG.E.U16 R27, desc[UR60][R26.64] ;  /* 0x0000003c1a1b7981 */ /* 0x000ee2000c1e1500 */
[----:B------:R-:W-:Y:S02]  /*36a0*/  LEA.HI.X.SX32 R53, R177, R179, 0x1, P0 ;  /* 0x000000b3b1357211 */ /* 0x000fe400000f0eff */
[----:B------:R-:W-:-:S04]  /*36b0*/  LEA R54, P0, R55, R178, 0x1 ;  /* 0x000000b237367211 */ /* 0x000fc800078008ff */
[----:B------:R-:W-:Y:S01]  /*36c0*/  LEA.HI.X.SX32 R55, R55, R179, 0x1, P0 ;  /* 0x000000b337377211 */ /* 0x000fe200000f0eff */
[----:B------:R1:W3:Y:S04]  /*36d0*/  LDG.E.U16 R26, desc[UR60][R52.64] ;  /* 0x0000003c341a7981 */ /* 0x0002e8000c1e1500 */
[----:B------:R0:W3:Y:S01]  /*36e0*/  LDG.E.U16 R51, desc[UR60][R54.64] ;  /* 0x0000003c36337981 */ /* 0x0000e2000c1e1500 */
[----:B-1----:R-:W-:-:S04]  /*36f0*/  LEA R52, P1, R172, R178, 0x1 ;  /* 0x000000b2ac347211 */ /* 0x002fc800078208ff */
[-C--:B------:R-:W-:Y:S02]  /*3700*/  LEA.HI.X.SX32 R53, R172, R179.reuse, 0x1, P1 ;  /* 0x000000b3ac357211 */ /* 0x080fe400008f0eff */
[----:B0-----:R-:W-:Y:S02]  /*3710*/  LEA R54, P1, R174, R178, 0x1 ;  /* 0x000000b2ae367211 */ /* 0x001fe400078208ff */
[----:B------:R-:W-:Y:S01]  /*3720*/  LOP3.LUT R4, R181, 0x3f, RZ, 0xc0, !PT ;  /* 0x0000003fb5047812 */ /* 0x000fe200078ec0ff */
[----:B------:R-:W-:Y:S01]  /*3730*/  IMAD R177, R56, 0x2, R177 ;  /* 0x0000000238b17824 */ /* 0x000fe200078e02b1 */
[----:B------:R-:W-:Y:S01]  /*3740*/  LEA.HI.X.SX32 R55, R174, R179, 0x1, P1 ;  /* 0x000000b3ae377211 */ /* 0x000fe200008f0eff */
[----:B------:R-:W3:Y:S04]  /*3750*/  LDG.E.U16 R52, desc[UR60][R52.64] ;  /* 0x0000003c34347981 */ /* 0x000ee8000c1e1500 */
[----:B------:R0:W3:Y:S01]  /*3760*/  LDG.E.U16 R54, desc[UR60][R54.64] ;  /* 0x0000003c36367981 */ /* 0x0000e2000c1e1500 */
[----:B------:R-:W-:-:S02]  /*3770*/  SHF.L.U32 R174, R4, 0x1, RZ ;  /* 0x0000000104ae7819 */ /* 0x000fc400000006ff */
[----:B------:R-:W-:Y:S02]  /*3780*/  LEA R172, P0, R173, R178, 0x1 ;  /* 0x000000b2adac7211 */ /* 0x000fe400078008ff */
[----:B------:R-:W-:Y:S02]  /*3790*/  MOV R4, 0x400 ;  /* 0x0000040000047802 */ /* 0x000fe40000000f00 */
[----:B0-----:R-:W-:-:S04]  /*37a0*/  SHF.R.S32.HI R55, RZ, 0x6, R181 ;  /* 0x00000006ff377819 */ /* 0x001fc800000114b5 */
[----:B------:R-:W-:Y:S02]  /*37b0*/  SGXT R55, R55, 0x1 ;  /* 0x000000013737781a */ /* 0x000fe40000000200 */
[----:B------:R-:W-:Y:S02]  /*37c0*/  LEA.HI.X.SX32 R173, R173, R179, 0x1, P0 ;  /* 0x000000b3adad7211 */ /* 0x000fe400000f0eff */
[----:B----4-:R-:W-:Y:S02]  /*37d0*/  LEA R176, R175, R4, 0x18 ;  /* 0x00000004afb07211 */ /* 0x010fe400078ec0ff */
[----:B------:R-:W-:Y:S01]  /*37e0*/  LOP3.LUT R55, R174, 0x90, R55, 0x78, !PT ;  /* 0x00000090ae377812 */ /* 0x000fe200078e7837 */
[----:B------:R0:W4:Y:S04]  /*37f0*/  LDG.E.U16 R53, desc[UR60][R172.64] ;  /* 0x0000003cac357981 */ /* 0x000128000c1e1500 */
[----:B------:R-:W-:Y:S01]  /*3800*/  IMAD.IADD R4, R55, 0x1, R176 ;  /* 0x0000000137047824 */ /* 0x000fe200078e02b0 */
[----:B0-----:R-:W-:-:S04]  /*3810*/  LEA R172, P0, R177, R178, 0x1 ;  /* 0x000000b2b1ac7211 */ /* 0x001fc800078008ff */
[----:B------:R0:W-:Y:S01]  /*3820*/  STS.U16 [R4+0x800], R58 ;  /* 0x0008003a04007388 */ /* 0x0001e20000000400 */
[----:B------:R-:W-:-:S03]  /*3830*/  LEA.HI.X.SX32 R173, R177, R179, 0x1, P0 ;  /* 0x000000b3b1ad7211 */ /* 0x000fc600000f0eff */
[----:B------:R1:W-:Y:S01]  /*3840*/  STS.U16 [R4+0xc400], R70 ;  /* 0x00c4004604007388 */ /* 0x0003e20000000400 */
[----:B0-----:R-:W-:-:S03]  /*3850*/  LEA R58, P0, R59, R178, 0x1 ;  /* 0x000000b23b3a7211 */ /* 0x001fc600078008ff */
[----:B------:R0:W-:Y:S01]  /*3860*/  STS.U16 [R4+0xc800], R72 ;  /* 0x00c8004804007388 */ /* 0x0001e20000000400 */
[----:B------:R-:W-:Y:S02]  /*3870*/  LEA.HI.X.SX32 R59, R59, R179, 0x1, P0 ;  /* 0x000000b33b3b7211 */ /* 0x000fe400000f0eff */
[-C--:B-1----:R-:W-:Y:S01]  /*3880*/  LEA R70, P0, R71, R178.reuse, 0x1 ;  /* 0x000000b247467211 */ /* 0x082fe200078008ff */
[----:B------:R1:W-:Y:S01]  /*3890*/  STS.U16 [R4+0xcc00], R74 ;  /* 0x00cc004a04007388 */ /* 0x0003e20000000400 */
[----:B0-----:R-:W-:-:S03]  /*38a0*/  LEA R72, P1, R73, R178, 0x1 ;  /* 0x000000b249487211 */ /* 0x001fc600078208ff */
[----:B------:R0:W-:Y:S01]  /*38b0*/  STS.U16 [R4+0x2400], R78 ;  /* 0x0024004e04007388 */ /* 0x0001e20000000400 */
[-C--:B------:R-:W-:Y:S02]  /*38c0*/  LEA.HI.X.SX32 R71, R71, R179.reuse, 0x1, P0 ;  /* 0x000000b347477211 */ /* 0x080fe400000f0eff */
[-C--:B-1----:R-:W-:Y:S01]  /*38d0*/  LEA R74, P2, R75, R178.reuse, 0x1 ;  /* 0x000000b24b4a7211 */ /* 0x082fe200078408ff */
[----:B------:R1:W-:Y:S01]  /*38e0*/  STS.U16 [R4+0x1000], R80 ;  /* 0x0010005004007388 */ /* 0x0003e20000000400 */
[-C--:B------:R-:W-:Y:S02]  /*38f0*/  LEA.HI.X.SX32 R73, R73, R179.reuse, 0x1, P1 ;  /* 0x000000b349497211 */ /* 0x080fe400008f0eff */
[----:B0-----:R-:W-:Y:S01]  /*3900*/  LEA R78, P0, R79, R178, 0x1 ;  /* 0x000000b24f4e7211 */ /* 0x001fe200078008ff */
[----:B------:R0:W-:Y:S01]  /*3910*/  STS.U16 [R4+0x4800], R82 ;  /* 0x0048005204007388 */ /* 0x0001e20000000400 */
[-C--:B------:R-:W-:Y:S02]  /*3920*/  LEA.HI.X.SX32 R75, R75, R179.reuse, 0x1, P2 ;  /* 0x000000b34b4b7211 */ /* 0x080fe400010f0eff */
[----:B------:R-:W-:-:S02]  /*3930*/  LEA.HI.X.SX32 R79, R79, R179, 0x1, P0 ;  /* 0x000000b34f4f7211 */ /* 0x000fc400000f0eff */
[-C--:B-1----:R-:W-:Y:S01]  /*3940*/  LEA R80, P1, R81, R178.reuse, 0x1 ;  /* 0x000000b251507211 */ /* 0x082fe200078208ff */
[----:B------:R1:W-:Y:S01]  /*3950*/  STS.U16 [R4+0x1c00], R86 ;  /* 0x001c005604007388 */ /* 0x0003e20000000400 */
[----:B0-----:R-:W-:-:S03]  /*3960*/  LEA R82, P2, R83, R178, 0x1 ;  /* 0x000000b253527211 */ /* 0x001fc600078408ff */
[----:B------:R0:W-:Y:S01]  /*3970*/  STS.U16 [R4+0x6c00], R88 ;  /* 0x006c005804007388 */ /* 0x0001e20000000400 */
[-C--:B------:R-:W-:Y:S02]  /*3980*/  LEA.HI.X.SX32 R81, R81, R179.reuse, 0x1, P1 ;  /* 0x000000b351517211 */ /* 0x080fe400008f0eff */
        /* <DEDUP_REMOVED lines=43> */
[----:B--2---:R1:W-:Y:S01]  /*3c40*/  STS.U16 [R4+0xb400], R128 ;  /* 0x00b4008004007388 */ /* 0x0043e20000000400 */
        /* <DEDUP_REMOVED lines=55> */
[-C--:B0-----:R-:W-:Y:S01]  /*3fc0*/  LEA R166, P0, R167, R178.reuse, 0x1 ;  /* 0x000000b2a7a67211 */ /* 0x081fe200078008ff */
[----:B------:R0:W-:Y:S01]  /*3fd0*/  STS.U16 [R4+0xb800], R170 ;  /* 0x00b800aa04007388 */ /* 0x0001e20000000400 */
[-C--:B------:R-:W-:Y:S01]  /*3fe0*/  LEA.HI.X.SX32 R165, R165, R179.reuse, 0x1, P2 ;  /* 0x000000b3a5a57211 */ /* 0x080fe200010f0eff */
[----:B------:R-:W-:Y:S01]  /*3ff0*/  IMAD R181, R56, 0x2, R177 ;  /* 0x0000000238b57824 */ /* 0x000fe200078e02b1 */
[----:B------:R-:W-:Y:S01]  /*4000*/  LEA.HI.X.SX32 R167, R167, R179, 0x1, P0 ;  /* 0x000000b3a7a77211 */ /* 0x000fe200000f0eff */
[----:B------:R2:W4:Y:S01]  /*4010*/  LDG.E.U16 R56, desc[UR60][R172.64] ;  /* 0x0000003cac387981 */ /* 0x000522000c1e1500 */
[-C--:B-1----:R-:W-:Y:S01]  /*4020*/  LEA R168, P1, R169, R178.reuse, 0x1 ;  /* 0x000000b2a9a87211 */ /* 0x082fe200078208ff */
[----:B------:R-:W-:Y:S01]  /*4030*/  IMAD.MOV.U32 R175, RZ, RZ, R176 ;  /* 0x000000ffffaf7224 */ /* 0x000fe200078e00b0 */
[----:B0-----:R-:W-:-:S02]  /*4040*/  LEA R170, P2, R171, R178, 0x1 ;  /* 0x000000b2abaa7211 */ /* 0x001fc400078408ff */
[-C--:B------:R-:W-:Y:S02]  /*4050*/  LEA.HI.X.SX32 R169, R169, R179.reuse, 0x1, P1 ;  /* 0x000000b3a9a97211 */ /* 0x080fe400008f0eff */
[-C--:B--2---:R-:W-:Y:S02]  /*4060*/  LEA R172, P0, R3, R178.reuse, 0x1 ;  /* 0x000000b203ac7211 */ /* 0x084fe400078008ff */
[-C--:B------:R-:W-:Y:S02]  /*4070*/  LEA.HI.X.SX32 R171, R171, R179.reuse, 0x1, P2 ;  /* 0x000000b3abab7211 */ /* 0x080fe400010f0eff */
[-C--:B------:R-:W-:Y:S02]  /*4080*/  LEA R174, P1, R57, R178.reuse, 0x1 ;  /* 0x000000b239ae7211 */ /* 0x080fe400078208ff */
[C---:B------:R-:W-:Y:S02]  /*4090*/  LEA R176, P2, R60.reuse, R178, 0x1 ;  /* 0x000000b23cb07211 */ /* 0x040fe400078408ff */
[-C--:B------:R-:W-:Y:S01]  /*40a0*/  LEA.HI.X.SX32 R173, R3, R179.reuse, 0x1, P0 ;  /* 0x000000b303ad7211 */ /* 0x080fe200000f0eff */
[----:B------:R-:W-:Y:S01]  /*40b0*/  IMAD.MOV.U32 R3, RZ, RZ, R175 ;  /* 0x000000ffff037224 */ /* 0x000fe200078e00af */
[-C--:B------:R-:W-:Y:S01]  /*40c0*/  LEA.HI.X.SX32 R175, R57, R179.reuse, 0x1, P1 ;  /* 0x000000b339af7211 */ /* 0x080fe200008f0eff */
[----:B------:R0:W-:Y:S01]  /*40d0*/  STS.U16 [R4+0xd000], R180 ;  /* 0x00d000b404007388 */ /* 0x0001e20000000400 */
[----:B------:R-:W-:-:S03]  /*40e0*/  LEA.HI.X.SX32 R177, R60, R179, 0x1, P2 ;  /* 0x000000b33cb17211 */ /* 0x000fc600010f0eff */
[----:B------:R-:W2:Y:S04]  /*40f0*/  LDL.LU R57, [R1+0x4] ;  /* 0x0000040001397983 */ /* 0x000ea80000300800 */
[----:B------:R-:W5:Y:S04]  /*4100*/  LDL.LU R60, [R1+0x10] ;  /* 0x00001000013c7983 */ /* 0x000f680000300800 */
[----:B0-----:R-:W3:Y:S04]  /*4110*/  LDL.LU R180, [R1+0x1c] ;  /* 0x00001c0001b47983 */ /* 0x001ee80000300800 */
[----:B------:R0:W-:Y:S04]  /*4120*/  STS.U16 [R4+0xd400], R69 ;  /* 0x00d4004504007388 */ /* 0x0001e80000000400 */
[----:B------:R1:W-:Y:S04]  /*4130*/  STS.U16 [R4+0xd800], R68 ;  /* 0x00d8004404007388 */ /* 0x0003e80000000400 */
[----:B0-----:R-:W4:Y:S04]  /*4140*/  LDL.LU R69, [R1+0x28] ;  /* 0x0000280001457983 */ /* 0x001f280000300800 */
[----:B-1----:R-:W4:Y:S04]  /*4150*/  LDL.LU R68, [R1+0x34] ;  /* 0x0000340001447983 */ /* 0x002f280000300800 */
[----:B------:R0:W-:Y:S04]  /*4160*/  STS.U16 [R4], R76 ;  /* 0x0000004c04007388 */ /* 0x0001e80000000400 */
[----:B------:R1:W-:Y:S01]  /*4170*/  STS.U16 [R4+0x2c00], R84 ;  /* 0x002c005404007388 */ /* 0x0003e20000000400 */
[----:B0-----:R-:W-:-:S04]  /*4180*/  LEA R76, P3, R77, R178, 0x1 ;  /* 0x000000b24d4c7211 */ /* 0x001fc800078608ff */
[-C--:B------:R-:W-:Y:S02]  /*4190*/  LEA.HI.X.SX32 R77, R77, R179.reuse, 0x1, P3 ;  /* 0x000000b34d4d7211 */ /* 0x080fe400018f0eff */
[CC--:B-1----:R-:W-:Y:S01]  /*41a0*/  LEA R84, P3, R85.reuse, R178.reuse, 0x1 ;  /* 0x000000b255547211 */ /* 0x0c2fe200078608ff */
[----:B------:R0:W-:Y:S03]  /*41b0*/  STS.U16 [R4+0x4c00], R92 ;  /* 0x004c005c04007388 */ /* 0x0001e60000000400 */
[----:B------:R-:W-:Y:S01]  /*41c0*/  LEA.HI.X.SX32 R85, R85, R179, 0x1, P3 ;  /* 0x000000b355557211 */ /* 0x000fe200018f0eff */
        /* <DEDUP_REMOVED lines=17> */
[----:B------:R-:W-:Y:S02]  /*42e0*/  LEA.HI.X.SX32 R133, R133, R179, 0x1, P3 ;  /* 0x000000b385857211 */ /* 0x000fe400018f0eff */
[----:B0-----:R-:W-:-:S04]  /*42f0*/  LEA R140, P3, R141, R178, 0x1 ;  /* 0x000000b28d8c7211 */ /* 0x001fc800078608ff */
[----:B------:R-:W-:Y:S02]  /*4300*/  LEA.HI.X.SX32 R141, R141, R179, 0x1, P3 ;  /* 0x000000b38d8d7211 */ /* 0x000fe400018f0eff */
[----:B------:R-:W-:-:S04]  /*4310*/  LEA R178, P3, R181, R178, 0x1 ;  /* 0x000000b2b5b27211 */ /* 0x000fc800078608ff */
[----:B------:R-:W-:Y:S02]  /*4320*/  LEA.HI.X.SX32 R179, R181, R179, 0x1, P3 ;  /* 0x000000b3b5b37211 */ /* 0x000fe400018f0eff */
[----:B------:R-:W-:Y:S02]  /*4330*/  MOV R181, R3 ;  /* 0x0000000300b57202 */ /* 0x000fe40000000f00 */
[----:B------:R-:W-:Y:S01]  /*4340*/  LOP3.LUT R3, R55, 0x20, RZ, 0x3c, !PT ;  /* 0x0000002037037812 */ /* 0x000fe200078e3cff */
[----:B------:R-:W-:Y:S04]  /*4350*/  STS.U16 [R4+0xdc00], R67 ;  /* 0x00dc004304007388 */ /* 0x000fe80000000400 */
[----:B------:R-:W-:Y:S01]  /*4360*/  IMAD.IADD R3, R181, 0x1, R3 ;  /* 0x00000001b5037824 */ /* 0x000fe200078e0203 */
[----:B------:R-:W-:Y:S04]  /*4370*/  STS.U16 [R4+0xe000], R66 ;  /* 0x00e0004204007388 */ /* 0x000fe80000000400 */
[----:B------:R-:W-:Y:S04]  /*4380*/  STS.U16 [R4+0xe400], R65 ;  /* 0x00e4004104007388 */ /* 0x000fe80000000400 */
[----:B------:R-:W-:Y:S04]  /*4390*/  STS.U16 [R4+0xe800], R64 ;  /* 0x00e8004004007388 */ /* 0x000fe80000000400 */
[----:B------:R-:W-:Y:S04]  /*43a0*/  STS.U16 [R4+0xec00], R63 ;  /* 0x00ec003f04007388 */ /* 0x000fe80000000400 */
[----:B------:R-:W-:Y:S04]  /*43b0*/  STS.U16 [R4+0xf000], R62 ;  /* 0x00f0003e04007388 */ /* 0x000fe80000000400 */
[----:B------:R-:W-:Y:S04]  /*43c0*/  STS.U16 [R4+0xf400], R61 ;  /* 0x00f4003d04007388 */ /* 0x000fe80000000400 */
[----:B------:R-:W-:Y:S04]  /*43d0*/  STS.U16 [R4+0xf800], R0 ;  /* 0x00f8000004007388 */ /* 0x000fe80000000400 */
[----:B------:R-:W-:Y:S04]  /*43e0*/  STS.U16 [R4+0xfc00], R50 ;  /* 0x00fc003204007388 */ /* 0x000fe80000000400 */
[----:B--2---:R-:W-:Y:S04]  /*43f0*/  STS.U16 [R3+0x1100], R57 ;  /* 0x0011003903007388 */ /* 0x004fe80000000400 */
[----:B-----5:R-:W-:Y:S04]  /*4400*/  STS.U16 [R3+0xd00], R60 ;  /* 0x000d003c03007388 */ /* 0x020fe80000000400 */
[----:B---3--:R-:W-:Y:S04]  /*4410*/  STS.U16 [R3+0x900], R180 ;  /* 0x000900b403007388 */ /* 0x008fe80000000400 */
[----:B----4-:R-:W-:Y:S04]  /*4420*/  STS.U16 [R3+0x500], R69 ;  /* 0x0005004503007388 */ /* 0x010fe80000000400 */
[----:B------:R0:W-:Y:S04]  /*4430*/  STS.U16 [R3+0x100], R68 ;  /* 0x0001004403007388 */ /* 0x0001e80000000400 */
[----:B0-----:R-:W2:Y:S04]  /*4440*/  LDL.LU R68, [R1+0x30] ;  /* 0x0000300001447983 */ /* 0x001ea80000300800 */
[----:B------:R-:W3:Y:S04]  /*4450*/  LDL.LU R69, [R1+0x24] ;  /* 0x0000240001457983 */ /* 0x000ee80000300800 */
[----:B------:R-:W4:Y:S04]  /*4460*/  LDL.LU R180, [R1+0x18] ;  /* 0x0000180001b47983 */ /* 0x000f280000300800 */
[----:B------:R-:W5:Y:S04]  /*4470*/  LDL.LU R60, [R1+0xc] ;  /* 0x00000c00013c7983 */ /* 0x000f680000300800 */
[----:B------:R-:W2:Y:S01]  /*4480*/  LDL.LU R57, [R1] ;  /* 0x0000000001397983 */ /* 0x000ea20000300800 */
[----:B------:R-:W-:-:S05]  /*4490*/  LOP3.LUT R0, R55, 0x40, RZ, 0x3c, !PT ;  /* 0x0000004037007812 */ /* 0x000fca00078e3cff */
        /* <DEDUP_REMOVED lines=60> */
[----:B---3--:R0:W-:Y:S04]  /*4860*/  STS.U16 [R0+0x600], R69 ;  /* 0x0006004500007388 */ /* 0x0081e80000000400 */
[----:B----4-:R1:W-:Y:S04]  /*4870*/  STS.U16 [R0+0xa00], R180 ;  /* 0x000a00b400007388 */ /* 0x0103e80000000400 */
[----:B-----5:R3:W-:Y:S04]  /*4880*/  STS.U16 [R0+0xe00], R60 ;  /* 0x000e003c00007388 */ /* 0x0207e80000000400 */
[----:B0-----:R-:W4:Y:S04]  /*4890*/  LDL.LU R69, [R1+0x2c] ;  /* 0x00002c0001457983 */ /* 0x001f280000300800 */
[----:B-1----:R-:W5:Y:S04]  /*48a0*/  LDL.LU R180, [R1+0x20] ;  /* 0x0000200001b47983 */ /* 0x002f680000300800 */
[----:B--2---:R0:W-:Y:S04]  /*48b0*/  STS.U16 [R0+0x1200], R57 ;  /* 0x0012003900007388 */ /* 0x0041e80000000400 */
[----:B---3--:R-:W2:Y:S04]  /*48c0*/  LDL.LU R60, [R1+0x14] ;  /* 0x00001400013c7983 */ /* 0x008ea80000300800 */
[----:B0-----:R-:W3:Y:S01]  /*48d0*/  LDL.LU R57, [R1+0x8] ;  /* 0x0000080001397983 */ /* 0x001ee20000300800 */
        /* <DEDUP_REMOVED lines=61> */
[----:B------:R0:W-:Y:S04]  /*4cb0*/  STS.U16 [R0+0xfe00], R56 ;  /* 0x00fe003800007388 */ /* 0x0001e80000000400 */
[----:B------:R-:W-:Y:S04]  /*4cc0*/  STS.U16 [R55+0x1300], R252 ;  /* 0x001300fc37007388 */ /* 0x000fe80000000400 */
[----:B------:R-:W-:Y:S04]  /*4cd0*/  STS.U16 [R55+0x1700], R249 ;  /* 0x001700f937007388 */ /* 0x000fe80000000400 */
[----:B------:R-:W-:Y:S04]  /*4ce0*/  STS.U16 [R55+0x1b00], R246 ;  /* 0x001b00f637007388 */ /* 0x000fe80000000400 */
[----:B------:R-:W-:Y:S04]  /*4cf0*/  STS.U16 [R55+0x1f00], R243 ;  /* 0x001f00f337007388 */ /* 0x000fe80000000400 */
[----:B----4-:R-:W-:Y:S04]  /*4d00*/  STS.U16 [R55+0x300], R69 ;  /* 0x0003004537007388 */ /* 0x010fe80000000400 */
[----:B-----5:R1:W-:Y:S04]  /*4d10*/  STS.U16 [R55+0x700], R180 ;  /* 0x000700b437007388 */ /* 0x0203e80000000400 */
[----:B--2---:R-:W-:Y:S04]  /*4d20*/  STS.U16 [R55+0xb00], R60 ;  /* 0x000b003c37007388 */ /* 0x004fe80000000400 */
[----:B---3--:R-:W-:Y:S04]  /*4d30*/  STS.U16 [R55+0xf00], R57 ;  /* 0x000f003937007388 */ /* 0x008fe80000000400 */
[----:B------:R-:W2:Y:S04]  /*4d40*/  LDG.E.U16 R58, desc[UR60][R58.64] ;  /* 0x0000003c3a3a7981 */ /* 0x000ea8000c1e1500 */
[----:B------:R-:W3:Y:S04]  /*4d50*/  LDG.E.U16 R70, desc[UR60][R70.64] ;  /* 0x0000003c46467981 */ /* 0x000ee8000c1e1500 */
[----:B------:R-:W4:Y:S04]  /*4d60*/  LDG.E.U16 R72, desc[UR60][R72.64] ;  /* 0x0000003c48487981 */ /* 0x000f28000c1e1500 */
[----:B------:R-:W5:Y:S04]  /*4d70*/  LDG.E.U16 R74, desc[UR60][R74.64] ;  /* 0x0000003c4a4a7981 */ /* 0x000f68000c1e1500 */
        /* <DEDUP_REMOVED lines=48> */
[----:B------:R5:W5:Y:S04]  /*5080*/  LDG.E.U16 R172, desc[UR60][R172.64] ;  /* 0x0000003cacac7981 */ /* 0x000b68000c1e1500 */
[----:B------:R-:W5:Y:S04]  /*5090*/  LDG.E.U16 R174, desc[UR60][R174.64] ;  /* 0x0000003caeae7981 */ /* 0x000f68000c1e1500 */
[----:B------:R-:W5:Y:S04]  /*50a0*/  LDG.E.U16 R176, desc[UR60][R176.64] ;  /* 0x0000003cb0b07981 */ /* 0x000f68000c1e1500 */
[----:B------:R-:W5:Y:S01]  /*50b0*/  LDG.E.U16 R178, desc[UR60][R178.64] ;  /* 0x0000003cb2b27981 */ /* 0x000f62000c1e1500 */
[----:B------:R-:W-:Y:S01]  /*50c0*/  MOV R2, 0x3f800000 ;  /* 0x3f80000000027802 */ /* 0x000fe20000000f00 */
[----:B0-----:R-:W-:-:S04]  /*50d0*/  IMAD.MOV.U32 R0, RZ, RZ, 0x3f800000 ;  /* 0x3f800000ff007424 */ /* 0x001fc800078e00ff */
[----:B------:R-:W-:Y:S04]  /*50e0*/  STL [R1+0x210], R2 ;  /* 0x0002100201007387 */ /* 0x000fe80000100800 */
[----:B------:R0:W-:Y:S04]  /*50f0*/  STL [R1+0x214], R0 ;  /* 0x0002140001007387 */ /* 0x0001e80000100800 */
[----:B------:R-:W-:Y:S04]  /*5100*/  STL [R1], RZ ;  /* 0x000000ff01007387 */ /* 0x000fe80000100800 */
[----:B------:R-:W-:Y:S04]  /*5110*/  STL [R1+0x4], RZ ;  /* 0x000004ff01007387 */ /* 0x000fe80000100800 */
        /* <DEDUP_REMOVED lines=89> */
[----:B------:R-:W-:Y:S01]  /*56b0*/  STL [R1+0x16c], RZ ;  /* 0x00016cff01007387 */ /* 0x000fe20000100800 */
[----:B------:R-:W0:Y:S03]  /*56c0*/  S2R R251, SR_CTAID.X ;  /* 0x0000000000fb7919 */ /* 0x000e260000002500 */
        /* <DEDUP_REMOVED lines=24> */
[----:B-1----:R-:W1:Y:S03]  /*5850*/  S2R R180, SR_TID.X ;  /* 0x0000000000b47919 */ /* 0x002e660000002100 */
[----:B------:R-:W-:Y:S04]  /*5860*/  STL [R1+0x1d0], RZ ;  /* 0x0001d0ff01007387 */ /* 0x000fe80000100800 */
[----:B------:R-:W-:Y:S04]  /*5870*/  STL [R1+0x1d4], RZ ;  /* 0x0001d4ff01007387 */ /* 0x000fe80000100800 */
[----:B------:R-:W-:Y:S04]  /*5880*/  STL [R1+0x1d8], RZ ;  /* 0x0001d8ff01007387 */ /* 0x000fe80000100800 */
[----:B------:R-:W-:Y:S01]  /*5890*/  STL [R1+0x1dc], RZ ;  /* 0x0001dcff01007387 */ /* 0x000fe20000100800 */
[----:B0-----:R-:W-:-:S03]  /*58a0*/  IMAD.SHL.U32 R251, R251, 0x40, RZ ;  /* 0x00000040fbfb7824 */ /* 0x001fc600078e00ff */
[----:B------:R-:W-:Y:S04]  /*58b0*/  STL [R1+0x1e0], RZ ;  /* 0x0001e0ff01007387 */ /* 0x000fe80000100800 */
[----:B------:R-:W-:Y:S04]  /*58c0*/  STL [R1+0x1e4], RZ ;  /* 0x0001e4ff01007387 */ /* 0x000fe80000100800 */
[----:B------:R-:W-:Y:S04]  /*58d0*/  STL [R1+0x1e8], RZ ;  /* 0x0001e8ff01007387 */ /* 0x000fe80000100800 */
[----:B------:R-:W-:Y:S01]  /*58e0*/  STL [R1+0x1ec], RZ ;  /* 0x0001ecff01007387 */ /* 0x000fe20000100800 */
[----:B------:R-:W-:-:S03]  /*58f0*/  VIADD R0, R251, 0x40 ;  /* 0x00000040fb007836 */ /* 0x000fc60000000000 */
[----:B------:R-:W-:Y:S04]  /*5900*/  STL [R1+0x1f0], RZ ;  /* 0x0001f0ff01007387 */ /* 0x000fe80000100800 */
[----:B------:R-:W-:Y:S04]  /*5910*/  STL [R1+0x1f4], RZ ;  /* 0x0001f4ff01007387 */ /* 0x000fe80000100800 */
[----:B------:R-:W-:Y:S04]  /*5920*/  STL [R1+0x1f8], RZ ;  /* 0x0001f8ff01007387 */ /* 0x000fe80000100800 */
[----:B------:R-:W-:Y:S01]  /*5930*/  STL [R1+0x1fc], RZ ;  /* 0x0001fcff01007387 */ /* 0x000fe20000100800 */
[----:B------:R-:W-:Y:S01]  /*5940*/  ISETP.GE.AND P0, PT, R0, 0x1, PT ;  /* 0x000000010000780c */ /* 0x000fe20003f06270 */
[----:B------:R-:W-:-:S02]  /*5950*/  IMAD.MOV.U32 R16, RZ, RZ, -0x800000 ;  /* 0xff800000ff107424 */ /* 0x000fc400078e00ff */
[----:B--2---:R0:W-:Y:S01]  /*5960*/  STS.U16 [R55+0x2300], R58 ;  /* 0x0023003a37007388 */ /* 0x0041e20000000400 */
[----:B------:R-:W-:Y:S01]  /*5970*/  IMAD.MOV.U32 R17, RZ, RZ, -0x800000 ;  /* 0xff800000ff117424 */ /* 0x000fe200078e00ff */
[----:B------:R-:W-:Y:S02]  /*5980*/  CS2R R24, SRZ ;  /* 0x0000000000187805 */ /* 0x000fe4000001ff00 */
[----:B------:R-:W-:Y:S01]  /*5990*/  CS2R R26, SRZ ;  /* 0x00000000001a7805 */ /* 0x000fe2000001ff00 */
[----:B---3--:R2:W-:Y:S01]  /*59a0*/  STS.U16 [R55+0x2700], R70 ;  /* 0x0027004637007388 */ /* 0x0085e20000000400 */
[----:B------:R-:W-:Y:S02]  /*59b0*/  CS2R R28, SRZ ;  /* 0x00000000001c7805 */ /* 0x000fe4000001ff00 */
[----:B------:R-:W-:Y:S02]  /*59c0*/  CS2R R30, SRZ ;  /* 0x00000000001e7805 */ /* 0x000fe4000001ff00 */
[----:B------:R-:W-:Y:S01]  /*59d0*/  CS2R R32, SRZ ;  /* 0x0000000000207805 */ /* 0x000fe2000001ff00 */
[----:B----4-:R3:W-:Y:S01]  /*59e0*/  STS.U16 [R55+0x2b00], R72 ;  /* 0x002b004837007388 */ /* 0x0107e20000000400 */
[----:B------:R-:W-:-:S02]  /*59f0*/  CS2R R34, SRZ ;  /* 0x0000000000227805 */ /* 0x000fc4000001ff00 */
[----:B------:R-:W-:Y:S02]  /*5a00*/  CS2R R36, SRZ ;  /* 0x0000000000247805 */ /* 0x000fe4000001ff00 */
[----:B------:R-:W-:Y:S01]  /*5a10*/  CS2R R38, SRZ ;  /* 0x0000000000267805 */ /* 0x000fe2000001ff00 */
[----:B-----5:R4:W-:Y:S01]  /*5a20*/  STS.U16 [R55+0x2f00], R74 ;  /* 0x002f004a37007388 */ /* 0x0209e20000000400 */
[----:B------:R-:W-:Y:S02]  /*5a30*/  CS2R R40, SRZ ;  /* 0x0000000000287805 */ /* 0x000fe4000001ff00 */
[----:B------:R-:W-:Y:S02]  /*5a40*/  CS2R R42, SRZ ;  /* 0x00000000002a7805 */ /* 0x000fe4000001ff00 */
[----:B------:R-:W-:Y:S01]  /*5a50*/  CS2R R44, SRZ ;  /* 0x00000000002c7805 */ /* 0x000fe2000001ff00 */
[----:B------:R5:W-:Y:S01]  /*5a60*/  STS.U16 [R55+0x3300], R76 ;  /* 0x0033004c37007388 */ /* 0x000be20000000400 */
[----:B------:R-:W-:-:S02]  /*5a70*/  CS2R R46, SRZ ;  /* 0x00000000002e7805 */ /* 0x000fc4000001ff00 */
[----:B------:R-:W-:Y:S02]  /*5a80*/  CS2R R48, SRZ ;  /* 0x0000000000307805 */ /* 0x000fe4000001ff00 */
[----:B------:R-:W-:Y:S01]  /*5a90*/  CS2R R50, SRZ ;  /* 0x0000000000327805 */ /* 0x000fe2000001ff00 */
[----:B------:R1:W-:Y:S01]  /*5aa0*/  STS.U16 [R55+0x3700], R78 ;  /* 0x0037004e37007388 */ /* 0x0003e20000000400 */
[----:B------:R-:W-:Y:S02]  /*5ab0*/  CS2R R52, SRZ ;  /* 0x0000000000347805 */ /* 0x000fe4000001ff00 */
[----:B------:R-:W-:Y:S02]  /*5ac0*/  CS2R R56, SRZ ;  /* 0x0000000000387805 */ /* 0x000fe4000001ff00 */
[----:B0-----:R-:W-:Y:S01]  /*5ad0*/  CS2R R58, SRZ ;  /* 0x00000000003a7805 */ /* 0x001fe2000001ff00 */
[----:B------:R0:W-:Y:S01]  /*5ae0*/  STS.U16 [R55+0x3b00], R80 ;  /* 0x003b005037007388 */ /* 0x0001e20000000400 */
[----:B------:R-:W-:-:S02]  /*5af0*/  CS2R R60, SRZ ;  /* 0x00000000003c7805 */ /* 0x000fc4000001ff00 */
[----:B------:R-:W-:Y:S02]  /*5b00*/  CS2R R62, SRZ ;  /* 0x00000000003e7805 */ /* 0x000fe4000001ff00 */
[----:B------:R-:W-:Y:S01]  /*5b10*/  CS2R R64, SRZ ;  /* 0x0000000000407805 */ /* 0x000fe2000001ff00 */
[----:B------:R0:W-:Y:S01]  /*5b20*/  STS.U16 [R55+0x3f00], R82 ;  /* 0x003f005237007388 */ /* 0x0001e20000000400 */
[----:B------:R-:W-:Y:S02]  /*5b30*/  CS2R R66, SRZ ;  /* 0x0000000000427805 */ /* 0x000fe4000001ff00 */
[----:B------:R-:W-:Y:S02]  /*5b40*/  CS2R R68, SRZ ;  /* 0x0000000000447805 */ /* 0x000fe4000001ff00 */
[----:B--2---:R-:W-:Y:S01]  /*5b50*/  CS2R R70, SRZ ;  /* 0x0000000000467805 */ /* 0x004fe2000001ff00 */
[----:B------:R2:W-:Y:S01]  /*5b60*/  STS.U16 [R55+0x4300], R84 ;  /* 0x0043005437007388 */ /* 0x0005e20000000400 */
[----:B---3--:R-:W-:-:S02]  /*5b70*/  CS2R R72, SRZ ;  /* 0x0000000000487805 */ /* 0x008fc4000001ff00 */
[----:B----4-:R-:W-:Y:S02]  /*5b80*/  CS2R R74, SRZ ;  /* 0x00000000004a7805 */ /* 0x010fe4000001ff00 */
[----:B-----5:R-:W-:Y:S01]  /*5b90*/  CS2R R76, SRZ ;  /* 0x00000000004c7805 */ /* 0x020fe2000001ff00 */
[----:B------:R3:W-:Y:S01]  /*5ba0*/  STS.U16 [R55+0x4700], R86 ;  /* 0x0047005637007388 */ /* 0x0007e20000000400 */
[----:B-1----:R-:W-:Y:S02]  /*5bb0*/  CS2R R78, SRZ ;  /* 0x00000000004e7805 */ /* 0x002fe4000001ff00 */
[----:B0-----:R-:W-:Y:S02]  /*5bc0*/  CS2R R80, SRZ ;  /* 0x0000000000507805 */ /* 0x001fe4000001ff00 */
[----:B------:R-:W-:Y:S01]  /*5bd0*/  CS2R R82, SRZ ;  /* 0x0000000000527805 */ /* 0x000fe2000001ff00 */
[----:B------:R0:W-:Y:S01]  /*5be0*/  STS.U16 [R55+0x4b00], R88 ;  /* 0x004b005837007388 */ /* 0x0001e20000000400 */
[----:B------:R-:W-:-:S02]  /*5bf0*/  LOP3.LUT R8, R180, 0x7f, RZ, 0xc0, !PT ;  /* 0x0000007fb4087812 */ /* 0x000fc400078ec0ff */
[----:B--2---:R-:W-:Y:S02]  /*5c00*/  CS2R R84, SRZ ;  /* 0x0000000000547805 */ /* 0x004fe4000001ff00 */
[C---:B------:R-:W-:Y:S01]  /*5c10*/  SHF.L.U32 R173, R180.reuse, 0x1, RZ ;  /* 0x00000001b4ad7819 */ /* 0x040fe200000006ff */
[----:B------:R1:W-:Y:S01]  /*5c20*/  STS.U16 [R55+0x4f00], R90 ;  /* 0x004f005a37007388 */ /* 0x0003e20000000400 */
[----:B------:R-:W-:Y:S02]  /*5c30*/  LOP3.LUT R0, R180, 0x40, RZ, 0xc0, !PT ;  /* 0x00000040b4007812 */ /* 0x000fe400078ec0ff */
[----:B---3--:R-:W-:Y:S01]  /*5c40*/  CS2R R86, SRZ ;  /* 0x0000000000567805 */ /* 0x008fe2000001ff00 */
[----:B------:R2:W-:Y:S01]  /*5c50*/  STS.U16 [R55+0x5300], R92 ;  /* 0x0053005c37007388 */ /* 0x0005e20000000400 */
[----:B0-----:R-:W-:-:S03]  /*5c60*/  CS2R R88, SRZ ;  /* 0x0000000000587805 */ /* 0x001fc6000001ff00 */
[----:B------:R0:W-:Y:S01]  /*5c70*/  STS.U16 [R55+0x5700], R94 ;  /* 0x0057005e37007388 */ /* 0x0001e20000000400 */
[----:B-1----:R-:W-:-:S03]  /*5c80*/  CS2R R90, SRZ ;  /* 0x00000000005a7805 */ /* 0x002fc6000001ff00 */
[----:B------:R1:W-:Y:S01]  /*5c90*/  STS.U16 [R55+0x5b00], R96 ;  /* 0x005b006037007388 */ /* 0x0003e20000000400 */
[----:B--2---:R-:W-:-:S03]  /*5ca0*/  CS2R R92, SRZ ;  /* 0x00000000005c7805 */ /* 0x004fc6000001ff00 */
        /* <DEDUP_REMOVED lines=54> */
[----:B------:R-:W-:Y:S01]  /*6010*/  STS.U16 [R55+0xcb00], R152 ;  /* 0x00cb009837007388 */ /* 0x000fe20000000400 */
[----:B0-----:R-:W-:-:S03]  /*6020*/  CS2R R148, SRZ ;  /* 0x0000000000947805 */ /* 0x001fc6000001ff00 */
[----:B------:R-:W-:Y:S01]  /*6030*/  STS.U16 [R55+0xcf00], R154 ;  /* 0x00cf009a37007388 */ /* 0x000fe20000000400 */
[----:B-1----:R-:W-:-:S03]  /*6040*/  CS2R R150, SRZ ;  /* 0x0000000000967805 */ /* 0x002fc6000001ff00 */
        /* <DEDUP_REMOVED lines=11> */
[----:B------:R0:W-:Y:S02]  /*6100*/  STS.U16 [R55+0xff00], R178 ;  /* 0x00ff00b237007388 */ /* 0x0001e40000000400 */
[----:B0-----:R-:W-:Y:S01]  /*6110*/  CS2R R54, SRZ ;  /* 0x0000000000367805 */ /* 0x001fe2000001ff00 */
[----:B------:R-:W-:Y:S06]  /*6120*/  @!P0 BRA `(.L_x_0) ;  /* 0x000000ec00648947 */ /* 0x000fec0003800000 */
[----:B------:R-:W0:Y:S01]  /*6130*/  LDC R5, c[0x0][0x268] ;  /* 0x00009a00ff057b82 */ /* 0x000e220000000800 */
[--C-:B------:R-:W-:Y:S01]  /*6140*/  SHF.R.U32.HI R2, RZ, 0x5, R180.reuse ;  /* 0x00000005ff027819 */ /* 0x100fe200000116b4 */
[----:B------:R-:W1:Y:S01]  /*6150*/  S2R R248, SR_TID.X ;  /* 0x0000000000f87919 */ /* 0x000e620000002100 */
[----:B------:R-:W-:Y:S01]  /*6160*/  SHF.R.U32.HI R7, RZ, 0x2, R180 ;  /* 0x00000002ff077819 */ /* 0x000fe200000116b4 */
[----:B------:R-:W-:Y:S01]  /*6170*/  IMAD.MOV.U32 R9, RZ, RZ, RZ ;  /* 0x000000ffff097224 */ /* 0x000fe200078e00ff */
[----:B------:R-:W-:Y:S01]  /*6180*/  SGXT.U32 R2, R2, 0x2 ;  /* 0x000000020202781a */ /* 0x000fe20000000000 */
[----:B------:R-:W-:Y:S01]  /*6190*/  IMAD.MOV.U32 R12, RZ, RZ, RZ ;  /* 0x000000ffff0c7224 */ /* 0x000fe200078e00ff */
[----:B------:R-:W-:Y:S01]  /*61a0*/  SGXT.U32 R7, R7, 0x3 ;  /* 0x000000030707781a */ /* 0x000fe20000000000 */
[----:B------:R-:W2:Y:S01]  /*61b0*/  LDC.64 R66, c[0x0][0x260] ;  /* 0x00009800ff427b82 */ /* 0x000ea20000000a00 */
[----:B------:R-:W-:Y:S01]  /*61c0*/  SHF.R.U32.HI R6, RZ, 0x4, R181 ;  /* 0x00000004ff067819 */ /* 0x000fe200000116b5 */
[----:B------:R-:W-:Y:S01]  /*61d0*/  IMAD.MOV.U32 R245, RZ, RZ, RZ ;  /* 0x000000fffff57224 */ /* 0x000fe200078e00ff */
[----:B------:R-:W-:Y:S01]  /*61e0*/  CS2R R106, SRZ ;  /* 0x00000000006a7805 */ /* 0x000fe2000001ff00 */
[----:B------:R-:W-:Y:S01]  /*61f0*/  IMAD.MOV.U32 R250, RZ, RZ, RZ ;  /* 0x000000fffffa7224 */ /* 0x000fe200078e00ff */
[----:B------:R-:W-:-:S02]  /*6200*/  SGXT.U32 R6, R6, 0xe ;  /* 0x0000000e0606781a */ /* 0x000fc40000000000 */
[----:B------:R-:W-:Y:S02]  /*6210*/  CS2R R108, SRZ ;  /* 0x00000000006c7805 */ /* 0x000fe4000001ff00 */
[----:B------:R-:W-:Y:S01]  /*6220*/  CS2R R110, SRZ ;  /* 0x00000000006e7805 */ /* 0x000fe2000001ff00 */
[----:B------:R-:W3:Y:S01]  /*6230*/  LDC R97, c[0x0][0x258] ;  /* 0x00009600ff617b82 */ /* 0x000ee20000000800 */
[----:B------:R-:W-:Y:S02]  /*6240*/  IADD3 R6, P0, R6, 0x80, RZ ;  /* 0x0000008006067810 */ /* 0x000fe40007f1e0ff */
[----:B------:R-:W-:Y:S02]  /*6250*/  CS2R R112, SRZ ;  /* 0x0000000000707805 */ /* 0x000fe4000001ff00 */
[----:B------:R-:W-:Y:S02]  /*6260*/  CS2R R114, SRZ ;  /* 0x0000000000727805 */ /* 0x000fe4000001ff00 */
[----:B------:R-:W-:-:S02]  /*6270*/  CS2R R116, SRZ ;  /* 0x0000000000747805 */ /* 0x000fc4000001ff00 */
[----:B------:R-:W-:Y:S02]  /*6280*/  R2UR UR4, R6 ;  /* 0x00000000060472ca */ /* 0x000fe400000e0000 */
[----:B------:R-:W-:Y:S02]  /*6290*/  CS2R R118, SRZ ;  /* 0x0000000000767805 */ /* 0x000fe4000001ff00 */
[----:B------:R-:W-:Y:S01]  /*62a0*/  IADD3.X R9, R9, 0x40000040, RZ, P0, !PT ;  /* 0x4000004009097810 */ /* 0x000fe200007fe4ff */
[----:B0-----:R-:W-:Y:S01]  /*62b0*/  IMAD R11, R2, R5, RZ ;  /* 0x00000005020b7224 */ /* 0x001fe200078e02ff */
[----:B------:R-:W-:Y:S01]  /*62c0*/  LOP3.LUT R2, R180, 0x60, RZ, 0xc0, !PT ;  /* 0x00000060b4027812 */ /* 0x000fe200078ec0ff */
[----:B------:R-:W0:Y:S01]  /*62d0*/  LDC.64 R92, c[0x0][0x220] ;  /* 0x00008800ff5c7b82 */ /* 0x000e220000000a00 */
[----:B------:R-:W-:Y:S01]  /*62e0*/  R2UR UR5, R9 ;  /* 0x00000000090572ca */ /* 0x000fe200000e0000 */
[----:B------:R-:W-:Y:S01]  /*62f0*/  IMAD R13, R5, 0x4, R11 ;  /* 0x00000004050d7824 */ /* 0x000fe200078e020b */
[----:B------:R-:W-:-:S02]  /*6300*/  SHF.R.U32.HI R2, RZ, 0x1, R2 ;  /* 0x00000001ff027819 */ /* 0x000fc40000011602 */
[----:B------:R-:W-:Y:S02]  /*6310*/  CS2R R120, SRZ ;  /* 0x0000000000787805 */ /* 0x000fe4000001ff00 */
[----:B------:R-:W-:Y:S01]  /*6320*/  CS2R R122, SRZ ;  /* 0x00000000007a7805 */ /* 0x000fe2000001ff00 */
[----:B------:R-:W-:Y:S01]  /*6330*/  IMAD R15, R5, 0x4, R13 ;  /* 0x00000004050f7824 */ /* 0x000fe200078e020d */
[----:B------:R-:W-:Y:S01]  /*6340*/  LOP3.LUT R170, R251, R2, R7, 0xfe, !PT ;  /* 0x00000002fbaa7212 */ /* 0x000fe200078efe07 */
[----:B------:R-:W4:Y:S01]  /*6350*/  LDC.64 R98, c[0x0][0x218] ;  /* 0x00008600ff627b82 */ /* 0x000f220000000a00 */
[----:B------:R-:W-:Y:S01]  /*6360*/  LOP3.LUT R2, R180, 0x1f, RZ, 0xc0, !PT ;  /* 0x0000001fb4027812 */ /* 0x000fe200078ec0ff */
[C---:B------:R-:W-:Y:S01]  /*6370*/  IMAD R17, R5.reuse, 0x4, R15 ;  /* 0x0000000405117824 */ /* 0x040fe200078e020f */
[----:B------:R-:W5:Y:S01]  /*6380*/  S2R R180, SR_CTAID.Y ;  /* 0x0000000000b47919 */ /* 0x000f620000002600 */
[----:B-1----:R-:W-:Y:S01]  /*6390*/  LOP3.LUT R248, R248, 0x3f, RZ, 0xc0, !PT ;  /* 0x0000003ff8f87812 */ /* 0x002fe200078ec0ff */
[----:B--2---:R-:W-:Y:S01]  /*63a0*/  IMAD.MOV.U32 R14, RZ, RZ, R66 ;  /* 0x000000ffff0e7224 */ /* 0x004fe200078e0042 */
[----:B------:R-:W-:Y:S01]  /*63b0*/  UIADD3.64 UR8, UR4, 0x80, URZ ;  /* 0x0000008004087897 */ /* 0x000fe2000fffe03f */
[C---:B------:R-:W-:Y:S01]  /*63c0*/  IMAD R19, R5.reuse, 0x4, R17 ;  /* 0x0000000405137824 */ /* 0x040fe200078e0211 */
[----:B------:R-:W1:Y:S01]  /*63d0*/  LDC.64 R6, c[0x0][0x250] ;  /* 0x00009400ff067b82 */ /* 0x000e620000000a00 */
[----:B------:R-:W-:Y:S01]  /*63e0*/  IMAD.SHL.U32 R248, R248, 0x2, RZ ;  /* 0x00000002f8f87824 */ /* 0x000fe200078e00ff */
[----:B------:R-:W-:Y:S01]  /*63f0*/  STL [R1+0xb44], R67 ;  /* 0x000b444301007387 */ /* 0x000fe20000100800 */
[----:B------:R-:W-:Y:S01]  /*6400*/  IMAD.MOV.U32 R16, RZ, RZ, R67 ;  /* 0x000000ffff107224 */ /* 0x000fe200078e0043 */
[----:B------:R-:W-:Y:S01]  /*6410*/  LEA R21, R5, R19, 0x2 ;  /* 0x0000001305157211 */ /* 0x000fe200078e10ff */
[----:B------:R-:W-:Y:S01]  /*6420*/  IMAD R172, R0, 0x40, R248 ;  /* 0x0000004000ac7824 */ /* 0x000fe200078e02f8 */
[----:B------:R-:W-:Y:S01]  /*6430*/  UIADD3.64 UR12, UR4, 0x100, URZ ;  /* 0x00000100040c7897 */ /* 0x000fe2000fffe03f */
[----:B------:R-:W-:Y:S01]  /*6440*/  VIADD R0, R181, 0x10000 ;  /* 0x00010000b5007836 */ /* 0x000fe20000000000 */
[----:B------:R-:W-:Y:S01]  /*6450*/  CS2R R124, SRZ ;  /* 0x00000000007c7805 */ /* 0x000fe2000001ff00 */
[C---:B------:R-:W-:Y:S01]  /*6460*/  IMAD R23, R5.reuse, 0x4, R21 ;  /* 0x0000000405177824 */ /* 0x040fe200078e0215 */
[----:B------:R-:W-:Y:S01]  /*6470*/  CS2R R126, SRZ ;  /* 0x00000000007e7805 */ /* 0x000fe2000001ff00 */
[----:B---3--:R-:W-:Y:S01]  /*6480*/  IMAD R8, R8, R97, RZ ;  /* 0x0000006108087224 */ /* 0x008fe200078e02ff */
[----:B------:R-:W-:Y:S01]  /*6490*/  SHF.R.U32.HI R10, RZ, 0x4, R0 ;  /* 0x00000004ff0a7819 */ /* 0x000fe20000011600 */
[----:B------:R-:W-:Y:S01]  /*64a0*/  IMAD R25, R5, 0x4, R23 ;  /* 0x0000000405197824 */ /* 0x000fe200078e0217 */
[----:B------:R-:W-:-:S02]  /*64b0*/  CS2R R128, SRZ ;  /* 0x0000000000807805 */ /* 0x000fc4000001ff00 */
[----:B------:R-:W-:Y:S02]  /*64c0*/  CS2R R130, SRZ ;  /* 0x0000000000827805 */ /* 0x000fe4000001ff00 */
[----:B------:R-:W-:Y:S01]  /*64d0*/  CS2R R132, SRZ ;  /* 0x0000000000847805 */ /* 0x000fe2000001ff00 */
[C---:B------:R-:W-:Y:S01]  /*64e0*/  IMAD R27, R5.reuse, 0x4, R25 ;  /* 0x00000004051b7824 */ /* 0x040fe200078e0219 */
[----:B------:R-:W-:Y:S02]  /*64f0*/  CS2R R134, SRZ ;  /* 0x0000000000867805 */ /* 0x000fe4000001ff00 */
[----:B------:R-:W-:Y:S02]  /*6500*/  CS2R R136, SRZ ;  /* 0x0000000000887805 */ /* 0x000fe4000001ff00 */
[----:B------:R-:W-:Y:S01]  /*6510*/  CS2R R138, SRZ ;  /* 0x00000000008a7805 */ /* 0x000fe2000001ff00 */
[----:B------:R-:W-:Y:S01]  /*6520*/  IMAD R29, R5, 0x4, R27 ;  /* 0x00000004051d7824 */ /* 0x000fe200078e021b */
[----:B------:R-:W-:-:S02]  /*6530*/  CS2R R140, SRZ ;  /* 0x00000000008c7805 */ /* 0x000fc4000001ff00 */
[----:B------:R-:W-:Y:S01]  /*6540*/  CS2R R142, SRZ ;  /* 0x00000000008e7805 */ /* 0x000fe2000001ff00 */
[----:B-1----:R-:W-:Y:S01]  /*6550*/  IMAD R152, R7, 0xd, RZ ;  /* 0x0000000d07987824 */ /* 0x002fe200078e02ff */
[----:B------:R-:W-:Y:S02]  /*6560*/  CS2R R144, SRZ ;  /* 0x0000000000907805 */ /* 0x000fe4000001ff00 */
[C---:B------:R-:W-:Y:S01]  /*6570*/  LEA R31, R5.reuse, R29, 0x2 ;  /* 0x0000001d051f7211 */ /* 0x040fe200078e10ff */
[----:B-----5:R-:W-:Y:S01]  /*6580*/  IMAD R0, R180, R14, RZ ;  /* 0x0000000eb4007224 */ /* 0x020fe200078e02ff */
[----:B------:R-:W-:Y:S01]  /*6590*/  SGXT.U32 R14, R10, 0xe ;  /* 0x0000000e0a0e781a */ /* 0x000fe20000000000 */
[----:B------:R-:W-:Y:S01]  /*65a0*/  IMAD R10, R2, R16, RZ ;  /* 0x00000010020a7224 */ /* 0x000fe200078e02ff */
[----:B------:R-:W-:Y:S01]  /*65b0*/  CS2R R146, SRZ ;  /* 0x0000000000927805 */ /* 0x000fe2000001ff00 */
[C---:B------:R-:W-:Y:S01]  /*65c0*/  IMAD R33, R5.reuse, 0x4, R31 ;  /* 0x0000000405217824 */ /* 0x040fe200078e021f */
[----:B------:R-:W-:Y:S01]  /*65d0*/  CS2R R148, SRZ ;  /* 0x0000000000947805 */ /* 0x000fe2000001ff00 */
[----:B------:R1:W-:Y:S01]  /*65e0*/  STL [R1+0x218], R14 ;  /* 0x0002180e01007387 */ /* 0x0003e20000100800 */
[----:B------:R-:W-:Y:S01]  /*65f0*/  IMAD.SHL.U32 R9, R0, 0x2, RZ ;  /* 0x0000000200097824 */ /* 0x000fe200078e00ff */
[----:B------:R-:W-:Y:S01]  /*6600*/  SHF.L.U32 R2, R10, 0x1, RZ ;  /* 0x000000010a027819 */ /* 0x000fe200000006ff */
[C---:B------:R-:W-:Y:S01]  /*6610*/  IMAD R35, R5.reuse, 0x4, R33 ;  /* 0x0000000405237824 */ /* 0x040fe200078e0221 */
[----:B------:R-:W-:Y:S01]  /*6620*/  CS2R R150, SRZ ;  /* 0x0000000000967805 */ /* 0x000fe2000001ff00 */
[----:B------:R-:W-:Y:S01]  /*6630*/  IMAD R6, R180, R6, RZ ;  /* 0x00000006b4067224 */ /* 0x000fe200078e02ff */
[----:B0-----:R-:W-:Y:S01]  /*6640*/  IADD3 R2, P1, P2, R2, R92, R9 ;  /* 0x0000005c02027210 */ /* 0x001fe20007a3e009 */
[----:B------:R-:W-:Y:S01]  /*6650*/  IMAD R37, R5, 0x4, R35 ;  /* 0x0000000405257824 */ /* 0x000fe200078e0223 */
[----:B------:R-:W-:Y:S01]  /*6660*/  LEA R9, R97, R8, 0x7 ;  /* 0x0000000861097211 */ /* 0x000fe200078e38ff */
[----:B------:R-:W-:Y:S01]  /*6670*/  IMAD.HI R0, R0, 0x2, RZ ;  /* 0x0000000200007827 */ /* 0x000fe200078e02ff */
[----:B-1----:R-:W-:Y:S01]  /*6680*/  IADD3 R14, P0, R14, 0x2, RZ ;  /* 0x000000020e0e7810 */ /* 0x002fe20007f1e0ff */
[----:B------:R-:W-:-:S02]  /*6690*/  UIADD3.64 UR16, UR4, 0xa80, URZ ;  /* 0x00000a8004107897 */ /* 0x000fc4000fffe03f */
[C---:B------:R-:W-:Y:S01]  /*66a0*/  IMAD R39, R5.reuse, 0x4, R37 ;  /* 0x0000000405277824 */ /* 0x040fe200078e0225 */
[----:B------:R-:W-:Y:S01]  /*66b0*/  IADD3.X R16, R12, 0x40000040, RZ, P0, !PT ;  /* 0x400000400c107810 */ /* 0x000fe200007fe4ff */
[----:B------:R-:W-:Y:S01]  /*66c0*/  IMAD.HI R10, R10, 0x2, RZ ;  /* 0x000000020a0a7827 */ /* 0x000fe200078e02ff */
[----:B------:R-:W-:Y:S01]  /*66d0*/  IADD3.X R12, R12, -0x7fffffe0, RZ, P0, !PT ;  /* 0x800000200c0c7810 */ /* 0x000fe200007fe4ff */
[----:B------:R-:W-:Y:S01]  /*66e0*/  UIADD3.64 UR20, UR4, 0xb00, URZ ;  /* 0x00000b0004147897 */ /* 0x000fe2000fffe03f */
[----:B------:R-:W-:Y:S01]  /*66f0*/  LEA R41, R5, R39, 0x2 ;  /* 0x0000002705297211 */ /* 0x000fe200078e10ff */
[C---:B------:R-:W-:Y:S01]  /*6700*/  IMAD R153, R7.reuse, 0xe, RZ ;  /* 0x0000000e07997824 */ /* 0x040fe200078e02ff */
[----:B----4-:R-:W-:Y:S01]  /*6710*/  LEA R187, P0, R6, R98, 0x1 ;  /* 0x0000006206bb7211 */ /* 0x010fe200078008ff */
[----:B------:R-:W-:Y:S01]  /*6720*/  IMAD R154, R7, 0xf, RZ ;  /* 0x0000000f079a7824 */ /* 0x000fe200078e02ff */
[----:B------:R-:W-:Y:S01]  /*6730*/  IADD3.X R0, R10, R93, R0, P1, P2 ;  /* 0x0000005d0a007210 */ /* 0x000fe20000fe4400 */
[----:B------:R-:W-:Y:S01]  /*6740*/  IMAD R43, R5, 0x4, R41 ;  /* 0x00000004052b7824 */ /* 0x000fe200078e0229 */
[----:B------:R-:W-:Y:S01]  /*6750*/  LEA.HI.X.SX32 R99, R6, R99, 0x1, P0 ;  /* 0x0000006306637211 */ /* 0x000fe200000f0eff */
[----:B------:R-:W-:Y:S01]  /*6760*/  IMAD R6, R97, 0x80, R9 ;  /* 0x0000008061067824 */ /* 0x000fe200078e0209 */
[CC--:B------:R-:W-:Y:S01]  /*6770*/  LEA R192, P0, R8.reuse, R187.reuse, 0x1 ;  /* 0x000000bb08c07211 */ /* 0x0c0fe200078008ff */
[----:B------:R-:W-:Y:S01]  /*6780*/  IMAD R45, R5, 0x4, R43 ;  /* 0x00000004052d7824 */ /* 0x000fe200078e022b */
[----:B------:R-:W-:Y:S01]  /*6790*/  LEA R190, P1, R9, R187, 0x1 ;  /* 0x000000bb09be7211 */ /* 0x000fe200078208ff */
[----:B------:R-:W-:Y:S01]  /*67a0*/  IMAD.SHL.U32 R155, R7, 0x10, RZ ;  /* 0x00000010079b7824 */ /* 0x000fe200078e00ff */
[-C--:B------:R-:W-:Y:S01]  /*67b0*/  LEA.HI.X.SX32 R193, R8, R99.reuse, 0x1, P0 ;  /* 0x0000006308c17211 */ /* 0x080fe200000f0eff */
[----:B------:R-:W-:Y:S01]  /*67c0*/  IMAD R47, R5, 0x4, R45 ;  /* 0x00000004052f7824 */ /* 0x000fe200078e022d */
[----:B------:R-:W-:Y:S01]  /*67d0*/  LEA R100, P2, R11, R2, 0x1 ;  /* 0x000000020b647211 */ /* 0x000fe200078408ff */
[----:B------:R-:W-:Y:S01]  /*67e0*/  IMAD R8, R97, 0x80, R6 ;  /* 0x0000008061087824 */ /* 0x000fe200078e0206 */
[----:B------:R-:W-:Y:S01]  /*67f0*/  LEA.HI.X.SX32 R191, R9, R99, 0x1, P1 ;  /* 0x0000006309bf7211 */ /* 0x000fe200008f0eff */
[----:B------:R-:W-:Y:S01]  /*6800*/  IMAD R49, R5, 0x4, R47 ;  /* 0x0000000405317824 */ /* 0x000fe200078e022f */
[-C--:B------:R-:W-:Y:S01]  /*6810*/  LEA R188, P0, R6, R187.reuse, 0x1 ;  /* 0x000000bb06bc7211 */ /* 0x080fe200078008ff */
[C---:B------:R-:W-:Y:S01]  /*6820*/  IMAD R156, R7.reuse, 0x11, RZ ;  /* 0x00000011079c7824 */ /* 0x040fe200078e02ff */
[----:B------:R-:W-:Y:S01]  /*6830*/  LEA R186, P1, R8, R187, 0x1 ;  /* 0x000000bb08ba7211 */ /* 0x000fe200078208ff */
[----:B------:R-:W-:Y:S01]  /*6840*/  IMAD R157, R7, 0x12, RZ ;  /* 0x00000012079d7824 */ /* 0x000fe200078e02ff */
[----:B------:R-:W-:Y:S01]  /*6850*/  LEA R51, R5, R49, 0x2 ;  /* 0x0000003105337211 */ /* 0x000fe200078e10ff */
[----:B------:R-:W-:Y:S01]  /*6860*/  IMAD R158, R7, 0x13, RZ ;  /* 0x00000013079e7824 */ /* 0x000fe200078e02ff */
[----:B------:R-:W-:Y:S01]  /*6870*/  LEA.HI.X.SX32 R101, R11, R0, 0x1, P2 ;  /* 0x000000000b657211 */ /* 0x000fe200010f0eff */
[----:B------:R-:W-:Y:S01]  /*6880*/  IMAD R159, R7, 0x14, RZ ;  /* 0x00000014079f7824 */ /* 0x000fe200078e02ff */
[-C--:B------:R-:W-:Y:S01]  /*6890*/  LEA.HI.X.SX32 R189, R6, R99.reuse, 0x1, P0 ;  /* 0x0000006306bd7211 */ /* 0x080fe200000f0eff */
[----:B------:R-:W-:Y:S01]  /*68a0*/  IMAD R53, R5, 0x4, R51 ;  /* 0x0000000405357824 */ /* 0x000fe200078e0233 */
[----:B------:R-:W-:Y:S01]  /*68b0*/  LEA.HI.X.SX32 R187, R8, R99, 0x1, P1 ;  /* 0x0000006308bb7211 */ /* 0x000fe200008f0eff */
[----:B------:R0:W-:Y:S01]  /*68c0*/  STL.64 [R1+0x620], R100 ;  /* 0x0006206401007387 */ /* 0x0001e20000100a00 */
[-C--:B------:R-:W-:Y:S01]  /*68d0*/  LEA R104, P0, R13, R2.reuse, 0x1 ;  /* 0x000000020d687211 */ /* 0x080fe200078008ff */
[----:B------:R-:W-:Y:S01]  /*68e0*/  IMAD R55, R5, 0x4, R53 ;  /* 0x0000000405377824 */ /* 0x000fe200078e0235 */
[----:B------:R-:W-:Y:S01]  /*68f0*/  LEA R102, P1, R15, R2, 0x1 ;  /* 0x000000020f667211 */ /* 0x000fe200078208ff */
[----:B------:R-:W-:Y:S01]  /*6900*/  IMAD R160, R7, 0x15, RZ ;  /* 0x0000001507a07824 */ /* 0x000fe200078e02ff */
[-C--:B------:R-:W-:Y:S01]  /*6910*/  LEA.HI.X.SX32 R105, R13, R0.reuse, 0x1, P0 ;  /* 0x000000000d697211 */ /* 0x080fe200000f0eff */
[----:B------:R-:W-:Y:S01]  /*6920*/  IMAD R57, R5, 0x4, R55 ;  /* 0x0000000405397824 */ /* 0x000fe200078e0237 */
[----:B------:R-:W-:Y:S01]  /*6930*/  LEA.HI.X.SX32 R103, R15, R0, 0x1, P1 ;  /* 0x000000000f677211 */ /* 0x000fe200008f0eff */
[----:B------:R-:W-:Y:S01]  /*6940*/  IMAD R161, R7, 0x16, RZ ;  /* 0x0000001607a17824 */ /* 0x000fe200078e02ff */
[----:B------:R-:W-:Y:S01]  /*6950*/  R2UR UR10, R12 ;  /* 0x000000000c0a72ca */ /* 0x000fe200000e0000 */
[----:B------:R-:W-:Y:S01]  /*6960*/  IMAD R59, R5, 0x4, R57 ;  /* 0x00000004053b7824 */ /* 0x000fe200078e0239 */
[----:B------:R1:W-:Y:S01]  /*6970*/  STL.64 [R1+0x618], R104 ;  /* 0x0006186801007387 */ /* 0x0003e20000100a00 */
[----:B0-----:R-:W-:Y:S01]  /*6980*/  LEA R100, P2, R17, R2, 0x1 ;  /* 0x0000000211647211 */ /* 0x001fe200078408ff */
[----:B------:R-:W-:Y:S01]  /*6990*/  IMAD R162, R7, 0x17, RZ ;  /* 0x0000001707a27824 */ /* 0x000fe200078e02ff */
[----:B------:R-:W-:Y:S01]  /*69a0*/  R2UR UR7, R16 ;  /* 0x00000000100772ca */ /* 0x000fe200000e0000 */
[----:B------:R0:W-:Y:S01]  /*69b0*/  STL.64 [R1+0x610], R102 ;  /* 0x0006106601007387 */ /* 0x0001e20000100a00 */
[----:B------:R-:W-:Y:S01]  /*69c0*/  LEA R61, R5, R59, 0x2 ;  /* 0x0000003b053d7211 */ /* 0x000fe200078e10ff */
[----:B------:R-:W-:Y:S01]  /*69d0*/  IMAD R163, R7, 0x18, RZ ;  /* 0x0000001807a37824 */ /* 0x000fe200078e02ff */
[----:B------:R-:W-:Y:S01]  /*69e0*/  LEA.HI.X.SX32 R101, R17, R0, 0x1, P2 ;  /* 0x0000000011657211 */ /* 0x000fe200010f0eff */
[----:B------:R-:W-:Y:S01]  /*69f0*/  IMAD R164, R7, 0x19, RZ ;  /* 0x0000001907a47824 */ /* 0x000fe200078e02ff */
[----:B------:R-:W-:Y:S01]  /*6a00*/  R2UR UR6, R14 ;  /* 0x000000000e0672ca */ /* 0x000fe200000e0000 */
[----:B------:R-:W-:Y:S01]  /*6a10*/  IMAD R63, R5, 0x4, R61 ;  /* 0x00000004053f7824 */ /* 0x000fe200078e023d */
[----:B------:R-:W-:Y:S01]  /*6a20*/  UMOV UR57, UR10 ;  /* 0x0000000a00397c82 */ /* 0x000fe20008000000 */
[-C--:B-1----:R-:W-:Y:S01]  /*6a30*/  LEA R104, P0, R19, R2.reuse, 0x1 ;  /* 0x0000000213687211 */ /* 0x082fe200078008ff */
[----:B------:R1:W-:Y:S01]  /*6a40*/  STL.64 [R1+0x608], R100 ;  /* 0x0006086401007387 */ /* 0x0003e20000100a00 */
[----:B------:R-:W-:Y:S01]  /*6a50*/  IMAD R65, R5, 0x4, R63 ;  /* 0x0000000405417824 */ /* 0x000fe200078e023f */
[----:B------:R-:W-:Y:S01]  /*6a60*/  UIADD3.64 UR24, UR4, 0xb80, URZ ;  /* 0x00000b8004187897 */ /* 0x000fe2000fffe03f */
[----:B0-----:R-:W-:Y:S01]  /*6a70*/  LEA R102, P1, R21, R2, 0x1 ;  /* 0x0000000215667211 */ /* 0x001fe200078208ff */
[----:B------:R-:W-:Y:S01]  /*6a80*/  IMAD R165, R7, 0x1a, RZ ;  /* 0x0000001a07a57824 */ /* 0x000fe200078e02ff */
[-C--:B------:R-:W-:Y:S01]  /*6a90*/  LEA.HI.X.SX32 R105, R19, R0.reuse, 0x1, P0 ;  /* 0x0000000013697211 */ /* 0x080fe200000f0eff */
[----:B------:R-:W-:Y:S01]  /*6aa0*/  IMAD R166, R7, 0x1b, RZ ;  /* 0x0000001b07a67824 */ /* 0x000fe200078e02ff */
[----:B------:R-:W-:Y:S01]  /*6ab0*/  LEA R67, R5, R65, 0x2 ;  /* 0x0000004105437211 */ /* 0x000fe200078e10ff */
[----:B------:R-:W-:Y:S01]  /*6ac0*/  IMAD R167, R7, 0x1c, RZ ;  /* 0x0000001c07a77824 */ /* 0x000fe200078e02ff */
[----:B------:R-:W-:Y:S01]  /*6ad0*/  LEA.HI.X.SX32 R103, R21, R0, 0x1, P1 ;  /* 0x0000000015677211 */ /* 0x000fe200008f0eff */
[----:B------:R-:W-:Y:S01]  /*6ae0*/  STL.64 [R1+0x600], R104 ;  /* 0x0006006801007387 */ /* 0x000fe20000100a00 */
[----:B------:R-:W-:Y:S01]  /*6af0*/  IMAD R168, R7, 0x1d, RZ ;  /* 0x0000001d07a87824 */ /* 0x000fe200078e02ff */
[----:B-1----:R-:W-:Y:S01]  /*6b00*/  LEA R100, P2, R23, R2, 0x1 ;  /* 0x0000000217647211 */ /* 0x002fe200078408ff */
[----:B------:R-:W-:Y:S01]  /*6b10*/  IMAD R69, R5, 0x4, R67 ;  /* 0x0000000405457824 */ /* 0x000fe200078e0243 */
[----:B------:R0:W-:Y:S01]  /*6b20*/  STL.64 [R1+0x5f8], R102 ;  /* 0x0005f86601007387 */ /* 0x0001e20000100a00 */
[----:B------:R-:W-:Y:S01]  /*6b30*/  IMAD R169, R7, 0x1e, RZ ;  /* 0x0000001e07a97824 */ /* 0x000fe200078e02ff */
[----:B------:R-:W-:Y:S01]  /*6b40*/  LEA.HI.X.SX32 R101, R23, R0, 0x1, P2 ;  /* 0x0000000017657211 */ /* 0x000fe200010f0eff */
[----:B------:R-:W-:Y:S01]  /*6b50*/  IMAD R71, R5, 0x4, R69 ;  /* 0x0000000405477824 */ /* 0x000fe200078e0245 */
[----:B------:R-:W-:Y:S01]  /*6b60*/  LEA R20, P2, R29, R2, 0x1 ;  /* 0x000000021d147211 */ /* 0x000fe200078408ff */
[----:B------:R-:W-:Y:S01]  /*6b70*/  IMAD R171, R7, 0x1f, RZ ;  /* 0x0000001f07ab7824 */ /* 0x000fe200078e02ff */
[----:B------:R-:W-:Y:S01]  /*6b80*/  UMOV UR56, UR6 ;  /* 0x0000000600387c82 */ /* 0x000fe20008000000 */
[----:B------:R1:W-:Y:S01]  /*6b90*/  STL.64 [R1+0x5f0], R100 ;  /* 0x0005f06401007387 */ /* 0x0003e20000100a00 */
[----:B------:R-:W-:Y:S01]  /*6ba0*/  LEA R73, R5, R71, 0x2 ;  /* 0x0000004705497211 */ /* 0x000fe200078e10ff */
[----:B------:R-:W-:Y:S01]  /*6bb0*/  UIADD3.64 UR10, UR6, 0x2, URZ ;  /* 0x00000002060a7897 */ /* 0x000fe2000fffe03f */
[----:B------:R-:W-:Y:S01]  /*6bc0*/  LEA.HI.X.SX32 R21, R29, R0, 0x1, P2 ;  /* 0x000000001d157211 */ /* 0x000fe200010f0eff */
[----:B------:R-:W-:Y:S01]  /*6bd0*/  UIADD3.64 UR14, UR6, 0x4, URZ ;  /* 0x00000004060e7897 */ /* 0x000fe2000fffe03f */
[-C--:B0-----:R-:W-:Y:S01]  /*6be0*/  LEA R102, P0, R25, R2.reuse, 0x1 ;  /* 0x0000000219667211 */ /* 0x081fe200078008ff */
[----:B------:R-:W-:Y:S01]  /*6bf0*/  IMAD R75, R5, 0x4, R73 ;  /* 0x00000004054b7824 */ /* 0x000fe200078e0249 */
[----:B------:R-:W-:Y:S01]  /*6c00*/  LEA R24, P2, R35, R2, 0x1 ;  /* 0x0000000223187211 */ /* 0x000fe200078408ff */
[----:B------:R-:W-:Y:S01]  /*6c10*/  STL.64 [R1+0x5d8], R20 ;  /* 0x0005d81401007387 */ /* 0x000fe20000100a00 */
[----:B------:R-:W-:Y:S01]  /*6c20*/  LEA.HI.X.SX32 R103, R25, R0, 0x1, P0 ;  /* 0x0000000019677211 */ /* 0x000fe200000f0eff */
[----:B------:R-:W-:Y:S01]  /*6c30*/  UIADD3.64 UR18, UR6, 0xfe, URZ ;  /* 0x000000fe06127897 */ /* 0x000fe2000fffe03f */
[----:B------:R-:W-:Y:S01]  /*6c40*/  LEA R77, R5, R75, 0x2 ;  /* 0x0000004b054d7211 */ /* 0x000fe200078e10ff */
[----:B------:R-:W-:Y:S01]  /*6c50*/  UIADD3.64 UR58, UR56, 0x3fe, URZ ;  /* 0x000003fe383a7897 */ /* 0x000fe2000fffe03f */
[----:B-1----:R-:W-:Y:S01]  /*6c60*/  LEA R100, P1, R27, R2, 0x1 ;  /* 0x000000021b647211 */ /* 0x002fe200078208ff */
[----:B------:R0:W-:Y:S01]  /*6c70*/  STL.64 [R1+0x5e8], R102 ;  /* 0x0005e86601007387 */ /* 0x0001e20000100a00 */
[-C--:B------:R-:W-:Y:S01]  /*6c80*/  LEA.HI.X.SX32 R25, R35, R0.reuse, 0x1, P2 ;  /* 0x0000000023197211 */ /* 0x080fe200010f0eff */
[----:B------:R-:W-:Y:S01]  /*6c90*/  IMAD R79, R5, 0x4, R77 ;  /* 0x00000004054f7824 */ /* 0x000fe200078e024d */
[----:B------:R-:W-:-:S02]  /*6ca0*/  LEA.HI.X.SX32 R101, R27, R0, 0x1, P1 ;  /* 0x000000001b657211 */ /* 0x000fc400008f0eff */
[----:B------:R-:W-:Y:S02]  /*6cb0*/  CS2R R104, SRZ ;  /* 0x0000000000687805 */ /* 0x000fe4000001ff00 */
[-C--:B------:R-:W-:Y:S01]  /*6cc0*/  LEA R26, P1, R33, R2.reuse, 0x1 ;  /* 0x00000002211a7211 */ /* 0x080fe200078208ff */
[----:B------:R-:W-:Y:S01]  /*6cd0*/  IMAD R81, R5, 0x4, R79 ;  /* 0x0000000405517824 */ /* 0x000fe200078e024f */
[----:B------:R-:W-:Y:S01]  /*6ce0*/  LEA R28, P2, R41, R2, 0x1 ;  /* 0x00000002291c7211 */ /* 0x000fe200078408ff */
[----:B------:R1:W-:Y:S01]  /*6cf0*/  STL.64 [R1+0x5e0], R100 ;  /* 0x0005e06401007387 */ /* 0x0003e20000100a00 */
[-C--:B------:R-:W-:Y:S01]  /*6d00*/  LEA.HI.X.SX32 R27, R33, R0.reuse, 0x1, P1 ;  /* 0x00000000211b7211 */ /* 0x080fe200008f0eff */
[----:B------:R-:W-:Y:S01]  /*6d10*/  IMAD R83, R5, 0x4, R81 ;  /* 0x0000000405537824 */ /* 0x000fe200078e0251 */
[----:B------:R-:W-:Y:S01]  /*6d20*/  LEA.HI.X.SX32 R29, R41, R0, 0x1, P2 ;  /* 0x00000000291d7211 */ /* 0x000fe200010f0eff */
[----:B------:R-:W-:Y:S01]  /*6d30*/  STL.64 [R1+0x5c0], R24 ;  /* 0x0005c01801007387 */ /* 0x000fe20000100a00 */
[----:B------:R-:W-:Y:S01]  /*6d40*/  LEA R30, P1, R39, R2, 0x1 ;  /* 0x00000002271e7211 */ /* 0x000fe200078208ff */
[----:B------:R-:W-:Y:S01]  /*6d50*/  IMAD R85, R5, 0x4, R83 ;  /* 0x0000000405557824 */ /* 0x000fe200078e0253 */
[----:B0-----:R-:W-:Y:S01]  /*6d60*/  CS2R R102, SRZ ;  /* 0x0000000000667805 */ /* 0x001fe2000001ff00 */
[----:B------:R-:W-:-:S02]  /*6d70*/  UIADD3.64 UR28, UR4, 0xc00, URZ ;  /* 0x00000c00041c7897 */ /* 0x000fc4000fffe03f */
[----:B------:R-:W-:Y:S01]  /*6d80*/  IMAD R87, R5, 0x4, R85 ;  /* 0x0000000405577824 */ /* 0x000fe200078e0255 */
[----:B------:R-:W-:Y:S01]  /*6d90*/  UIADD3.64 UR32, UR4, 0xc80, URZ ;  /* 0x00000c8004207897 */ /* 0x000fe2000fffe03f */
[----:B-1----:R-:W-:Y:S01]  /*6da0*/  LEA R100, P0, R31, R2, 0x1 ;  /* 0x000000021f647211 */ /* 0x002fe200078008ff */
[----:B------:R-:W-:Y:S01]  /*6db0*/  UIADD3.64 UR36, UR4, 0xd00, URZ ;  /* 0x00000d0004247897 */ /* 0x000fe2000fffe03f */
[----:B------:R-:W-:Y:S01]  /*6dc0*/  IMAD R89, R5, 0x4, R87 ;  /* 0x0000000405597824 */ /* 0x000fe200078e0257 */
[----:B------:R-:W-:Y:S01]  /*6dd0*/  UIADD3.64 UR40, UR4, 0xd80, URZ ;  /* 0x00000d8004287897 */ /* 0x000fe2000fffe03f */
[----:B------:R-:W-:Y:S01]  /*6de0*/  LEA.HI.X.SX32 R101, R31, R0, 0x1, P0 ;  /* 0x000000001f657211 */ /* 0x000fe200000f0eff */
[----:B------:R-:W-:Y:S01]  /*6df0*/  UIADD3.64 UR44, UR4, 0xe00, URZ ;  /* 0x00000e00042c7897 */ /* 0x000fe2000fffe03f */
[----:B------:R-:W-:Y:S01]  /*6e00*/  IMAD R91, R5, 0x4, R89 ;  /* 0x00000004055b7824 */ /* 0x000fe200078e0259 */
[----:B------:R-:W-:Y:S01]  /*6e10*/  LEA R32, P0, R37, R2, 0x1 ;  /* 0x0000000225207211 */ /* 0x000fe200078008ff */
[----:B------:R-:W-:Y:S01]  /*6e20*/  UIADD3.64 UR48, UR4, 0xe80, URZ ;  /* 0x00000e8004307897 */ /* 0x000fe2000fffe03f */
[----:B------:R0:W-:Y:S01]  /*6e30*/  STL.64 [R1+0x5d0], R100 ;  /* 0x0005d06401007387 */ /* 0x0001e20000100a00 */
[----:B------:R-:W-:Y:S01]  /*6e40*/  IMAD R93, R5, 0x4, R91 ;  /* 0x00000004055d7824 */ /* 0x000fe200078e025b */
[----:B------:R-:W-:Y:S01]  /*6e50*/  LEA.HI.X.SX32 R33, R37, R0, 0x1, P0 ;  /* 0x0000000025217211 */ /* 0x000fe200000f0eff */
[----:B------:R-:W-:Y:S01]  /*6e60*/  UIADD3.64 UR52, UR4, 0xf00, URZ ;  /* 0x00000f0004347897 */ /* 0x000fe2000fffe03f */
[----:B------:R-:W-:Y:S01]  /*6e70*/  STL.64 [R1+0x5c8], R26 ;  /* 0x0005c81a01007387 */ /* 0x000fe20000100a00 */
[----:B------:R-:W-:Y:S01]  /*6e80*/  IMAD R95, R5, 0x4, R93 ;  /* 0x00000004055f7824 */ /* 0x000fe200078e025d */
[----:B------:R-:W-:Y:S01]  /*6e90*/  LEA R36, P0, R43, R2, 0x1 ;  /* 0x000000022b247211 */ /* 0x000fe200078008ff */
[----:B------:R-:W-:Y:S01]  /*6ea0*/  UIADD3.64 UR22, UR6, 0x504, URZ ;  /* 0x0000050406167897 */ /* 0x000fe2000fffe03f */
[----:B------:R-:W-:Y:S01]  /*6eb0*/  STL.64 [R1+0x5a8], R28 ;  /* 0x0005a81c01007387 */ /* 0x000fe20000100a00 */
[-C--:B------:R-:W-:Y:S01]  /*6ec0*/  LEA.HI.X.SX32 R31, R39, R0.reuse, 0x1, P1 ;  /* 0x00000000271f7211 */ /* 0x080fe200008f0eff */
[----:B------:R-:W-:Y:S01]  /*6ed0*/  UIADD3.64 UR26, UR6, 0x5fe, URZ ;  /* 0x000005fe061a7897 */ /* 0x000fe2000fffe03f */
[----:B------:R-:W-:Y:S01]  /*6ee0*/  LEA R9, R5, R95, 0x2 ;  /* 0x0000005f05097211 */ /* 0x000fe200078e10ff */
[----:B------:R1:W-:Y:S01]  /*6ef0*/  STL.64 [R1+0x5b8], R32 ;  /* 0x0005b82001007387 */ /* 0x0003e20000100a00 */
[----:B------:R-:W-:-:S02]  /*6f00*/  LEA.HI.X.SX32 R37, R43, R0, 0x1, P0 ;  /* 0x000000002b257211 */ /* 0x000fc400000f0eff */
[----:B0-----:R-:W-:Y:S02]  /*6f10*/  CS2R R100, SRZ ;  /* 0x0000000000647805 */ /* 0x001fe4000001ff00 */
[-C--:B------:R-:W-:Y:S01]  /*6f20*/  LEA R34, P1, R45, R2.reuse, 0x1 ;  /* 0x000000022d227211 */ /* 0x080fe200078208ff */
[----:B------:R-:W-:Y:S01]  /*6f30*/  IMAD R97, R5, 0x4, R9 ;  /* 0x0000000405617824 */ /* 0x000fe200078e0209 */
[----:B------:R-:W-:Y:S01]  /*6f40*/  STL.64 [R1+0x5b0], R30 ;  /* 0x0005b01e01007387 */ /* 0x000fe20000100a00 */
[----:B------:R-:W-:Y:S01]  /*6f50*/  LEA R40, P0, R49, R2, 0x1 ;  /* 0x0000000231287211 */ /* 0x000fe200078008ff */
[----:B------:R-:W-:Y:S01]  /*6f60*/  UIADD3.64 UR30, UR6, 0x600, URZ ;  /* 0x00000600061e7897 */ /* 0x000fe2000fffe03f */
[----:B------:R-:W-:Y:S01]  /*6f70*/  IMAD R99, R5, 0x4, R97 ;  /* 0x0000000405637824 */ /* 0x000fe200078e0261 */
[-C--:B------:R-:W-:Y:S01]  /*6f80*/  LEA.HI.X.SX32 R35, R45, R0.reuse, 0x1, P1 ;  /* 0x000000002d237211 */ /* 0x080fe200008f0eff */
[----:B------:R-:W-:Y:S01]  /*6f90*/  UIADD3.64 UR34, UR6, 0x602, URZ ;  /* 0x0000060206227897 */ /* 0x000fe2000fffe03f */
[----:B------:R-:W-:Y:S01]  /*6fa0*/  LEA.HI.X.SX32 R41, R49, R0, 0x1, P0 ;  /* 0x0000000031297211 */ /* 0x000fe200000f0eff */
[----:B------:R-:W-:Y:S01]  /*6fb0*/  IMAD R11, R5, 0x4, R99 ;  /* 0x00000004050b7824 */ /* 0x000fe200078e0263 */
[-C--:B-1----:R-:W-:Y:S01]  /*6fc0*/  LEA R32, P2, R47, R2.reuse, 0x1 ;  /* 0x000000022f207211 */ /* 0x082fe200078408ff */
[----:B------:R-:W-:Y:S01]  /*6fd0*/  UIADD3.64 UR38, UR6, 0x604, URZ ;  /* 0x0000060406267897 */ /* 0x000fe2000fffe03f */
[----:B------:R-:W-:Y:S01]  /*6fe0*/  LEA R38, P1, R51, R2, 0x1 ;  /* 0x0000000233267211 */ /* 0x000fe200078208ff */
[----:B------:R-:W-:Y:S01]  /*6ff0*/  IMAD R13, R5, 0x4, R11 ;  /* 0x00000004050d7824 */ /* 0x000fe200078e020b */
[----:B------:R-:W-:Y:S01]  /*7000*/  LEA.HI.X.SX32 R33, R47, R0, 0x1, P2 ;  /* 0x000000002f217211 */ /* 0x000fe200010f0eff */
[----:B------:R-:W-:Y:S01]  /*7010*/  UIADD3.64 UR42, UR6, 0x6fe, URZ ;  /* 0x000006fe062a7897 */ /* 0x000fe2000fffe03f */
[----:B------:R-:W-:Y:S01]  /*7020*/  LEA R44, P0, R55, R2, 0x1 ;  /* 0x00000002372c7211 */ /* 0x000fe200078008ff */
[----:B------:R-:W-:Y:S01]  /*7030*/  UIADD3.64 UR46, UR6, 0x700, URZ ;  /* 0x00000700062e7897 */ /* 0x000fe2000fffe03f */
[----:B------:R-:W-:Y:S01]  /*7040*/  LEA R15, R5, R13, 0x2 ;  /* 0x0000000d050f7211 */ /* 0x000fe200078e10ff */
[----:B------:R-:W-:Y:S01]  /*7050*/  STL.64 [R1+0x590], R32 ;  /* 0x0005902001007387 */ /* 0x000fe20000100a00 */
[-C--:B------:R-:W-:Y:S01]  /*7060*/  LEA.HI.X.SX32 R39, R51, R0.reuse, 0x1, P1 ;  /* 0x0000000033277211 */ /* 0x080fe200008f0eff */
[----:B------:R-:W-:Y:S01]  /*7070*/  UIADD3.64 UR50, UR6, 0x702, URZ ;  /* 0x0000070206327897 */ /* 0x000fe2000fffe03f */
[----:B------:R-:W-:Y:S01]  /*7080*/  LEA.HI.X.SX32 R45, R55, R0, 0x1, P0 ;  /* 0x00000000372d7211 */ /* 0x000fe200000f0eff */
[----:B------:R0:W-:Y:S01]  /*7090*/  STL.64 [R1+0x5a0], R36 ;  /* 0x0005a02401007387 */ /* 0x0001e20000100a00 */
[----:B------:R-:W-:Y:S01]  /*70a0*/  IMAD R17, R5, 0x4, R15 ;  /* 0x0000000405117824 */ /* 0x000fe200078e020f */
[-C--:B------:R-:W-:Y:S01]  /*70b0*/  LEA R42, P1, R57, R2.reuse, 0x1 ;  /* 0x00000002392a7211 */ /* 0x080fe200078208ff */
[----:B------:R-:W-:Y:S01]  /*70c0*/  UIADD3.64 UR54, UR6, 0x704, URZ ;  /* 0x0000070406367897 */ /* 0x000fe2000fffe03f */
[----:B------:R-:W-:Y:S01]  /*70d0*/  STL.64 [R1+0x598], R34 ;  /* 0x0005982201007387 */ /* 0x000fe20000100a00 */
[----:B------:R-:W-:Y:S01]  /*70e0*/  IMAD R19, R5, 0x4, R17 ;  /* 0x0000000405137824 */ /* 0x000fe200078e0211 */
[----:B------:R-:W-:-:S02]  /*70f0*/  LEA R48, P0, R61, R2, 0x1 ;  /* 0x000000023d307211 */ /* 0x000fc400078008ff */
[-C--:B------:R-:W-:Y:S01]  /*7100*/  LEA.HI.X.SX32 R43, R57, R0.reuse, 0x1, P1 ;  /* 0x00000000392b7211 */ /* 0x080fe200008f0eff */
[----:B------:R-:W-:Y:S01]  /*7110*/  IMAD R21, R5, 0x4, R19 ;  /* 0x0000000405157824 */ /* 0x000fe200078e0213 */
[----:B------:R-:W-:Y:S02]  /*7120*/  LEA.HI.X.SX32 R49, R61, R0, 0x1, P0 ;  /* 0x000000003d317211 */ /* 0x000fe400000f0eff */
[-C--:B0-----:R-:W-:Y:S01]  /*7130*/  LEA R36, P2, R53, R2.reuse, 0x1 ;  /* 0x0000000235247211 */ /* 0x081fe200078408ff */
[----:B------:R-:W-:Y:S01]  /*7140*/  IMAD R23, R5, 0x4, R21 ;  /* 0x0000000405177824 */ /* 0x000fe200078e0215 */
[----:B------:R-:W-:Y:S02]  /*7150*/  LEA R46, P1, R63, R2, 0x1 ;  /* 0x000000023f2e7211 */ /* 0x000fe400078208ff */
[----:B------:R-:W-:Y:S02]  /*7160*/  LEA.HI.X.SX32 R37, R53, R0, 0x1, P2 ;  /* 0x0000000035257211 */ /* 0x000fe400010f0eff */
[----:B------:R-:W-:-:S02]  /*7170*/  LEA R25, R5, R23, 0x2 ;  /* 0x0000001705197211 */ /* 0x000fc400078e10ff */
[----:B------:R-:W-:Y:S01]  /*7180*/  LEA R52, P0, R67, R2, 0x1 ;  /* 0x0000000243347211 */ /* 0x000fe200078008ff */
[----:B------:R-:W-:Y:S01]  /*7190*/  STL.64 [R1+0x578], R36 ;  /* 0x0005782401007387 */ /* 0x000fe20000100a00 */
[-C--:B------:R-:W-:Y:S01]  /*71a0*/  LEA.HI.X.SX32 R47, R63, R0.reuse, 0x1, P1 ;  /* 0x000000003f2f7211 */ /* 0x080fe200008f0eff */
[----:B------:R-:W-:Y:S01]  /*71b0*/  IMAD R27, R5, 0x4, R25 ;  /* 0x00000004051b7824 */ /* 0x000fe200078e0219 */
[----:B------:R-:W-:Y:S01]  /*71c0*/  LEA.HI.X.SX32 R53, R67, R0, 0x1, P0 ;  /* 0x0000000043357211 */ /* 0x000fe200000f0eff */
[----:B------:R0:W-:Y:S01]  /*71d0*/  STL.64 [R1+0x588], R40 ;  /* 0x0005882801007387 */ /* 0x0001e20000100a00 */
[-C--:B------:R-:W-:Y:S01]  /*71e0*/  LEA R50, P1, R69, R2.reuse, 0x1 ;  /* 0x0000000245327211 */ /* 0x080fe200078208ff */
[----:B------:R-:W-:Y:S01]  /*71f0*/  IMAD R29, R5, 0x4, R27 ;  /* 0x00000004051d7824 */ /* 0x000fe200078e021b */
[----:B------:R-:W-:Y:S01]  /*7200*/  LEA R56, P0, R73, R2, 0x1 ;  /* 0x0000000249387211 */ /* 0x000fe200078008ff */
[----:B------:R1:W-:Y:S01]  /*7210*/  STL.64 [R1+0x580], R38 ;  /* 0x0005802601007387 */ /* 0x0003e20000100a00 */
[-C--:B------:R-:W-:Y:S01]  /*7220*/  LEA.HI.X.SX32 R51, R69, R0.reuse, 0x1, P1 ;  /* 0x0000000045337211 */ /* 0x080fe200008f0eff */
[----:B------:R-:W-:Y:S01]  /*7230*/  IMAD R31, R5, 0x4, R29 ;  /* 0x00000004051f7824 */ /* 0x000fe200078e021d */
[----:B------:R-:W-:-:S02]  /*7240*/  LEA.HI.X.SX32 R57, R73, R0, 0x1, P0 ;  /* 0x0000000049397211 */ /* 0x000fc400000f0eff */
[-C--:B------:R-:W-:Y:S01]  /*7250*/  LEA R54, P1, R75, R2.reuse, 0x1 ;  /* 0x000000024b367211 */ /* 0x080fe200078208ff */
[----:B------:R-:W-:Y:S01]  /*7260*/  IMAD R33, R5, 0x4, R31 ;  /* 0x0000000405217824 */ /* 0x000fe200078e021f */
[-C--:B------:R-:W-:Y:S02]  /*7270*/  LEA R60, P0, R79, R2.reuse, 0x1 ;  /* 0x000000024f3c7211 */ /* 0x080fe400078008ff */
[----:B0-----:R-:W-:Y:S02]  /*7280*/  LEA R40, P2, R59, R2, 0x1 ;  /* 0x000000023b287211 */ /* 0x001fe400078408ff */
[----:B------:R-:W-:Y:S02]  /*7290*/  LEA R35, R5, R33, 0x2 ;  /* 0x0000002105237211 */ /* 0x000fe400078e10ff */
[-C--:B------:R-:W-:Y:S02]  /*72a0*/  LEA.HI.X.SX32 R41, R59, R0.reuse, 0x1, P2 ;  /* 0x000000003b297211 */ /* 0x080fe400010f0eff */
[-C--:B------:R-:W-:Y:S01]  /*72b0*/  LEA.HI.X.SX32 R55, R75, R0.reuse, 0x1, P1 ;  /* 0x000000004b377211 */ /* 0x080fe200008f0eff */
[----:B------:R-:W-:Y:S01]  /*72c0*/  IMAD R37, R5, 0x4, R35 ;  /* 0x0000000405257824 */ /* 0x000fe200078e0223 */
[----:B------:R-:W-:Y:S01]  /*72d0*/  LEA.HI.X.SX32 R61, R79, R0, 0x1, P0 ;  /* 0x000000004f3d7211 */ /* 0x000fe200000f0eff */
[----:B------:R0:W-:Y:S01]  /*72e0*/  STL.64 [R1+0x560], R40 ;  /* 0x0005602801007387 */ /* 0x0001e20000100a00 */
[-C--:B------:R-:W-:Y:S01]  /*72f0*/  LEA R58, P1, R81, R2.reuse, 0x1 ;  /* 0x00000002513a7211 */ /* 0x080fe200078208ff */
[----:B-1----:R-:W-:Y:S01]  /*7300*/  IMAD R39, R5, 0x4, R37 ;  /* 0x0000000405277824 */ /* 0x002fe200078e0225 */
[----:B------:R-:W-:Y:S01]  /*7310*/  LEA R64, P0, R85, R2, 0x1 ;  /* 0x0000000255407211 */ /* 0x000fe200078008ff */
[----:B------:R1:W-:Y:S01]  /*7320*/  STL.64 [R1+0x570], R44 ;  /* 0x0005702c01007387 */ /* 0x0003e20000100a00 */
[----:B------:R-:W-:-:S02]  /*7330*/  LEA.HI.X.SX32 R59, R81, R0, 0x1, P1 ;  /* 0x00000000513b7211 */ /* 0x000fc400008f0eff */
[----:B------:R-:W-:Y:S02]  /*7340*/  CS2R R78, SRZ ;  /* 0x00000000004e7805 */ /* 0x000fe4000001ff00 */
[C---:B------:R-:W-:Y:S01]  /*7350*/  LEA R62, P1, R87.reuse, R2, 0x1 ;  /* 0x00000002573e7211 */ /* 0x040fe200078208ff */
[----:B------:R2:W-:Y:S01]  /*7360*/  STL.64 [R1+0x568], R42 ;  /* 0x0005682a01007387 */ /* 0x0005e20000100a00 */
[----:B------:R-:W-:Y:S02]  /*7370*/  CS2R R80, SRZ ;  /* 0x0000000000507805 */ /* 0x000fe4000001ff00 */
[----:B------:R-:W-:Y:S01]  /*7380*/  LEA.HI.X.SX32 R63, R87, R0, 0x1, P1 ;  /* 0x00000000573f7211 */ /* 0x000fe200008f0eff */
[----:B0-----:R-:W-:Y:S01]  /*7390*/  IMAD R41, R5, 0x4, R39 ;  /* 0x0000000405297824 */ /* 0x001fe200078e0227 */
[----:B------:R-:W-:Y:S02]  /*73a0*/  LEA R66, P1, R93, R2, 0x1 ;  /* 0x000000025d427211 */ /* 0x000fe400078208ff */
[----:B------:R-:W-:-:S02]  /*73b0*/  CS2R R86, SRZ ;  /* 0x0000000000567805 */ /* 0x000fc4000001ff00 */
[----:B-1----:R-:W-:Y:S02]  /*73c0*/  LEA R44, P2, R65, R2, 0x1 ;  /* 0x00000002412c7211 */ /* 0x002fe400078408ff */
[-C--:B------:R-:W-:Y:S02]  /*73d0*/  LEA.HI.X.SX32 R67, R93, R0.reuse, 0x1, P1 ;  /* 0x000000005d437211 */ /* 0x080fe400008f0eff */
[----:B------:R-:W-:Y:S02]  /*73e0*/  CS2R R92, SRZ ;  /* 0x00000000005c7805 */ /* 0x000fe4000001ff00 */
[-C--:B------:R-:W-:Y:S01]  /*73f0*/  LEA.HI.X.SX32 R45, R65, R0.reuse, 0x1, P2 ;  /* 0x00000000412d7211 */ /* 0x080fe200010f0eff */
[----:B--2---:R-:W-:Y:S01]  /*7400*/  IMAD R43, R5, 0x4, R41 ;  /* 0x00000004052b7824 */ /* 0x004fe200078e0229 */
[----:B------:R-:W-:Y:S02]  /*7410*/  LEA.HI.X.SX32 R65, R85, R0, 0x1, P0 ;  /* 0x0000000055417211 */ /* 0x000fe400000f0eff */
[----:B------:R-:W-:-:S02]  /*7420*/  CS2R R84, SRZ ;  /* 0x0000000000547805 */ /* 0x000fc4000001ff00 */
[-C--:B------:R-:W-:Y:S01]  /*7430*/  LEA R68, P0, R91, R2.reuse, 0x1 ;  /* 0x000000025b447211 */ /* 0x080fe200078008ff */
[----:B------:R0:W-:Y:S01]  /*7440*/  STL.64 [R1+0x548], R44 ;  /* 0x0005482c01007387 */ /* 0x0001e20000100a00 */
[----:B------:R-:W-:Y:S02]  /*7450*/  LEA R70, P1, R97, R2, 0x1 ;  /* 0x0000000261467211 */ /* 0x000fe400078208ff */
[----:B------:R-:W-:Y:S01]  /*7460*/  LEA.HI.X.SX32 R69, R91, R0, 0x1, P0 ;  /* 0x000000005b457211 */ /* 0x000fe200000f0eff */
[----:B------:R1:W-:Y:S01]  /*7470*/  STL.64 [R1+0x558], R48 ;  /* 0x0005583001007387 */ /* 0x0003e20000100a00 */
[C---:B------:R-:W-:Y:S02]  /*7480*/  LEA R72, P0, R9.reuse, R2, 0x1 ;  /* 0x0000000209487211 */ /* 0x040fe400078008ff */
[----:B------:R-:W-:Y:S01]  /*7490*/  CS2R R90, SRZ ;  /* 0x00000000005a7805 */ /* 0x000fe2000001ff00 */
[----:B------:R2:W-:Y:S01]  /*74a0*/  STL.64 [R1+0x550], R46 ;  /* 0x0005502e01007387 */ /* 0x0005e20000100a00 */
[----:B------:R-:W-:-:S02]  /*74b0*/  LEA.HI.X.SX32 R73, R9, R0, 0x1, P0 ;  /* 0x0000000009497211 */ /* 0x000fc400000f0eff */
[----:B------:R-:W-:Y:S02]  /*74c0*/  LEA R74, P0, R11, R2, 0x1 ;  /* 0x000000020b4a7211 */ /* 0x000fe400078008ff */
[----:B0-----:R-:W-:Y:S02]  /*74d0*/  LEA R45, R5, R43, 0x2 ;  /* 0x0000002b052d7211 */ /* 0x001fe400078e10ff */
[----:B------:R-:W-:Y:S02]  /*74e0*/  LEA.HI.X.SX32 R75, R11, R0, 0x1, P0 ;  /* 0x000000000b4b7211 */ /* 0x000fe400000f0eff */
[----:B-1----:R-:W-:Y:S01]  /*74f0*/  LEA R48, P2, R71, R2, 0x1 ;  /* 0x0000000247307211 */ /* 0x002fe200078408ff */
[----:B--2---:R-:W-:-:S03]  /*7500*/  IMAD R47, R5, 0x4, R45 ;  /* 0x00000004052f7824 */ /* 0x004fc600078e022d */
[-C--:B------:R-:W-:Y:S02]  /*7510*/  LEA.HI.X.SX32 R49, R71, R0.reuse, 0x1, P2 ;  /* 0x0000000047317211 */ /* 0x080fe400010f0eff */
[----:B------:R-:W-:Y:S02]  /*7520*/  LEA.HI.X.SX32 R71, R97, R0, 0x1, P1 ;  /* 0x0000000061477211 */ /* 0x000fe400008f0eff */
[----:B------:R-:W-:Y:S01]  /*7530*/  CS2R R96, SRZ ;  /* 0x0000000000607805 */ /* 0x000fe2000001ff00 */
[----:B------:R0:W-:Y:S04]  /*7540*/  STL.64 [R1+0x530], R48 ;  /* 0x0005303001007387 */ /* 0x0001e80000100a00 */
[----:B------:R1:W-:Y:S04]  /*7550*/  STL.64 [R1+0x540], R52 ;  /* 0x0005403401007387 */ /* 0x0003e80000100a00 */
[----:B------:R2:W-:Y:S01]  /*7560*/  STL.64 [R1+0x538], R50 ;  /* 0x0005383201007387 */ /* 0x0005e20000100a00 */
[----:B0-----:R-:W-:Y:S01]  /*7570*/  IMAD R49, R5, 0x4, R47 ;  /* 0x0000000405317824 */ /* 0x001fe200078e022f */
[----:B-1----:R-:W-:-:S04]  /*7580*/  LEA R52, P2, R77, R2, 0x1 ;  /* 0x000000024d347211 */ /* 0x002fc800078408ff */
[----:B------:R-:W-:Y:S01]  /*7590*/  LEA.HI.X.SX32 R53, R77, R0, 0x1, P2 ;  /* 0x000000004d357211 */ /* 0x000fe200010f0eff */
[----:B--2---:R-:W-:Y:S01]  /*75a0*/  IMAD R51, R5, 0x4, R49 ;  /* 0x0000000405337824 */ /* 0x004fe200078e0231 */
[----:B------:R-:W-:-:S03]  /*75b0*/  CS2R R76, SRZ ;  /* 0x00000000004c7805 */ /* 0x000fc6000001ff00 */
[----:B------:R0:W-:Y:S04]  /*75c0*/  STL.64 [R1+0x518], R52 ;  /* 0x0005183401007387 */ /* 0x0001e80000100a00 */
[----:B------:R1:W-:Y:S04]  /*75d0*/  STL.64 [R1+0x528], R56 ;  /* 0x0005283801007387 */ /* 0x0003e80000100a00 */
[----:B------:R2:W-:Y:S01]  /*75e0*/  STL.64 [R1+0x520], R54 ;  /* 0x0005203601007387 */ /* 0x0005e20000100a00 */
[----:B0-----:R-:W-:Y:S01]  /*75f0*/  IMAD R53, R5, 0x4, R51 ;  /* 0x0000000405357824 */ /* 0x001fe200078e0233 */
[----:B-1----:R-:W-:-:S04]  /*7600*/  LEA R56, P2, R83, R2, 0x1 ;  /* 0x0000000253387211 */ /* 0x002fc800078408ff */
[----:B------:R-:W-:Y:S02]  /*7610*/  LEA.HI.X.SX32 R57, R83, R0, 0x1, P2 ;  /* 0x0000000053397211 */ /* 0x000fe400010f0eff */
[----:B------:R-:W-:Y:S02]  /*7620*/  CS2R R82, SRZ ;  /* 0x0000000000527805 */ /* 0x000fe4000001ff00 */
[C---:B--2---:R-:W-:Y:S01]  /*7630*/  LEA R55, R5.reuse, R53, 0x2 ;  /* 0x0000003505377211 */ /* 0x044fe200078e10ff */
        /* <DEDUP_REMOVED lines=18> */
[----:B------:R2:W-:Y:S04]  /*7760*/  STL.64 [R1+0x4d8], R66 ;  /* 0x0004d84201007387 */ /* 0x0005e80000100a00 */
[----:B------:R3:W-:Y:S01]  /*7770*/  STL.64 [R1+0x4c8], R72 ;  /* 0x0004c84801007387 */ /* 0x0007e20000100a00 */
[----:B0-----:R-:W-:-:S02]  /*7780*/  LEA R65, R5, R63, 0x2 ;  /* 0x0000003f05417211 */ /* 0x001fc400078e10ff */
[C---:B-1----:R-:W-:Y:S01]  /*7790*/  LEA R68, P2, R99.reuse, R2, 0x1 ;  /* 0x0000000263447211 */ /* 0x042fe200078408ff */
[----:B------:R0:W-:Y:S03]  /*77a0*/  STL.64 [R1+0x4c0], R70 ;  /* 0x0004c04601007387 */ /* 0x0001e60000100a00 */
[----:B------:R-:W-:Y:S01]  /*77b0*/  LEA.HI.X.SX32 R69, R99, R0, 0x1, P2 ;  /* 0x0000000063457211 */ /* 0x000fe200010f0eff */
[----:B--2---:R-:W-:Y:S01]  /*77c0*/  IMAD R67, R5, 0x4, R65 ;  /* 0x0000000405437824 */ /* 0x004fe200078e0241 */
[----:B------:R-:W-:Y:S02]  /*77d0*/  CS2R R98, SRZ ;  /* 0x0000000000627805 */ /* 0x000fe4000001ff00 */
[----:B---3--:R-:W-:Y:S01]  /*77e0*/  LEA R72, P1, R13, R2, 0x1 ;  /* 0x000000020d487211 */ /* 0x008fe200078208ff */
[----:B------:R1:W-:Y:S01]  /*77f0*/  STL.64 [R1+0x4b8], R68 ;  /* 0x0004b84401007387 */ /* 0x0003e20000100a00 */
[----:B------:R-:W-:-:S02]  /*7800*/  IMAD R9, R5, 0x4, R67 ;  /* 0x0000000405097824 */ /* 0x000fc400078e0243 */
[----:B------:R-:W-:Y:S01]  /*7810*/  LEA.HI.X.SX32 R73, R13, R0, 0x1, P1 ;  /* 0x000000000d497211 */ /* 0x000fe200008f0eff */
[----:B------:R2:W-:Y:S01]  /*7820*/  STL.64 [R1+0x4b0], R74 ;  /* 0x0004b04a01007387 */ /* 0x0005e20000100a00 */
[----:B0-----:R-:W-:-:S03]  /*7830*/  LEA R70, P2, R15, R2, 0x1 ;  /* 0x000000020f467211 */ /* 0x001fc600078408ff */
[----:B------:R0:W-:Y:S01]  /*7840*/  STL.64 [R1+0x4a8], R72 ;  /* 0x0004a84801007387 */ /* 0x0001e20000100a00 */
[----:B------:R-:W-:Y:S02]  /*7850*/  LEA.HI.X.SX32 R71, R15, R0, 0x1, P2 ;  /* 0x000000000f477211 */ /* 0x000fe400010f0eff */
[----:B------:R-:W-:Y:S01]  /*7860*/  LEA R12, P2, R21, R2, 0x1 ;  /* 0x00000002150c7211 */ /* 0x000fe200078408ff */
[----:B-1----:R-:W-:Y:S02]  /*7870*/  IMAD R69, R5, 0x4, R9 ;  /* 0x0000000405457824 */ /* 0x002fe400078e0209 */
[----:B------:R1:W-:Y:S01]  /*7880*/  STL.64 [R1+0x4a0], R70 ;  /* 0x0004a04601007387 */ /* 0x0003e20000100a00 */
[----:B------:R-:W-:Y:S01]  /*7890*/  LEA.HI.X.SX32 R13, R21, R0, 0x1, P2 ;  /* 0x00000000150d7211 */ /* 0x000fe200010f0eff */
[----:B------:R-:W-:Y:S01]  /*78a0*/  IMAD R11, R5, 0x4, R69 ;  /* 0x00000004050b7824 */ /* 0x000fe200078e0245 */
[----:B--2---:R-:W-:Y:S02]  /*78b0*/  CS2R R74, SRZ ;  /* 0x00000000004a7805 */ /* 0x004fe4000001ff00 */
[----:B0-----:R-:W-:-:S02]  /*78c0*/  LEA R72, P0, R17, R2, 0x1 ;  /* 0x0000000211487211 */ /* 0x001fc400078008ff */
[----:B------:R-:W-:Y:S02]  /*78d0*/  LEA R15, R5, R11, 0x2 ;  /* 0x0000000b050f7211 */ /* 0x000fe400078e10ff */
[----:B------:R-:W-:Y:S02]  /*78e0*/  LEA.HI.X.SX32 R73, R17, R0, 0x1, P0 ;  /* 0x0000000011497211 */ /* 0x000fe400000f0eff */
[----:B-1----:R-:W-:Y:S01]  /*78f0*/  LEA R70, P1, R19, R2, 0x1 ;  /* 0x0000000213467211 */ /* 0x002fe200078208ff */
[----:B------:R-:W-:Y:S02]  /*7900*/  IMAD R17, R5, 0x4, R15 ;  /* 0x0000000405117824 */ /* 0x000fe400078e020f */
[----:B------:R0:W-:Y:S01]  /*7910*/  STL.64 [R1+0x498], R72 ;  /* 0x0004984801007387 */ /* 0x0001e20000100a00 */
[----:B------:R-:W-:Y:S01]  /*7920*/  LEA.HI.X.SX32 R71, R19, R0, 0x1, P1 ;  /* 0x0000000013477211 */ /* 0x000fe200008f0eff */
[----:B------:R-:W-:-:S04]  /*7930*/  IMAD R19, R5, 0x4, R17 ;  /* 0x0000000405137824 */ /* 0x000fc800078e0211 */
[----:B------:R1:W-:Y:S01]  /*7940*/  STL.64 [R1+0x490], R70 ;  /* 0x0004904601007387 */ /* 0x0003e20000100a00 */
[----:B------:R-:W-:-:S03]  /*7950*/  IMAD R21, R5, 0x4, R19 ;  /* 0x0000000405157824 */ /* 0x000fc600078e0213 */
[----:B------:R2:W-:Y:S01]  /*7960*/  STL.64 [R1+0x488], R12 ;  /* 0x0004880c01007387 */ /* 0x0005e20000100a00 */
[----:B0-----:R-:W-:-:S04]  /*7970*/  LEA R72, P0, R23, R2, 0x1 ;  /* 0x0000000217487211 */ /* 0x001fc800078008ff */
[----:B------:R-:W-:Y:S01]  /*7980*/  LEA.HI.X.SX32 R73, R23, R0, 0x1, P0 ;  /* 0x0000000017497211 */ /* 0x000fe200000f0eff */
[----:B------:R-:W-:Y:S01]  /*7990*/  IMAD R23, R5, 0x4, R21 ;  /* 0x0000000405177824 */ /* 0x000fe200078e0215 */
[----:B-1----:R-:W-:-:S03]  /*79a0*/  LEA R70, P1, R25, R2, 0x1 ;  /* 0x0000000219467211 */ /* 0x002fc600078208ff */
[----:B------:R0:W-:Y:S01]  /*79b0*/  STL.64 [R1+0x480], R72 ;  /* 0x0004804801007387 */ /* 0x0001e20000100a00 */
[----:B--2---:R-:W-:Y:S02]  /*79c0*/  LEA R12, P2, R27, R2, 0x1 ;  /* 0x000000021b0c7211 */ /* 0x004fe400078408ff */
[-C--:B------:R-:W-:Y:S02]  /*79d0*/  LEA.HI.X.SX32 R71, R25, R0.reuse, 0x1, P1 ;  /* 0x0000000019477211 */ /* 0x080fe400008f0eff */
[----:B------:R-:W-:Y:S02]  /*79e0*/  LEA.HI.X.SX32 R13, R27, R0, 0x1, P2 ;  /* 0x000000001b0d7211 */ /* 0x000fe400010f0eff */
[C---:B------:R-:W-:Y:S01]  /*79f0*/  LEA R24, P1, R31.reuse, R2, 0x1 ;  /* 0x000000021f187211 */ /* 0x040fe200078208ff */
[----:B------:R1:W-:Y:S03]  /*7a00*/  STL.64 [R1+0x478], R70 ;  /* 0x0004784601007387 */ /* 0x0003e60000100a00 */
[----:B------:R-:W-:Y:S01]  /*7a10*/  LEA.HI.X.SX32 R25, R31, R0, 0x1, P1 ;  /* 0x000000001f197211 */ /* 0x000fe200008f0eff */
[----:B------:R2:W-:Y:S01]  /*7a20*/  STL.64 [R1+0x470], R12 ;  /* 0x0004700c01007387 */ /* 0x0005e20000100a00 */
[----:B------:R-:W-:-:S02]  /*7a30*/  LEA R26, P1, R37, R2, 0x1 ;  /* 0x00000002251a7211 */ /* 0x000fc400078208ff */
[----:B0-----:R-:W-:Y:S01]  /*7a40*/  CS2R R72, SRZ ;  /* 0x0000000000487805 */ /* 0x001fe2000001ff00 */
[----:B------:R0:W-:Y:S01]  /*7a50*/  STL.64 [R1+0x460], R24 ;  /* 0x0004601801007387 */ /* 0x0001e20000100a00 */
[----:B------:R-:W-:Y:S02]  /*7a60*/  LEA.HI.X.SX32 R27, R37, R0, 0x1, P1 ;  /* 0x00000000251b7211 */ /* 0x000fe400008f0eff */
[-C--:B-1----:R-:W-:Y:S02]  /*7a70*/  LEA R70, P0, R29, R2.reuse, 0x1 ;  /* 0x000000021d467211 */ /* 0x082fe400078008ff */
[----:B--2---:R-:W-:Y:S02]  /*7a80*/  LEA R12, P2, R33, R2, 0x1 ;  /* 0x00000002210c7211 */ /* 0x004fe400078408ff */
[-C--:B------:R-:W-:Y:S02]  /*7a90*/  LEA.HI.X.SX32 R71, R29, R0.reuse, 0x1, P0 ;  /* 0x000000001d477211 */ /* 0x080fe400000f0eff */
[----:B------:R-:W-:-:S02]  /*7aa0*/  LEA.HI.X.SX32 R13, R33, R0, 0x1, P2 ;  /* 0x00000000210d7211 */ /* 0x000fc400010f0eff */
[----:B------:R-:W-:Y:S01]  /*7ab0*/  LEA R28, P0, R35, R2, 0x1 ;  /* 0x00000002231c7211 */ /* 0x000fe200078008ff */
[----:B------:R1:W-:Y:S01]  /*7ac0*/  STL.64 [R1+0x468], R70 ;  /* 0x0004684601007387 */ /* 0x0003e20000100a00 */
[----:B0-----:R-:W-:Y:S02]  /*7ad0*/  LEA R25, R5, R23, 0x2 ;  /* 0x0000001705197211 */ /* 0x001fe400078e10ff */
[----:B------:R-:W-:Y:S01]  /*7ae0*/  LEA.HI.X.SX32 R29, R35, R0, 0x1, P0 ;  /* 0x00000000231d7211 */ /* 0x000fe200000f0eff */
[----:B------:R0:W-:Y:S02]  /*7af0*/  STL.64 [R1+0x458], R12 ;  /* 0x0004580c01007387 */ /* 0x0001e40000100a00 */
[C---:B------:R-:W-:Y:S02]  /*7b00*/  IMAD R33, R5.reuse, 0x4, R25 ;  /* 0x0000000405217824 */ /* 0x040fe400078e0219 */
[----:B------:R2:W-:Y:S02]  /*7b10*/  STL.64 [R1+0x450], R28 ;  /* 0x0004501c01007387 */ /* 0x0005e40000100a00 */
[----:B------:R-:W-:-:S02]  /*7b20*/  IMAD R35, R5, 0x4, R33 ;  /* 0x0000000405237824 */ /* 0x000fc400078e0221 */
[----:B------:R3:W-:Y:S01]  /*7b30*/  STL.64 [R1+0x448], R26 ;  /* 0x0004481a01007387 */ /* 0x0007e20000100a00 */
[----:B-1----:R-:W-:Y:S01]  /*7b40*/  CS2R R70, SRZ ;  /* 0x0000000000467805 */ /* 0x002fe2000001ff00 */
[----:B------:R-:W-:Y:S01]  /*7b50*/  IMAD R37, R5, 0x4, R35 ;  /* 0x0000000405257824 */ /* 0x000fe200078e0223 */
[----:B0-----:R-:W-:-:S04]  /*7b60*/  LEA R12, P2, R39, R2, 0x1 ;  /* 0x00000002270c7211 */ /* 0x001fc800078408ff */
[----:B------:R-:W-:Y:S01]  /*7b70*/  LEA.HI.X.SX32 R13, R39, R0, 0x1, P2 ;  /* 0x00000000270d7211 */ /* 0x000fe200010f0eff */
[----:B------:R-:W-:Y:S01]  /*7b80*/  IMAD R39, R5, 0x4, R37 ;  /* 0x0000000405277824 */ /* 0x000fe200078e0225 */
[-C--:B--2---:R-:W-:Y:S02]  /*7b90*/  LEA R28, P0, R41, R2.reuse, 0x1 ;  /* 0x00000002291c7211 */ /* 0x084fe400078008ff */
[----:B---3--:R-:W-:Y:S01]  /*7ba0*/  LEA R26, P1, R43, R2, 0x1 ;  /* 0x000000022b1a7211 */ /* 0x008fe200078208ff */
[----:B------:R0:W-:Y:S01]  /*7bb0*/  STL.64 [R1+0x440], R12 ;  /* 0x0004400c01007387 */ /* 0x0001e20000100a00 */
[-C--:B------:R-:W-:Y:S02]  /*7bc0*/  LEA.HI.X.SX32 R29, R41, R0.reuse, 0x1, P0 ;  /* 0x00000000291d7211 */ /* 0x080fe400000f0eff */
[----:B------:R-:W-:Y:S02]  /*7bd0*/  LEA.HI.X.SX32 R27, R43, R0, 0x1, P1 ;  /* 0x000000002b1b7211 */ /* 0x000fe400008f0eff */
[C---:B------:R-:W-:Y:S01]  /*7be0*/  LEA R41, R5.reuse, R39, 0x2 ;  /* 0x0000002705297211 */ /* 0x040fe200078e10ff */
[----:B------:R1:W-:Y:S04]  /*7bf0*/  STL.64 [R1+0x438], R28 ;  /* 0x0004381c01007387 */ /* 0x0003e80000100a00 */
[----:B------:R2:W-:Y:S01]  /*7c00*/  STL.64 [R1+0x430], R26 ;  /* 0x0004301a01007387 */ /* 0x0005e20000100a00 */
[----:B------:R-:W-:Y:S01]  /*7c10*/  IMAD R43, R5, 0x4, R41 ;  /* 0x00000004052b7824 */ /* 0x000fe200078e0229 */
[----:B0-----:R-:W-:-:S04]  /*7c20*/  LEA R12, P2, R45, R2, 0x1 ;  /* 0x000000022d0c7211 */ /* 0x001fc800078408ff */
[----:B------:R-:W-:Y:S01]  /*7c30*/  LEA.HI.X.SX32 R13, R45, R0, 0x1, P2 ;  /* 0x000000002d0d7211 */ /* 0x000fe200010f0eff */
[----:B------:R-:W-:Y:S01]  /*7c40*/  IMAD R45, R5, 0x4, R43 ;  /* 0x00000004052d7824 */ /* 0x000fe200078e022b */
[----:B-1----:R-:W-:-:S03]  /*7c50*/  LEA R28, P0, R47, R2, 0x1 ;  /* 0x000000022f1c7211 */ /* 0x002fc600078008ff */
[----:B------:R0:W-:Y:S01]  /*7c60*/  STL.64 [R1+0x428], R12 ;  /* 0x0004280c01007387 */ /* 0x0001e20000100a00 */
[----:B--2---:R-:W-:Y:S02]  /*7c70*/  LEA R26, P1, R49, R2, 0x1 ;  /* 0x00000002311a7211 */ /* 0x004fe400078208ff */
[-C--:B------:R-:W-:Y:S01]  /*7c80*/  LEA.HI.X.SX32 R29, R47, R0.reuse, 0x1, P0 ;  /* 0x000000002f1d7211 */ /* 0x080fe200000f0eff */
[----:B------:R-:W-:Y:S01]  /*7c90*/  IMAD R47, R5, 0x4, R45 ;  /* 0x00000004052f7824 */ /* 0x000fe200078e022d */
[----:B------:R-:W-:-:S03]  /*7ca0*/  LEA.HI.X.SX32 R27, R49, R0, 0x1, P1 ;  /* 0x00000000311b7211 */ /* 0x000fc600008f0eff */
[----:B------:R1:W-:Y:S01]  /*7cb0*/  STL.64 [R1+0x420], R28 ;  /* 0x0004201c01007387 */ /* 0x0003e20000100a00 */
[----:B------:R-:W-:Y:S01]  /*7cc0*/  IMAD R49, R5, 0x4, R47 ;  /* 0x0000000405317824 */ /* 0x000fe200078e022f */
[C---:B0-----:R-:W-:Y:S02]  /*7cd0*/  LEA R12, P2, R51.reuse, R2, 0x1 ;  /* 0x00000002330c7211 */ /* 0x041fe400078408ff */
[----:B------:R0:W-:Y:S02]  /*7ce0*/  STL.64 [R1+0x418], R26 ;  /* 0x0004181a01007387 */ /* 0x0001e40000100a00 */
[----:B------:R-:W-:Y:S02]  /*7cf0*/  LEA.HI.X.SX32 R13, R51, R0, 0x1, P2 ;  /* 0x00000000330d7211 */ /* 0x000fe400010f0eff */
[----:B------:R-:W-:Y:S02]  /*7d00*/  LEA R51, R5, R49, 0x2 ;  /* 0x0000003105337211 */ /* 0x000fe400078e10ff */
[C---:B-1----:R-:W-:Y:S01]  /*7d10*/  LEA R28, P0, R53.reuse, R2, 0x1 ;  /* 0x00000002351c7211 */ /* 0x042fe200078008ff */
[----:B------:R1:W-:Y:S03]  /*7d20*/  STL.64 [R1+0x410], R12 ;  /* 0x0004100c01007387 */ /* 0x0003e60000100a00 */
[----:B------:R-:W-:-:S02]  /*7d30*/  LEA.HI.X.SX32 R29, R53, R0, 0x1, P0 ;  /* 0x00000000351d7211 */ /* 0x000fc400000f0eff */
[----:B0-----:R-:W-:-:S03]  /*7d40*/  LEA R26, P1, R55, R2, 0x1 ;  /* 0x00000002371a7211 */ /* 0x001fc600078208ff */
[----:B------:R0:W-:Y:S01]  /*7d50*/  STL.64 [R1+0x408], R28 ;  /* 0x0004081c01007387 */ /* 0x0001e20000100a00 */
[----:B------:R-:W-:Y:S02]  /*7d60*/  LEA.HI.X.SX32 R27, R55, R0, 0x1, P1 ;  /* 0x00000000371b7211 */ /* 0x000fe400008f0eff */
[----:B-1----:R-:W-:-:S03]  /*7d70*/  LEA R12, P2, R57, R2, 0x1 ;  /* 0x00000002390c7211 */ /* 0x002fc600078408ff */
[----:B------:R1:W-:Y:S01]  /*7d80*/  STL.64 [R1+0x400], R26 ;  /* 0x0004001a01007387 */ /* 0x0003e20000100a00 */
[----:B------:R-:W-:Y:S02]  /*7d90*/  LEA.HI.X.SX32 R13, R57, R0, 0x1, P2 ;  /* 0x00000000390d7211 */ /* 0x000fe400010f0eff */
[----:B------:R-:W-:Y:S02]  /*7da0*/  CS2R R56, SRZ ;  /* 0x0000000000387805 */ /* 0x000fe4000001ff00 */
[C---:B0-----:R-:W-:Y:S01]  /*7db0*/  LEA R28, P0, R59.reuse, R2, 0x1 ;  /* 0x000000023b1c7211 */ /* 0x041fe200078008ff */
[----:B------:R0:W-:Y:S03]  /*7dc0*/  STL.64 [R1+0x3f8], R12 ;  /* 0x0003f80c01007387 */ /* 0x0001e60000100a00 */
[----:B------:R-:W-:Y:S02]  /*7dd0*/  LEA.HI.X.SX32 R29, R59, R0, 0x1, P0 ;  /* 0x000000003b1d7211 */ /* 0x000fe400000f0eff */
[----:B------:R-:W-:-:S02]  /*7de0*/  CS2R R58, SRZ ;  /* 0x00000000003a7805 */ /* 0x000fc4000001ff00 */
[-C--:B-1----:R-:W-:Y:S02]  /*7df0*/  LEA R26, P1, R61, R2.reuse, 0x1 ;  /* 0x000000023d1a7211 */ /* 0x082fe400078208ff */
[----:B------:R-:W-:Y:S01]  /*7e00*/  LEA R30, P0, R65, R2, 0x1 ;  /* 0x00000002411e7211 */ /* 0x000fe200078008ff */
[----:B------:R1:W-:Y:S01]  /*7e10*/  STL.64 [R1+0x3f0], R28 ;  /* 0x0003f01c01007387 */ /* 0x0003e20000100a00 */
[-C--:B------:R-:W-:Y:S02]  /*7e20*/  LEA.HI.X.SX32 R27, R61, R0.reuse, 0x1, P1 ;  /* 0x000000003d1b7211 */ /* 0x080fe400008f0eff */
[----:B------:R-:W-:Y:S02]  /*7e30*/  CS2R R60, SRZ ;  /* 0x00000000003c7805 */ /* 0x000fe4000001ff00 */
[----:B------:R-:W-:Y:S02]  /*7e40*/  LEA.HI.X.SX32 R31, R65, R0, 0x1, P0 ;  /* 0x00000000411f7211 */ /* 0x000fe400000f0eff */
[----:B------:R-:W-:-:S02]  /*7e50*/  CS2R R64, SRZ ;  /* 0x0000000000407805 */ /* 0x000fc4000001ff00 */
[C---:B0-----:R-:W-:Y:S01]  /*7e60*/  LEA R12, P2, R63.reuse, R2, 0x1 ;  /* 0x000000023f0c7211 */ /* 0x041fe200078408ff */
[----:B------:R0:W-:Y:S03]  /*7e70*/  STL.64 [R1+0x3e8], R26 ;  /* 0x0003e81a01007387 */ /* 0x0001e60000100a00 */
[----:B------:R-:W-:Y:S02]  /*7e80*/  LEA.HI.X.SX32 R13, R63, R0, 0x1, P2 ;  /* 0x000000003f0d7211 */ /* 0x000fe400010f0eff */
[----:B------:R-:W-:Y:S02]  /*7e90*/  CS2R R62, SRZ ;  /* 0x00000000003e7805 */ /* 0x000fe4000001ff00 */
[C---:B-1----:R-:W-:Y:S01]  /*7ea0*/  LEA R28, P1, R67.reuse, R2, 0x1 ;  /* 0x00000002431c7211 */ /* 0x042fe200078208ff */
[----:B------:R1:W-:Y:S03]  /*7eb0*/  STL.64 [R1+0x3e0], R12 ;  /* 0x0003e00c01007387 */ /* 0x0003e60000100a00 */
[----:B------:R-:W-:-:S02]  /*7ec0*/  LEA.HI.X.SX32 R29, R67, R0, 0x1, P1 ;  /* 0x00000000431d7211 */ /* 0x000fc400008f0eff */
[----:B------:R-:W-:Y:S02]  /*7ed0*/  CS2R R66, SRZ ;  /* 0x0000000000427805 */ /* 0x000fe4000001ff00 */
[C---:B0-----:R-:W-:Y:S01]  /*7ee0*/  LEA R26, P2, R9.reuse, R2, 0x1 ;  /* 0x00000002091a7211 */ /* 0x041fe200078408ff */
[----:B------:R0:W-:Y:S03]  /*7ef0*/  STL.64 [R1+0x3d8], R30 ;  /* 0x0003d81e01007387 */ /* 0x0001e60000100a00 */
[----:B------:R-:W-:Y:S01]  /*7f00*/  LEA.HI.X.SX32 R27, R9, R0, 0x1, P2 ;  /* 0x00000000091b7211 */ /* 0x000fe200010f0eff */
[----:B------:R2:W-:Y:S01]  /*7f10*/  STL.64 [R1+0x3d0], R28 ;  /* 0x0003d01c01007387 */ /* 0x0005e20000100a00 */
[----:B-1----:R-:W-:-:S03]  /*7f20*/  IMAD R13, R5, 0x4, R51 ;  /* 0x00000004050d7824 */ /* 0x002fc600078e0233 */
[----:B------:R1:W-:Y:S01]  /*7f30*/  STL.64 [R1+0x3c8], R26 ;  /* 0x0003c81a01007387 */ /* 0x0003e20000100a00 */
[----:B------:R-:W-:Y:S01]  /*7f40*/  IMAD R53, R5, 0x4, R13 ;  /* 0x0000000405357824 */ /* 0x000fe200078e020d */
[----:B0-----:R-:W-:-:S03]  /*7f50*/  LEA R30, P0, R69, R2, 0x1 ;  /* 0x00000002451e7211 */ /* 0x001fc600078008ff */
[----:B------:R-:W-:Y:S01]  /*7f60*/  IMAD R55, R5, 0x4, R53 ;  /* 0x0000000405377824 */ /* 0x000fe200078e0235 */
[----:B------:R-:W-:Y:S02]  /*7f70*/  LEA.HI.X.SX32 R31, R69, R0, 0x1, P0 ;  /* 0x00000000451f7211 */ /* 0x000fe400000f0eff */
[----:B------:R-:W-:Y:S02]  /*7f80*/  CS2R R68, SRZ ;  /* 0x0000000000447805 */ /* 0x000fe4000001ff00 */
[-C--:B--2---:R-:W-:Y:S02]  /*7f90*/  LEA R28, P1, R11, R2.reuse, 0x1 ;  /* 0x000000020b1c7211 */ /* 0x084fe400078208ff */
[----:B-1----:R-:W-:Y:S02]  /*7fa0*/  LEA R26, P2, R15, R2, 0x1 ;  /* 0x000000020f1a7211 */ /* 0x002fe400078408ff */
[-C--:B------:R-:W-:Y:S02]  /*7fb0*/  LEA.HI.X.SX32 R29, R11, R0.reuse, 0x1, P1 ;  /* 0x000000000b1d7211 */ /* 0x080fe400008f0eff */
[----:B------:R-:W-:-:S02]  /*7fc0*/  LEA.HI.X.SX32 R27, R15, R0, 0x1, P2 ;  /* 0x000000000f1b7211 */ /* 0x000fc400010f0eff */
[-C--:B------:R-:W-:Y:S02]  /*7fd0*/  LEA R10, P1, R19, R2.reuse, 0x1 ;  /* 0x00000002130a7211 */ /* 0x080fe400078208ff */
[----:B------:R-:W-:Y:S01]  /*7fe0*/  LEA R8, P2, R21, R2, 0x1 ;  /* 0x0000000215087211 */ /* 0x000fe200078408ff */
[----:B------:R0:W-:Y:S01]  /*7ff0*/  STL.64 [R1+0x3b0], R26 ;  /* 0x0003b01a01007387 */ /* 0x0001e20000100a00 */
[-C--:B------:R-:W-:Y:S02]  /*8000*/  LEA.HI.X.SX32 R11, R19, R0.reuse, 0x1, P1 ;  /* 0x00000000130b7211 */ /* 0x080fe400008f0eff */
[----:B------:R-:W-:Y:S01]  /*8010*/  LEA.HI.X.SX32 R9, R21, R0, 0x1, P2 ;  /* 0x0000000015097211 */ /* 0x000fe200010f0eff */
[----:B------:R1:W-:Y:S01]  /*8020*/  STL.64 [R1+0x3c0], R30 ;  /* 0x0003c01e01007387 */ /* 0x0003e20000100a00 */
[----:B------:R-:W-:-:S03]  /*8030*/  LEA R14, P1, R25, R2, 0x1 ;  /* 0x00000002190e7211 */ /* 0x000fc600078208ff */
[----:B------:R2:W-:Y:S01]  /*8040*/  STL.64 [R1+0x3b8], R28 ;  /* 0x0003b81c01007387 */ /* 0x0005e20000100a00 */
[----:B------:R-:W-:Y:S01]  /*8050*/  LEA.HI.X.SX32 R15, R25, R0, 0x1, P1 ;  /* 0x00000000190f7211 */ /* 0x000fe200008f0eff */
[----:B0-----:R-:W-:Y:S01]  /*8060*/  IMAD R27, R5, 0x4, R55 ;  /* 0x00000004051b7824 */ /* 0x001fe200078e0237 */
[----:B-1----:R-:W-:-:S04]  /*8070*/  LEA R30, P0, R17, R2, 0x1 ;  /* 0x00000002111e7211 */ /* 0x002fc800078008ff */
[----:B------:R-:W-:Y:S02]  /*8080*/  LEA.HI.X.SX32 R31, R17, R0, 0x1, P0 ;  /* 0x00000000111f7211 */ /* 0x000fe400000f0eff */
[----:B------:R-:W-:Y:S02]  /*8090*/  LEA R16, P0, R23, R2, 0x1 ;  /* 0x0000000217107211 */ /* 0x000fe400078008ff */
[----:B--2---:R-:W-:Y:S01]  /*80a0*/  LEA R29, R5, R27, 0x2 ;  /* 0x0000001b051d7211 */ /* 0x004fe200078e10ff */
[----:B------:R0:W-:Y:S01]  /*80b0*/  STL.64 [R1+0x3a8], R30 ;  /* 0x0003a81e01007387 */ /* 0x0001e20000100a00 */
[----:B------:R-:W-:-:S03]  /*80c0*/  LEA.HI.X.SX32 R17, R23, R0, 0x1, P0 ;  /* 0x0000000017117211 */ /* 0x000fc600000f0eff */
[----:B------:R1:W-:Y:S04]  /*80d0*/  STL.64 [R1+0x3a0], R10 ;  /* 0x0003a00a01007387 */ /* 0x0003e80000100a00 */
[----:B------:R2:W-:Y:S04]  /*80e0*/  STL.64 [R1+0x398], R8 ;  /* 0x0003980801007387 */ /* 0x0005e80000100a00 */
[----:B------:R3:W-:Y:S01]  /*80f0*/  STL.64 [R1+0x390], R16 ;  /* 0x0003901001007387 */ /* 0x0007e20000100a00 */
[----:B0-----:R-:W-:-:S03]  /*8100*/  IMAD R31, R5, 0x4, R29 ;  /* 0x00000004051f7824 */ /* 0x001fc600078e021d */
[----:B------:R0:W-:Y:S01]  /*8110*/  STL.64 [R1+0x388], R14 ;  /* 0x0003880e01007387 */ /* 0x0001e20000100a00 */
[----:B-1----:R-:W-:Y:S01]  /*8120*/  IMAD R11, R5, 0x4, R31 ;  /* 0x00000004050b7824 */ /* 0x002fe200078e021f */
[----:B--2---:R-:W-:-:S03]  /*8130*/  LEA R8, P2, R33, R2, 0x1 ;  /* 0x0000000221087211 */ /* 0x004fc600078408ff */
[----:B------:R-:W-:Y:S01]  /*8140*/  IMAD R23, R5, 0x4, R11 ;  /* 0x0000000405177824 */ /* 0x000fe200078e020b */
[----:B------:R-:W-:-:S03]  /*8150*/  LEA.HI.X.SX32 R9, R33, R0, 0x1, P2 ;  /* 0x0000000021097211 */ /* 0x000fc600010f0eff */
[----:B------:R-:W-:Y:S01]  /*8160*/  IMAD R25, R5, 0x4, R23 ;  /* 0x0000000405197824 */ /* 0x000fe200078e0217 */
[-C--:B---3--:R-:W-:Y:S02]  /*8170*/  LEA R16, P0, R35, R2.reuse, 0x1 ;  /* 0x0000000223107211 */ /* 0x088fe400078008ff */
[----:B0-----:R-:W-:Y:S01]  /*8180*/  LEA R14, P1, R37, R2, 0x1 ;  /* 0x00000002250e7211 */ /* 0x001fe200078208ff */
[----:B------:R0:W-:Y:S01]  /*8190*/  STL.64 [R1+0x380], R8 ;  /* 0x0003800801007387 */ /* 0x0001e20000100a00 */
[-C--:B------:R-:W-:Y:S02]  /*81a0*/  LEA.HI.X.SX32 R17, R35, R0.reuse, 0x1, P0 ;  /* 0x0000000023117211 */ /* 0x080fe400000f0eff */
[----:B------:R-:W-:Y:S02]  /*81b0*/  LEA.HI.X.SX32 R15, R37, R0, 0x1, P1 ;  /* 0x00000000250f7211 */ /* 0x000fe400008f0eff */
[----:B------:R-:W-:-:S04]  /*81c0*/  LEA R20, P0, R41, R2, 0x1 ;  /* 0x0000000229147211 */ /* 0x000fc800078008ff */
[----:B------:R-:W-:Y:S02]  /*81d0*/  LEA.HI.X.SX32 R21, R41, R0, 0x1, P0 ;  /* 0x0000000029157211 */ /* 0x000fe400000f0eff */
[----:B------:R-:W-:Y:S02]  /*81e0*/  CS2R R40, SRZ ;  /* 0x0000000000287805 */ /* 0x000fe4000001ff00 */
[-C--:B------:R-:W-:Y:S02]  /*81f0*/  LEA R32, P0, R47, R2.reuse, 0x1 ;  /* 0x000000022f207211 */ /* 0x080fe400078008ff */
[----:B0-----:R-:W-:Y:S02]  /*8200*/  LEA R8, P2, R39, R2, 0x1 ;  /* 0x0000000227087211 */ /* 0x001fe400078408ff */
[----:B------:R-:W-:Y:S02]  /*8210*/  LEA.HI.X.SX32 R33, R47, R0, 0x1, P0 ;  /* 0x000000002f217211 */ /* 0x000fe400000f0eff */
[----:B------:R-:W-:-:S02]  /*8220*/  CS2R R46, SRZ ;  /* 0x00000000002e7805 */ /* 0x000fc4000001ff00 */
[----:B------:R-:W-:Y:S02]  /*8230*/  LEA.HI.X.SX32 R9, R39, R0, 0x1, P2 ;  /* 0x0000000027097211 */ /* 0x000fe400010f0eff */
[----:B------:R-:W-:Y:S02]  /*8240*/  CS2R R38, SRZ ;  /* 0x0000000000267805 */ /* 0x000fe4000001ff00 */
[C---:B------:R-:W-:Y:S01]  /*8250*/  LEA R36, P0, R13.reuse, R2, 0x1 ;  /* 0x000000020d247211 */ /* 0x040fe200078008ff */
[----:B------:R0:W-:Y:S03]  /*8260*/  STL.64 [R1+0x368], R8 ;  /* 0x0003680801007387 */ /* 0x0001e60000100a00 */
[----:B------:R-:W-:Y:S01]  /*8270*/  LEA.HI.X.SX32 R37, R13, R0, 0x1, P0 ;  /* 0x000000000d257211 */ /* 0x000fe200000f0eff */
[----:B------:R1:W-:Y:S04]  /*8280*/  STL.64 [R1+0x378], R16 ;  /* 0x0003781001007387 */ /* 0x0003e80000100a00 */
[----:B------:R2:W-:Y:S04]  /*8290*/  STL.64 [R1+0x370], R14 ;  /* 0x0003700e01007387 */ /* 0x0005e80000100a00 */
[----:B------:R3:W-:Y:S01]  /*82a0*/  STL.64 [R1+0x360], R20 ;  /* 0x0003601401007387 */ /* 0x0007e20000100a00 */
[----:B0-----:R-:W-:-:S02]  /*82b0*/  LEA R9, R5, R25, 0x2 ;  /* 0x0000001905097211 */ /* 0x001fc400078e10ff */
[----:B-1----:R-:W-:-:S03]  /*82c0*/  LEA R16, P1, R43, R2, 0x1 ;  /* 0x000000022b107211 */ /* 0x002fc600078208ff */
[----:B------:R-:W-:Y:S01]  /*82d0*/  IMAD R19, R5, 0x4, R9 ;  /* 0x0000000405137824 */ /* 0x000fe200078e0209 */
[----:B--2---:R-:W-:Y:S02]  /*82e0*/  LEA R14, P2, R45, R2, 0x1 ;  /* 0x000000022d0e7211 */ /* 0x004fe400078408ff */
[-C--:B------:R-:W-:Y:S02]  /*82f0*/  LEA.HI.X.SX32 R17, R43, R0.reuse, 0x1, P1 ;  /* 0x000000002b117211 */ /* 0x080fe400008f0eff */
[----:B------:R-:W-:Y:S02]  /*8300*/  CS2R R42, SRZ ;  /* 0x00000000002a7805 */ /* 0x000fe4000001ff00 */
[----:B------:R-:W-:Y:S01]  /*8310*/  LEA.HI.X.SX32 R15, R45, R0, 0x1, P2 ;  /* 0x000000002d0f7211 */ /* 0x000fe200010f0eff */
[C---:B---3--:R-:W-:Y:S01]  /*8320*/  IMAD R21, R5.reuse, 0x4, R19 ;  /* 0x0000000405157824 */ /* 0x048fe200078e0213 */
[----:B------:R-:W-:Y:S01]  /*8330*/  CS2R R44, SRZ ;  /* 0x00000000002c7805 */ /* 0x000fe2000001ff00 */
[----:B------:R0:W-:Y:S02]  /*8340*/  STL.64 [R1+0x358], R16 ;  /* 0x0003581001007387 */ /* 0x0001e40000100a00 */
[----:B------:R-:W-:-:S02]  /*8350*/  IMAD R6, R5, 0x4, R21 ;  /* 0x0000000405067824 */ /* 0x000fc400078e0215 */
[----:B------:R1:W-:Y:S01]  /*8360*/  STL.64 [R1+0x350], R14 ;  /* 0x0003500e01007387 */ /* 0x0003e20000100a00 */
[-C--:B0-----:R-:W-:Y:S02]  /*8370*/  LEA R16, P1, R49, R2.reuse, 0x1 ;  /* 0x0000000231107211 */ /* 0x081fe400078208ff */
[----:B-1----:R-:W-:Y:S02]  /*8380*/  LEA R14, P2, R51, R2, 0x1 ;  /* 0x00000002330e7211 */ /* 0x002fe400078408ff */
[-C--:B------:R-:W-:Y:S02]  /*8390*/  LEA.HI.X.SX32 R17, R49, R0.reuse, 0x1, P1 ;  /* 0x0000000031117211 */ /* 0x080fe400008f0eff */
[----:B------:R-:W-:Y:S02]  /*83a0*/  CS2R R48, SRZ ;  /* 0x0000000000307805 */ /* 0x000fe4000001ff00 */
[----:B------:R-:W-:Y:S02]  /*83b0*/  LEA.HI.X.SX32 R15, R51, R0, 0x1, P2 ;  /* 0x00000000330f7211 */ /* 0x000fe400010f0eff */
[----:B------:R-:W-:-:S02]  /*83c0*/  CS2R R50, SRZ ;  /* 0x0000000000327805 */ /* 0x000fc4000001ff00 */
[C---:B------:R-:W-:Y:S01]  /*83d0*/  LEA R34, P1, R53.reuse, R2, 0x1 ;  /* 0x0000000235227211 */ /* 0x040fe200078208ff */
[----:B------:R0:W-:Y:S03]  /*83e0*/  STL.64 [R1+0x338], R14 ;  /* 0x0003380e01007387 */ /* 0x0001e60000100a00 */
[----:B------:R-:W-:Y:S02]  /*83f0*/  LEA.HI.X.SX32 R35, R53, R0, 0x1, P1 ;  /* 0x0000000035237211 */ /* 0x000fe400008f0eff */
[----:B------:R-:W-:Y:S01]  /*8400*/  CS2R R52, SRZ ;  /* 0x0000000000347805 */ /* 0x000fe2000001ff00 */
[----:B------:R1:W-:Y:S04]  /*8410*/  STL.64 [R1+0x348], R32 ;  /* 0x0003482001007387 */ /* 0x0003e80000100a00 */
[----:B------:R2:W-:Y:S04]  /*8420*/  STL.64 [R1+0x340], R16 ;  /* 0x0003401001007387 */ /* 0x0005e80000100a00 */
[----:B------:R3:W-:Y:S01]  /*8430*/  STL.64 [R1+0x330], R36 ;  /* 0x0003302401007387 */ /* 0x0007e20000100a00 */
[----:B0-----:R-:W-:Y:S01]  /*8440*/  IMAD R15, R5, 0x4, R6 ;  /* 0x00000004050f7824 */ /* 0x001fe200078e0206 */
[----:B-1----:R-:W-:-:S02]  /*8450*/  LEA R32, P2, R55, R2, 0x1 ;  /* 0x0000000237207211 */ /* 0x002fc400078408ff */
[----:B------:R0:W-:Y:S02]  /*8460*/  STL.64 [R1+0x328], R34 ;  /* 0x0003282201007387 */ /* 0x0001e40000100a00 */
[----:B------:R-:W-:Y:S02]  /*8470*/  LEA.HI.X.SX32 R33, R55, R0, 0x1, P2 ;  /* 0x0000000037217211 */ /* 0x000fe400010f0eff */
[----:B------:R-:W-:Y:S02]  /*8480*/  CS2R R54, SRZ ;  /* 0x0000000000367805 */ /* 0x000fe4000001ff00 */
[----:B--2---:R-:W-:Y:S02]  /*8490*/  LEA R17, R5, R15, 0x2 ;  /* 0x0000000f05117211 */ /* 0x004fe400078e10ff */
[----:B---3--:R-:W-:Y:S01]  /*84a0*/  LEA R36, P0, R27, R2, 0x1 ;  /* 0x000000021b247211 */ /* 0x008fe200078008ff */
[----:B------:R1:W-:Y:S02]  /*84b0*/  STL.64 [R1+0x320], R32 ;  /* 0x0003202001007387 */ /* 0x0003e40000100a00 */
[----:B------:R-:W-:Y:S01]  /*84c0*/  IMAD R13, R5, 0x4, R17 ;  /* 0x00000004050d7824 */ /* 0x000fe200078e0211 */
[----:B------:R-:W-:-:S02]  /*84d0*/  LEA.HI.X.SX32 R37, R27, R0, 0x1, P0 ;  /* 0x000000001b257211 */ /* 0x000fc400000f0eff */
[----:B0-----:R-:W-:Y:S01]  /*84e0*/  LEA R34, P1, R29, R2, 0x1 ;  /* 0x000000021d227211 */ /* 0x001fe200078208ff */
[----:B------:R-:W-:Y:S02]  /*84f0*/  IMAD R14, R5, 0x4, R13 ;  /* 0x00000004050e7824 */ /* 0x000fe400078e020d */
[----:B------:R0:W-:Y:S01]  /*8500*/  STL.64 [R1+0x318], R36 ;  /* 0x0003182401007387 */ /* 0x0001e20000100a00 */
[----:B------:R-:W-:Y:S01]  /*8510*/  LEA.HI.X.SX32 R35, R29, R0, 0x1, P1 ;  /* 0x000000001d237211 */ /* 0x000fe200008f0eff */
[----:B------:R-:W-:Y:S01]  /*8520*/  IMAD R16, R5, 0x4, R14 ;  /* 0x0000000405107824 */ /* 0x000fe200078e020e */
[-C--:B------:R-:W-:Y:S02]  /*8530*/  LEA R28, P1, R23, R2.reuse, 0x1 ;  /* 0x00000002171c7211 */ /* 0x080fe400078208ff */
[----:B-1----:R-:W-:Y:S01]  /*8540*/  LEA R32, P2, R31, R2, 0x1 ;  /* 0x000000021f207211 */ /* 0x002fe200078408ff */
[----:B------:R-:W-:Y:S01]  /*8550*/  IMAD R12, R5, 0x4, R16 ;  /* 0x00000004050c7824 */ /* 0x000fe200078e0210 */
[----:B------:R-:W-:-:S02]  /*8560*/  LEA.HI.X.SX32 R29, R23, R0, 0x1, P1 ;  /* 0x00000000171d7211 */ /* 0x000fc400008f0eff */
[----:B------:R-:W-:Y:S02]  /*8570*/  LEA.HI.X.SX32 R33, R31, R0, 0x1, P2 ;  /* 0x000000001f217211 */ /* 0x000fe400010f0eff */
[----:B------:R-:W-:Y:S02]  /*8580*/  CS2R R30, SRZ ;  /* 0x00000000001e7805 */ /* 0x000fe4000001ff00 */
[C---:B------:R-:W-:Y:S02]  /*8590*/  LEA R26, P2, R25.reuse, R2, 0x1 ;  /* 0x00000002191a7211 */ /* 0x040fe400078408ff */
[----:B0-----:R-:W-:Y:S01]  /*85a0*/  CS2R R36, SRZ ;  /* 0x0000000000247805 */ /* 0x001fe2000001ff00 */
[----:B------:R0:W-:Y:S01]  /*85b0*/  STL.64 [R1+0x308], R32 ;  /* 0x0003082001007387 */ /* 0x0001e20000100a00 */
[----:B------:R-:W-:Y:S02]  /*85c0*/  LEA.HI.X.SX32 R27, R25, R0, 0x1, P2 ;  /* 0x00000000191b7211 */ /* 0x000fe400010f0eff */
[C---:B------:R-:W-:Y:S01]  /*85d0*/  LEA R22, P2, R21.reuse, R2, 0x1 ;  /* 0x0000000215167211 */ /* 0x040fe200078408ff */
[----:B------:R1:W-:Y:S03]  /*85e0*/  STL.64 [R1+0x310], R34 ;  /* 0x0003102201007387 */ /* 0x0003e60000100a00 */
[----:B------:R-:W-:-:S02]  /*85f0*/  LEA.HI.X.SX32 R23, R21, R0, 0x1, P2 ;  /* 0x0000000015177211 */ /* 0x000fc400010f0eff */
[-C--:B------:R-:W-:Y:S02]  /*8600*/  LEA R18, P2, R17, R2.reuse, 0x1 ;  /* 0x0000000211127211 */ /* 0x080fe400078408ff */
[----:B0-----:R-:W-:-:S04]  /*8610*/  LEA R32, P0, R11, R2, 0x1 ;  /* 0x000000020b207211 */ /* 0x001fc800078008ff */
[----:B------:R-:W-:Y:S02]  /*8620*/  LEA.HI.X.SX32 R33, R11, R0, 0x1, P0 ;  /* 0x000000000b217211 */ /* 0x000fe400000f0eff */
[----:B-1----:R-:W-:Y:S02]  /*8630*/  CS2R R34, SRZ ;  /* 0x0000000000227805 */ /* 0x002fe4000001ff00 */
[C---:B------:R-:W-:Y:S01]  /*8640*/  LEA R11, R5.reuse, R12, 0x2 ;  /* 0x0000000c050b7211 */ /* 0x040fe200078e10ff */
[----:B------:R0:W-:Y:S04]  /*8650*/  STL.64 [R1+0x300], R32 ;  /* 0x0003002001007387 */ /* 0x0001e80000100a00 */
[----:B------:R-:W-:Y:S01]  /*8660*/  IMAD R10, R5, 0x4, R11 ;  /* 0x00000004050a7824 */ /* 0x000fe200078e020b */
[----:B------:R1:W-:Y:S04]  /*8670*/  STL.64 [R1+0x2f8], R28 ;  /* 0x0002f81c01007387 */ /* 0x0003e80000100a00 */
[----:B------:R2:W-:Y:S01]  /*8680*/  STL.64 [R1+0x2f0], R26 ;  /* 0x0002f01a01007387 */ /* 0x0005e20000100a00 */
[----:B0-----:R-:W-:-:S02]  /*8690*/  CS2R R32, SRZ ;  /* 0x0000000000207805 */ /* 0x001fc4000001ff00 */
[-C--:B-1----:R-:W-:Y:S02]  /*86a0*/  LEA R28, P0, R9, R2.reuse, 0x1 ;  /* 0x00000002091c7211 */ /* 0x082fe400078008ff */
[----:B--2---:R-:W-:Y:S02]  /*86b0*/  LEA R26, P1, R19, R2, 0x1 ;  /* 0x00000002131a7211 */ /* 0x004fe400078208ff */
[-C--:B------:R-:W-:Y:S01]  /*86c0*/  LEA.HI.X.SX32 R29, R9, R0.reuse, 0x1, P0 ;  /* 0x00000000091d7211 */ /* 0x080fe200000f0eff */
[----:B------:R-:W-:Y:S01]  /*86d0*/  IMAD R9, R5, 0x4, R10 ;  /* 0x0000000405097824 */ /* 0x000fe200078e020a */
[----:B------:R-:W-:Y:S02]  /*86e0*/  LEA.HI.X.SX32 R27, R19, R0, 0x1, P1 ;  /* 0x00000000131b7211 */ /* 0x000fe400008f0eff */
[C---:B------:R-:W-:Y:S01]  /*86f0*/  LEA R24, P0, R6.reuse, R2, 0x1 ;  /* 0x0000000206187211 */ /* 0x040fe200078008ff */
[----:B------:R0:W-:Y:S01]  /*8700*/  STL.64 [R1+0x2e8], R28 ;  /* 0x0002e81c01007387 */ /* 0x0001e20000100a00 */
[-C--:B------:R-:W-:Y:S01]  /*8710*/  LEA.HI.X.SX32 R19, R17, R0.reuse, 0x1, P2 ;  /* 0x0000000011137211 */ /* 0x080fe200010f0eff */
[C---:B------:R-:W-:Y:S01]  /*8720*/  IMAD R8, R5.reuse, 0x4, R9 ;  /* 0x0000000405087824 */ /* 0x040fe200078e0209 */
[----:B------:R-:W-:Y:S01]  /*8730*/  LEA.HI.X.SX32 R25, R6, R0, 0x1, P0 ;  /* 0x0000000006197211 */ /* 0x000fe200000f0eff */
[----:B------:R1:W-:Y:S02]  /*8740*/  STL.64 [R1+0x2e0], R26 ;  /* 0x0002e01a01007387 */ /* 0x0003e40000100a00 */
[----:B------:R-:W-:-:S02]  /*8750*/  IMAD R6, R5, 0x4, R8 ;  /* 0x0000000405067824 */ /* 0x000fc400078e0208 */
[----:B------:R2:W-:Y:S04]  /*8760*/  STL.64 [R1+0x2d8], R22 ;  /* 0x0002d81601007387 */ /* 0x0005e80000100a00 */
[----:B------:R3:W-:Y:S01]  /*8770*/  STL.64 [R1+0x2d0], R24 ;  /* 0x0002d01801007387 */ /* 0x0007e20000100a00 */
[----:B0-----:R-:W-:Y:S02]  /*8780*/  CS2R R28, SRZ ;  /* 0x00000000001c7805 */ /* 0x001fe4000001ff00 */
[----:B-1----:R-:W-:Y:S02]  /*8790*/  CS2R R26, SRZ ;  /* 0x00000000001a7805 */ /* 0x002fe4000001ff00 */
[----:B--2---:R-:W-:-:S04]  /*87a0*/  LEA R22, P1, R15, R2, 0x1 ;  /* 0x000000020f167211 */ /* 0x004fc800078208ff */
[----:B------:R-:W-:Y:S02]  /*87b0*/  LEA.HI.X.SX32 R23, R15, R0, 0x1, P1 ;  /* 0x000000000f177211 */ /* 0x000fe400008f0eff */
[----:B---3--:R-:W-:Y:S02]  /*87c0*/  CS2R R24, SRZ ;  /* 0x0000000000187805 */ /* 0x008fe4000001ff00 */
[C---:B------:R-:W-:Y:S02]  /*87d0*/  LEA R20, P1, R14.reuse, R2, 0x1 ;  /* 0x000000020e147211 */ /* 0x040fe400078208ff */
[----:B------:R-:W-:Y:S01]  /*87e0*/  LEA R15, R5, R6, 0x2 ;  /* 0x00000006050f7211 */ /* 0x000fe200078e10ff */
[----:B------:R0:W-:Y:S01]  /*87f0*/  STL.64 [R1+0x2c0], R22 ;  /* 0x0002c01601007387 */ /* 0x0001e20000100a00 */
[----:B------:R-:W-:-:S03]  /*8800*/  LEA.HI.X.SX32 R21, R14, R0, 0x1, P1 ;  /* 0x000000000e157211 */ /* 0x000fc600008f0eff */
[----:B------:R1:W-:Y:S01]  /*8810*/  STL.64 [R1+0x2b8], R18 ;  /* 0x0002b81201007387 */ /* 0x0003e20000100a00 */
[----:B------:R-:W-:Y:S01]  /*8820*/  IMAD R14, R5, 0x4, R15 ;  /* 0x00000004050e7824 */ /* 0x000fe200078e020f */
[CC--:B0-----:R-:W-:Y:S02]  /*8830*/  LEA R22, P0, R13.reuse, R2.reuse, 0x1 ;  /* 0x000000020d167211 */ /* 0x0c1fe400078008ff */
[C---:B-1----:R-:W-:Y:S02]  /*8840*/  LEA R18, P2, R16.reuse, R2, 0x1 ;  /* 0x0000000210127211 */ /* 0x042fe400078408ff */
[-C--:B------:R-:W-:Y:S01]  /*8850*/  LEA.HI.X.SX32 R23, R13, R0.reuse, 0x1, P0 ;  /* 0x000000000d177211 */ /* 0x080fe200000f0eff */
[----:B------:R-:W-:Y:S01]  /*8860*/  IMAD R13, R5, 0x4, R14 ;  /* 0x00000004050d7824 */ /* 0x000fe200078e020e */
[----:B------:R-:W-:-:S03]  /*8870*/  LEA.HI.X.SX32 R19, R16, R0, 0x1, P2 ;  /* 0x0000000010137211 */ /* 0x000fc600010f0eff */
[----:B------:R0:W-:Y:S04]  /*8880*/  STL.64 [R1+0x2b0], R22 ;  /* 0x0002b01601007387 */ /* 0x0001e80000100a00 */
[----:B------:R1:W-:Y:S04]  /*8890*/  STL.64 [R1+0x2a8], R20 ;  /* 0x0002a81401007387 */ /* 0x0003e80000100a00 */
[----:B------:R2:W-:Y:S01]  /*88a0*/  STL.64 [R1+0x2a0], R18 ;  /* 0x0002a01201007387 */ /* 0x0005e20000100a00 */
[-C--:B0-----:R-:W-:Y:S02]  /*88b0*/  LEA R22, P0, R12, R2.reuse, 0x1 ;  /* 0x000000020c167211 */ /* 0x081fe400078008ff */
[----:B-1----:R-:W-:-:S02]  /*88c0*/  LEA R20, P1, R11, R2, 0x1 ;  /* 0x000000020b147211 */ /* 0x002fc400078208ff */
[----:B------:R-:W-:Y:S02]  /*88d0*/  LEA.HI.X.SX32 R23, R12, R0, 0x1, P0 ;  /* 0x000000000c177211 */ /* 0x000fe400000f0eff */
[C---:B--2---:R-:W-:Y:S02]  /*88e0*/  LEA R18, P2, R10.reuse, R2, 0x1 ;  /* 0x000000020a127211 */ /* 0x044fe400078408ff */
[-C--:B------:R-:W-:Y:S01]  /*88f0*/  LEA.HI.X.SX32 R21, R11, R0.reuse, 0x1, P1 ;  /* 0x000000000b157211 */ /* 0x080fe200008f0eff */
[----:B------:R0:W-:Y:S01]  /*8900*/  STL.64 [R1+0x298], R22 ;  /* 0x0002981601007387 */ /* 0x0001e20000100a00 */
[----:B------:R-:W-:Y:S01]  /*8910*/  LEA.HI.X.SX32 R19, R10, R0, 0x1, P2 ;  /* 0x000000000a137211 */ /* 0x000fe200010f0eff */
[C---:B------:R-:W-:Y:S01]  /*8920*/  IMAD R11, R5.reuse, 0x4, R13 ;  /* 0x00000004050b7824 */ /* 0x040fe200078e020d */
[C---:B------:R-:W-:Y:S01]  /*8930*/  LEA R16, P2, R6.reuse, R2, 0x1 ;  /* 0x0000000206107211 */ /* 0x040fe200078408ff */
[----:B------:R1:W-:Y:S02]  /*8940*/  STL.64 [R1+0x290], R20 ;  /* 0x0002901401007387 */ /* 0x0003e40000100a00 */
[C---:B------:R-:W-:Y:S01]  /*8950*/  IMAD R10, R5.reuse, 0x4, R11 ;  /* 0x00000004050a7824 */ /* 0x040fe200078e020b */
[----:B------:R-:W-:Y:S01]  /*8960*/  LEA.HI.X.SX32 R17, R6, R0, 0x1, P2 ;  /* 0x0000000006117211 */ /* 0x000fe200010f0eff */
[----:B------:R2:W-:Y:S03]  /*8970*/  STL.64 [R1+0x288], R18 ;  /* 0x0002881201007387 */ /* 0x0005e60000100a00 */
[----:B------:R-:W-:Y:S01]  /*8980*/  LEA R6, R5, R10, 0x2 ;  /* 0x0000000a05067211 */ /* 0x000fe200078e10ff */
[----:B0-----:R-:W-:-:S02]  /*8990*/  IMAD R22, R7, 0xb, RZ ;  /* 0x0000000b07167824 */ /* 0x001fc400078e02ff */
[----:B------:R-:W-:Y:S01]  /*89a0*/  IMAD R23, R7, 0xc, RZ ;  /* 0x0000000c07177824 */ /* 0x000fe200078e02ff */
[-C--:B-1----:R-:W-:Y:S01]  /*89b0*/  LEA R20, P0, R9, R2.reuse, 0x1 ;  /* 0x0000000209147211 */ /* 0x082fe200078008ff */
[----:B------:R-:W-:Y:S01]  /*89c0*/  IMAD R12, R5, 0x4, R6 ;  /* 0x00000004050c7824 */ /* 0x000fe200078e0206 */
[C---:B--2---:R-:W-:Y:S02]  /*89d0*/  LEA R18, P1, R8.reuse, R2, 0x1 ;  /* 0x0000000208127211 */ /* 0x044fe400078208ff */
[-C--:B------:R-:W-:Y:S02]  /*89e0*/  LEA.HI.X.SX32 R21, R9, R0.reuse, 0x1, P0 ;  /* 0x0000000009157211 */ /* 0x080fe400000f0eff */
[----:B------:R-:W-:Y:S02]  /*89f0*/  LEA.HI.X.SX32 R19, R8, R0, 0x1, P1 ;  /* 0x0000000008137211 */ /* 0x000fe400008f0eff */
[C---:B------:R-:W-:Y:S01]  /*8a00*/  LEA R8, P2, R13.reuse, R2, 0x1 ;  /* 0x000000020d087211 */ /* 0x040fe200078408ff */
[----:B------:R0:W-:Y:S03]  /*8a10*/  STL.64 [R1+0x280], R20 ;  /* 0x0002801401007387 */ /* 0x0001e60000100a00 */
[----:B------:R-:W-:Y:S01]  /*8a20*/  LEA.HI.X.SX32 R9, R13, R0, 0x1, P2 ;  /* 0x000000000d097211 */ /* 0x000fe200010f0eff */
[----:B------:R1:W-:Y:S04]  /*8a30*/  STL.64 [R1+0x278], R18 ;  /* 0x0002781201007387 */ /* 0x0003e80000100a00 */
[----:B------:R2:W-:Y:S04]  /*8a40*/  STL.64 [R1+0x270], R16 ;  /* 0x0002701001007387 */ /* 0x0005e80000100a00 */
[----:B------:R3:W-:Y:S01]  /*8a50*/  STL.64 [R1+0x258], R8 ;  /* 0x0002580801007387 */ /* 0x0007e20000100a00 */
[----:B0-----:R-:W-:-:S02]  /*8a60*/  IMAD R20, R7, 0x9, RZ ;  /* 0x0000000907147824 */ /* 0x001fc400078e02ff */
[----:B------:R-:W-:Y:S01]  /*8a70*/  IMAD R21, R7, 0xa, RZ ;  /* 0x0000000a07157824 */ /* 0x000fe200078e02ff */
[CC--:B-1----:R-:W-:Y:S02]  /*8a80*/  LEA R18, P0, R15.reuse, R2.reuse, 0x1 ;  /* 0x000000020f127211 */ /* 0x0c2fe400078008ff */
[C---:B--2---:R-:W-:Y:S02]  /*8a90*/  LEA R16, P1, R14.reuse, R2, 0x1 ;  /* 0x000000020e107211 */ /* 0x044fe400078208ff */
[-C--:B------:R-:W-:Y:S02]  /*8aa0*/  LEA.HI.X.SX32 R19, R15, R0.reuse, 0x1, P0 ;  /* 0x000000000f137211 */ /* 0x080fe400000f0eff */
[----:B------:R-:W-:Y:S01]  /*8ab0*/  LEA.HI.X.SX32 R17, R14, R0, 0x1, P1 ;  /* 0x000000000e117211 */ /* 0x000fe200008f0eff */
[C---:B---3--:R-:W-:Y:S01]  /*8ac0*/  IMAD R9, R5.reuse, 0x4, R12 ;  /* 0x0000000405097824 */ /* 0x048fe200078e020c */
[C---:B------:R-:W-:Y:S01]  /*8ad0*/  LEA R14, P2, R6.reuse, R2, 0x1 ;  /* 0x00000002060e7211 */ /* 0x040fe200078408ff */
[----:B------:R0:W-:Y:S02]  /*8ae0*/  STL.64 [R1+0x268], R18 ;  /* 0x0002681201007387 */ /* 0x0001e40000100a00 */
[----:B------:R-:W-:Y:S01]  /*8af0*/  IMAD R8, R5, 0x4, R9 ;  /* 0x0000000405087824 */ /* 0x000fe200078e0209 */
[----:B------:R-:W-:Y:S01]  /*8b00*/  LEA.HI.X.SX32 R15, R6, R0, 0x1, P2 ;  /* 0x00000000060f7211 */ /* 0x000fe200010f0eff */
[----:B------:R1:W-:Y:S01]  /*8b10*/  STL.64 [R1+0x260], R16 ;  /* 0x0002601001007387 */ /* 0x0003e20000100a00 */
[----:B------:R-:W-:-:S02]  /*8b20*/  IMAD R6, R7, 0x3, RZ ;  /* 0x0000000307067824 */ /* 0x000fc400078e02ff */
[----:B------:R-:W-:Y:S02]  /*8b30*/  IMAD R5, R5, 0x4, R8 ;  /* 0x0000000405057824 */ /* 0x000fe400078e0208 */
[----:B------:R-:W-:Y:S01]  /*8b40*/  IMAD.WIDE R176, R6, 0x2, R192 ;  /* 0x0000000206b07825 */ /* 0x000fe200078e02c0 */
[CC--:B0-----:R-:W-:Y:S02]  /*8b50*/  LEA R18, P0, R11.reuse, R2.reuse, 0x1 ;  /* 0x000000020b127211 */ /* 0x0c1fe400078008ff */
[C---:B-1----:R-:W-:Y:S02]  /*8b60*/  LEA R16, P1, R10.reuse, R2, 0x1 ;  /* 0x000000020a107211 */ /* 0x042fe400078208ff */
[-C--:B------:R-:W-:Y:S02]  /*8b70*/  LEA.HI.X.SX32 R19, R11, R0.reuse, 0x1, P0 ;  /* 0x000000000b137211 */ /* 0x080fe400000f0eff */
[----:B------:R-:W-:Y:S02]  /*8b80*/  LEA.HI.X.SX32 R17, R10, R0, 0x1, P1 ;  /* 0x000000000a117211 */ /* 0x000fe400008f0eff */
[C---:B------:R-:W-:Y:S01]  /*8b90*/  LEA R10, P3, R5.reuse, R2, 0x1 ;  /* 0x00000002050a7211 */ /* 0x040fe200078608ff */
[----:B------:R0:W-:Y:S03]  /*8ba0*/  STL.64 [R1+0x250], R18 ;  /* 0x0002501201007387 */ /* 0x0001e60000100a00 */
[----:B------:R-:W-:Y:S01]  /*8bb0*/  LEA.HI.X.SX32 R11, R5, R0, 0x1, P3 ;  /* 0x00000000050b7211 */ /* 0x000fe200018f0eff */
[----:B------:R1:W-:Y:S01]  /*8bc0*/  STL.64 [R1+0x248], R16 ;  /* 0x0002481001007387 */ /* 0x0003e20000100a00 */
[----:B------:R-:W-:-:S03]  /*8bd0*/  SHF.L.U32 R5, R7, 0x1, RZ ;  /* 0x0000000107057819 */ /* 0x000fc600000006ff */
[----:B------:R2:W-:Y:S02]  /*8be0*/  STL.64 [R1+0x240], R14 ;  /* 0x0002400e01007387 */ /* 0x0005e40000100a00 */
[----:B------:R-:W-:Y:S01]  /*8bf0*/  IMAD.WIDE R174, R5, 0x2, R192 ;  /* 0x0000000205ae7825 */ /* 0x000fe200078e02c0 */
[CC--:B0-----:R-:W-:Y:S02]  /*8c00*/  LEA R18, P0, R12.reuse, R2.reuse, 0x1 ;  /* 0x000000020c127211 */ /* 0x0c1fe400078008ff */
[----:B-1----:R-:W-:Y:S02]  /*8c10*/  LEA R16, P1, R9, R2, 0x1 ;  /* 0x0000000209107211 */ /* 0x002fe400078208ff */
[----:B------:R-:W-:Y:S01]  /*8c20*/  LEA.HI.X.SX32 R19, R12, R0, 0x1, P0 ;  /* 0x000000000c137211 */ /* 0x000fe200000f0eff */
[----:B------:R-:W-:Y:S01]  /*8c30*/  IMAD.WIDE R12, R7, 0x2, R190 ;  /* 0x00000002070c7825 */ /* 0x000fe200078e02be */
[C---:B--2---:R-:W-:Y:S02]  /*8c40*/  LEA R14, P2, R8.reuse, R2, 0x1 ;  /* 0x00000002080e7211 */ /* 0x044fe400078408ff */
[-C--:B------:R-:W-:Y:S01]  /*8c50*/  LEA.HI.X.SX32 R17, R9, R0.reuse, 0x1, P1 ;  /* 0x0000000009117211 */ /* 0x080fe200008f0eff */
[----:B------:R0:W-:Y:S01]  /*8c60*/  STL.64 [R1+0x238], R18 ;  /* 0x0002381201007387 */ /* 0x0001e20000100a00 */
[----:B------:R-:W-:Y:S01]  /*8c70*/  LEA.HI.X.SX32 R15, R8, R0, 0x1, P2 ;  /* 0x00000000080f7211 */ /* 0x000fe200010f0eff */
[----:B------:R-:W-:Y:S01]  /*8c80*/  IMAD.WIDE R8, R7, 0x2, R192 ;  /* 0x0000000207087825 */ /* 0x000fe200078e02c0 */
[----:B------:R-:W-:Y:S01]  /*8c90*/  MOV R0, 0xff800000 ;  /* 0xff80000000007802 */ /* 0x000fe20000000f00 */
[----:B------:R1:W-:Y:S02]  /*8ca0*/  STL.64 [R1+0x230], R16 ;  /* 0x0002301001007387 */ /* 0x0003e40000100a00 */
[----:B------:R-:W-:-:S02]  /*8cb0*/  IMAD.MOV.U32 R2, RZ, RZ, 0x3f800000 ;  /* 0x3f800000ff027424 */ /* 0x000fc400078e00ff */
[----:B------:R2:W-:Y:S04]  /*8cc0*/  STL.64 [R1+0x228], R14 ;  /* 0x0002280e01007387 */ /* 0x0005e80000100a00 */
[----:B------:R3:W-:Y:S01]  /*8cd0*/  STL.64 [R1+0x220], R10 ;  /* 0x0002200a01007387 */ /* 0x0007e20000100a00 */
[C---:B0-----:R-:W-:Y:S02]  /*8ce0*/  IMAD R18, R7.reuse, 0x7, RZ ;  /* 0x0000000707127824 */ /* 0x041fe400078e02ff */
[C---:B------:R-:W-:Y:S01]  /*8cf0*/  IMAD.SHL.U32 R19, R7.reuse, 0x8, RZ ;  /* 0x0000000807137824 */ /* 0x040fe200078e00ff */
[----:B------:R0:W-:Y:S01]  /*8d00*/  STL.64 [R1+0xb38], R8 ;  /* 0x000b380801007387 */ /* 0x0001e20000100a00 */
[C---:B-1----:R-:W-:Y:S02]  /*8d10*/  IMAD R16, R7.reuse, 0x5, RZ ;  /* 0x0000000507107824 */ /* 0x042fe400078e02ff */
[C---:B------:R-:W-:Y:S01]  /*8d20*/  IMAD R17, R7.reuse, 0x6, RZ ;  /* 0x0000000607117824 */ /* 0x040fe200078e02ff */
[----:B------:R1:W-:Y:S01]  /*8d30*/  STL.64 [R1+0xb30], R12 ;  /* 0x000b300c01007387 */ /* 0x0003e20000100a00 */
[----:B--2---:R-:W-:-:S02]  /*8d40*/  IMAD.SHL.U32 R15, R7, 0x4, RZ ;  /* 0x00000004070f7824 */ /* 0x004fc400078e00ff */
[----:B------:R-:W-:Y:S02]  /*8d50*/  IMAD.IADD R14, R181, 0x1, R172 ;  /* 0x00000001b50e7824 */ /* 0x000fe400078e02ac */
[----:B---3--:R-:W-:-:S04]  /*8d60*/  IMAD.WIDE R10, R7, 0x2, R188 ;  /* 0x00000002070a7825 */ /* 0x008fc800078e02bc */
[----:B0-----:R-:W-:Y:S01]  /*8d70*/  IMAD.WIDE R8, R7, 0x2, R186 ;  /* 0x0000000207087825 */ /* 0x001fe200078e02ba */
[----:B------:R0:W-:Y:S01]  /*8d80*/  STL.64 [R1+0xb28], R10 ;  /* 0x000b280a01007387 */ /* 0x0001e20000100a00 */
[C---:B-1----:R-:W-:Y:S02]  /*8d90*/  LOP3.LUT R13, R172.reuse, 0x10, RZ, 0x3c, !PT ;  /* 0x00000010ac0d7812 */ /* 0x042fe400078e3cff */
[----:B------:R-:W-:Y:S01]  /*8da0*/  IMAD.MOV.U32 R7, RZ, RZ, 0x3f800000 ;  /* 0x3f800000ff077424 */ /* 0x000fe200078e00ff */
[----:B------:R1:W-:Y:S01]  /*8db0*/  STL.64 [R1+0x9e8], R8 ;  /* 0x0009e80801007387 */ /* 0x0003e20000100a00 */
[----:B------:R-:W-:Y:S01]  /*8dc0*/  LOP3.LUT R12, R172, 0x20, RZ, 0x3c, !PT ;  /* 0x00000020ac0c7812 */ /* 0x000fe200078e3cff */
[C---:B------:R-:W-:Y:S02]  /*8dd0*/  IMAD.IADD R13, R181.reuse, 0x1, R13 ;  /* 0x00000001b50d7824 */ /* 0x040fe400078e020d */
[----:B------:R2:W-:Y:S02]  /*8de0*/  STL [R1+0x210], R2 ;  /* 0x0002100201007387 */ /* 0x0005e40000100800 */
[----:B------:R-:W-:-:S02]  /*8df0*/  IMAD.IADD R12, R181, 0x1, R12 ;  /* 0x00000001b50c7824 */ /* 0x000fc400078e020c */
[----:B------:R3:W-:Y:S01]  /*8e00*/  STL [R1+0x20c], R0 ;  /* 0x00020c0001007387 */ /* 0x0007e20000100800 */
[C---:B0-----:R-:W-:Y:S02]  /*8e10*/  LOP3.LUT R11, R172.reuse, 0x30, RZ, 0x3c, !PT ;  /* 0x00000030ac0b7812 */ /* 0x041fe400078e3cff */
[C---:B------:R-:W-:Y:S02]  /*8e20*/  LOP3.LUT R10, R172.reuse, 0x40, RZ, 0x3c, !PT ;  /* 0x00000040ac0a7812 */ /* 0x040fe400078e3cff */
[----:B-1----:R-:W-:Y:S01]  /*8e30*/  MOV R8, 0xff800000 ;  /* 0xff80000000087802 */ /* 0x002fe20000000f00 */
[----:B--2---:R-:W-:Y:S01]  /*8e40*/  IMAD.MOV.U32 R2, RZ, RZ, RZ ;  /* 0x000000ffff027224 */ /* 0x004fe200078e00ff */
[----:B------:R-:W-:Y:S01]  /*8e50*/  LOP3.LUT R9, R172, 0x50, RZ, 0x3c, !PT ;  /* 0x00000050ac097812 */ /* 0x000fe200078e3cff */
[C---:B------:R-:W-:Y:S01]  /*8e60*/  IMAD.IADD R10, R181.reuse, 0x1, R10 ;  /* 0x00000001b50a7824 */ /* 0x040fe200078e020a */
[----:B------:R-:W-:Y:S01]  /*8e70*/  IADD3 R11, R181, R11, RZ ;  /* 0x0000000bb50b7210 */ /* 0x000fe20007ffe0ff */
[----:B------:R0:W-:Y:S01]  /*8e80*/  STL [R1+0x208], R8 ;  /* 0x0002080801007387 */ /* 0x0001e20000100800 */
[----:B---3--:R-:W-:-:S02]  /*8e90*/  IMAD.MOV.U32 R0, RZ, RZ, RZ ;  /* 0x000000ffff007224 */ /* 0x008fc400078e00ff */
[----:B------:R-:W-:Y:S01]  /*8ea0*/  IMAD.IADD R9, R181, 0x1, R9 ;  /* 0x00000001b5097824 */ /* 0x000fe200078e0209 */
[----:B------:R-:W-:Y:S04]  /*8eb0*/  STL [R1], RZ ;  /* 0x000000ff01007387 */ /* 0x000fe80000100800 */
[----:B------:R1:W-:Y:S01]  /*8ec0*/  STL [R1+0x214], R7 ;  /* 0x0002140701007387 */ /* 0x0003e20000100800 */
[----:B0-----:R-:W-:-:S03]  /*8ed0*/  LOP3.LUT R8, R172, 0x60, RZ, 0x3c, !PT ;  /* 0x00000060ac087812 */ /* 0x001fc600078e3cff */
[----:B------:R-:W-:Y:S02]  /*8ee0*/  STL [R1+0x4], RZ ;  /* 0x000004ff01007387 */ /* 0x000fe40000100800 */
[----:B------:R-:W-:Y:S02]  /*8ef0*/  IMAD.IADD R8, R181, 0x1, R8 ;  /* 0x00000001b5087824 */ /* 0x000fe400078e0208 */
[----:B------:R-:W-:Y:S01]  /*8f00*/  STL [R1+0x8], RZ ;  /* 0x000008ff01007387 */ /* 0x000fe20000100800 */
[----:B-1----:R-:W-:-:S03]  /*8f10*/  LOP3.LUT R7, R172, 0x70, RZ, 0x3c, !PT ;  /* 0x00000070ac077812 */ /* 0x002fc600078e3cff */
[----:B------:R-:W-:Y:S01]  /*8f20*/  STL [R1+0xc], RZ ;  /* 0x00000cff01007387 */ /* 0x000fe20000100800 */
[----:B------:R-:W-:Y:S01]  /*8f30*/  LOP3.LUT R172, R170, 0x8, RZ, 0xfc, !PT ;  /* 0x00000008aaac7812 */ /* 0x000fe200078efcff */
[----:B------:R-:W-:Y:S02]  /*8f40*/  IMAD.WIDE R172, R5, 0x2, R190 ;  /* 0x0000000205ac7825 */ /* 0x000fe400078e02be */
[----:B------:R-:W-:Y:S02]  /*8f50*/  STL [R1+0x10], RZ ;  /* 0x000010ff01007387 */ /* 0x000fe40000100800 */
[----:B------:R-:W-:Y:S02]  /*8f60*/  IMAD.IADD R7, R181, 0x1, R7 ;  /* 0x00000001b5077824 */ /* 0x000fe400078e0207 */
        /* <DEDUP_REMOVED lines=123> */
[----:B------:R0:W-:Y:S04]  /*9720*/  STL.64 [R1+0x9e0], R174 ;  /* 0x0009e0ae01007387 */ /* 0x0001e80000100a00 */
[----:B------:R1:W-:Y:S04]  /*9730*/  STL.64 [R1+0x9d8], R172 ;  /* 0x0009d8ac01007387 */ /* 0x0003e80000100a00 */
[----:B------:R2:W-:Y:S01]  /*9740*/  STL.64 [R1+0x9c0], R176 ;  /* 0x0009c0b001007387 */ /* 0x0005e20000100a00 */
[----:B0-----:R-:W-:-:S04]  /*9750*/  IMAD.WIDE R174, R6, 0x2, R190 ;  /* 0x0000000206ae7825 */ /* 0x001fc800078e02be */
[C---:B-1----:R-:W-:Y:S01]  /*9760*/  IMAD.WIDE R172, R15.reuse, 0x2, R192 ;  /* 0x000000020fac7825 */ /* 0x042fe200078e02c0 */
[----:B------:R0:W-:Y:S03]  /*9770*/  STL.64 [R1+0x9b8], R174 ;  /* 0x0009b8ae01007387 */ /* 0x0001e60000100a00 */
[----:B--2---:R-:W-:Y:S01]  /*9780*/  IMAD.WIDE R176, R15, 0x2, R190 ;  /* 0x000000020fb07825 */ /* 0x004fe200078e02be */
[----:B------:R1:W-:Y:S04]  /*9790*/  STL.64 [R1+0x9a0], R172 ;  /* 0x0009a0ac01007387 */ /* 0x0003e80000100a00 */
[----:B------:R2:W-:Y:S01]  /*97a0*/  STL.64 [R1+0x998], R176 ;  /* 0x000998b001007387 */ /* 0x0005e20000100a00 */
[----:B0-----:R-:W-:-:S04]  /*97b0*/  IMAD.WIDE R174, R16, 0x2, R192 ;  /* 0x0000000210ae7825 */ /* 0x001fc800078e02c0 */
[----:B-1----:R-:W-:Y:S01]  /*97c0*/  IMAD.WIDE R172, R16, 0x2, R190 ;  /* 0x0000000210ac7825 */ /* 0x002fe200078e02be */
[----:B------:R0:W-:Y:S03]  /*97d0*/  STL.64 [R1+0x980], R174 ;  /* 0x000980ae01007387 */ /* 0x0001e60000100a00 */
[C---:B--2---:R-:W-:Y:S01]  /*97e0*/  IMAD.WIDE R176, R17.reuse, 0x2, R192 ;  /* 0x0000000211b07825 */ /* 0x044fe200078e02c0 */
        /* <DEDUP_REMOVED lines=35> */
[----:B--2---:R-:W-:Y:S01]  /*9a20*/  IMAD.WIDE R176, R5, 0x2, R188 ;  /* 0x0000000205b07825 */ /* 0x004fe200078e02bc */
[----:B------:R1:W-:Y:S03]  /*9a30*/  STL.64 [R1+0x858], R172 ;  /* 0x000858ac01007387 */ /* 0x0003e60000100a00 */
[----:B0-----:R-:W-:Y:S01]  /*9a40*/  IMAD.WIDE R174, R154, 0x2, R192 ;  /* 0x000000029aae7825 */ /* 0x001fe200078e02c0 */
[----:B-1----:R-:W-:-:S03]  /*9a50*/  MOV R172, UR8 ;  /* 0x0000000800ac7c02 */ /* 0x002fc60008000f00 */
[----:B------:R-:W-:Y:S01]  /*9a60*/  IMAD.U32 R173, RZ, RZ, UR9 ;  /* 0x00000009ffad7e24 */ /* 0x000fe2000f8e00ff */
[----:B------:R0:W-:Y:S01]  /*9a70*/  STL.64 [R1+0x840], R174 ;  /* 0x000840ae01007387 */ /* 0x0001e20000100a00 */
[----:B------:R-:W-:-:S03]  /*9a80*/  UIADD3.64 UR8, UR4, 0x180, URZ ;  /* 0x0000018004087897 */ /* 0x000fc6000fffe03f */
[----:B------:R1:W-:Y:S01]  /*9a90*/  STL.64 [R1+0xb20], R172 ;  /* 0x000b20ac01007387 */ /* 0x0003e20000100a00 */
[----:B0-----:R-:W-:-:S04]  /*9aa0*/  IMAD.WIDE R174, R154, 0x2, R190 ;  /* 0x000000029aae7825 */ /* 0x001fc800078e02be */
[----:B-1----:R-:W-:Y:S01]  /*9ab0*/  IMAD.U32 R172, RZ, RZ, UR12 ;  /* 0x0000000cffac7e24 */ /* 0x002fe2000f8e00ff */
[----:B------:R0:W-:Y:S01]  /*9ac0*/  STL.64 [R1+0x838], R174 ;  /* 0x000838ae01007387 */ /* 0x0001e20000100a00 */
[----:B------:R-:W-:Y:S01]  /*9ad0*/  IMAD.U32 R173, RZ, RZ, UR13 ;  /* 0x0000000dffad7e24 */ /* 0x000fe2000f8e00ff */
[----:B------:R-:W-:-:S04]  /*9ae0*/  UIADD3.64 UR12, UR4, 0x200, URZ ;  /* 0x00000200040c7897 */ /* 0x000fc8000fffe03f */
[----:B------:R1:W-:Y:S01]  /*9af0*/  STL.64 [R1+0xb10], R172 ;  /* 0x000b10ac01007387 */ /* 0x0003e20000100a00 */
[----:B0-----:R-:W-:-:S05]  /*9b00*/  IMAD.WIDE R174, R155, 0x2, R192 ;  /* 0x000000029bae7825 */ /* 0x001fca00078e02c0 */
[----:B------:R0:W-:Y:S01]  /*9b10*/  STL.64 [R1+0x820], R174 ;  /* 0x000820ae01007387 */ /* 0x0001e20000100a00 */
[----:B-1----:R-:W-:Y:S01]  /*9b20*/  IMAD.U32 R172, RZ, RZ, UR8 ;  /* 0x00000008ffac7e24 */ /* 0x002fe2000f8e00ff */
[----:B------:R-:W-:Y:S01]  /*9b30*/  MOV R173, UR9 ;  /* 0x0000000900ad7c02 */ /* 0x000fe20008000f00 */
[----:B------:R-:W-:-:S04]  /*9b40*/  UIADD3.64 UR8, UR4, 0x280, URZ ;  /* 0x0000028004087897 */ /* 0x000fc8000fffe03f */
[----:B------:R1:W-:Y:S01]  /*9b50*/  STL.64 [R1+0xb00], R172 ;  /* 0x000b00ac01007387 */ /* 0x0003e20000100a00 */
[----:B0-----:R-:W-:-:S05]  /*9b60*/  IMAD.WIDE R174, R155, 0x2, R190 ;  /* 0x000000029bae7825 */ /* 0x001fca00078e02be */
[----:B------:R0:W-:Y:S01]  /*9b70*/  STL.64 [R1+0x818], R174 ;  /* 0x000818ae01007387 */ /* 0x0001e20000100a00 */
[----:B-1----:R-:W-:Y:S02]  /*9b80*/  IMAD.U32 R172, RZ, RZ, UR12 ;  /* 0x0000000cffac7e24 */ /* 0x002fe4000f8e00ff */
[----:B------:R-:W-:Y:S01]  /*9b90*/  IMAD.U32 R173, RZ, RZ, UR13 ;  /* 0x0000000dffad7e24 */ /* 0x000fe2000f8e00ff */
        /* <DEDUP_REMOVED lines=10> */
[----:B-1----:R-:W-:Y:S01]  /*9c40*/  MOV R172, UR12 ;  /* 0x0000000c00ac7c02 */ /* 0x002fe20008000f00 */
[----:B------:R-:W-:Y:S01]  /*9c50*/  IMAD.U32 R173, RZ, RZ, UR13 ;  /* 0x0000000dffad7e24 */ /* 0x000fe2000f8e00ff */
[----:B------:R-:W-:Y:S01]  /*9c60*/  UIADD3.64 UR12, UR4, 0x400, URZ ;  /* 0x00000400040c7897 */ /* 0x000fe2000fffe03f */
[----:B0-----:R-:W-:-:S03]  /*9c70*/  IMAD.WIDE R174, R157, 0x2, R192 ;  /* 0x000000029dae7825 */ /* 0x001fc600078e02c0 */
[----:B------:R0:W-:Y:S04]  /*9c80*/  STL.64 [R1+0xad0], R172 ;  /* 0x000ad0ac01007387 */ /* 0x0001e80000100a00 */
[----:B------:R1:W-:Y:S01]  /*9c90*/  STL.64 [R1+0x7e0], R174 ;  /* 0x0007e0ae01007387 */ /* 0x0003e20000100a00 */
[----:B0-----:R-:W-:Y:S02]  /*9ca0*/  IMAD.U32 R172, RZ, RZ, UR8 ;  /* 0x00000008ffac7e24 */ /* 0x001fe4000f8e00ff */
[----:B------:R-:W-:Y:S01]  /*9cb0*/  IMAD.U32 R173, RZ, RZ, UR9 ;  /* 0x00000009ffad7e24 */ /* 0x000fe2000f8e00ff */
[----:B------:R-:W-:Y:S01]  /*9cc0*/  UIADD3.64 UR8, UR4, 0x480, URZ ;  /* 0x0000048004087897 */ /* 0x000fe2000fffe03f */
[----:B-1----:R-:W-:-:S03]  /*9cd0*/  IMAD.WIDE R174, R157, 0x2, R190 ;  /* 0x000000029dae7825 */ /* 0x002fc600078e02be */
[----:B------:R0:W-:Y:S04]  /*9ce0*/  STL.64 [R1+0xac0], R172 ;  /* 0x000ac0ac01007387 */ /* 0x0001e80000100a00 */
[----:B------:R1:W-:Y:S01]  /*9cf0*/  STL.64 [R1+0x7d8], R174 ;  /* 0x0007d8ae01007387 */ /* 0x0003e20000100a00 */
[----:B0-----:R-:W-:Y:S01]  /*9d00*/  IMAD.U32 R172, RZ, RZ, UR12 ;  /* 0x0000000cffac7e24 */ /* 0x001fe2000f8e00ff */
[----:B------:R-:W-:Y:S01]  /*9d10*/  MOV R173, UR13 ;  /* 0x0000000d00ad7c02 */ /* 0x000fe20008000f00 */
[----:B------:R-:W-:Y:S01]  /*9d20*/  UIADD3.64 UR12, UR4, 0x500, URZ ;  /* 0x00000500040c7897 */ /* 0x000fe2000fffe03f */
[----:B-1----:R-:W-:-:S03]  /*9d30*/  IMAD.WIDE R174, R158, 0x2, R192 ;  /* 0x000000029eae7825 */ /* 0x002fc600078e02c0 */
        /* <DEDUP_REMOVED lines=14> */
[----:B0-----:R-:W-:Y:S01]  /*9e20*/  MOV R172, UR8 ;  /* 0x0000000800ac7c02 */ /* 0x001fe20008000f00 */
        /* <DEDUP_REMOVED lines=47> */
[----:B0-----:R-:W-:-:S04]  /*a120*/  IMAD.WIDE R172, R163, 0x2, R190 ;  /* 0x00000002a3ac7825 */ /* 0x001fc800078e02be */
[C---:B-1----:R-:W-:Y:S01]  /*a130*/  IMAD.WIDE R174, R164.reuse, 0x2, R192 ;  /* 0x00000002a4ae7825 */ /* 0x042fe200078e02c0 */
[----:B------:R0:W-:Y:S04]  /*a140*/  STL.64 [R1+0x718], R172 ;  /* 0x000718ac01007387 */ /* 0x0001e80000100a00 */
[----:B------:R1:W-:Y:S01]  /*a150*/  STL.64 [R1+0x700], R174 ;  /* 0x000700ae01007387 */ /* 0x0003e20000100a00 */
[----:B0-----:R-:W-:-:S04]  /*a160*/  IMAD.WIDE R172, R164, 0x2, R190 ;  /* 0x00000002a4ac7825 */ /* 0x001fc800078e02be */
[----:B-1----:R-:W-:Y:S01]  /*a170*/  IMAD.U32 R174, RZ, RZ, UR56 ;  /* 0x00000038ffae7e24 */ /* 0x002fe2000f8e00ff */
[----:B------:R0:W-:Y:S01]  /*a180*/  STL.64 [R1+0x6f8], R172 ;  /* 0x0006f8ac01007387 */ /* 0x0001e20000100a00 */
[----:B------:R-:W-:Y:S01]  /*a190*/  IMAD.U32 R175, RZ, RZ, UR57 ;  /* 0x00000039ffaf7e24 */ /* 0x000fe2000f8e00ff */
[----:B------:R-:W-:Y:S02]  /*a1a0*/  UIADD3.64 UR56, UR56, 0x400, URZ ;  /* 0x0000040038387897 */ /* 0x000fe4000fffe03f */
[----:B------:R1:W-:Y:S01]  /*a1b0*/  STL.64 [R1+0x9d0], R176 ;  /* 0x0009d0b001007387 */ /* 0x0003e20000100a00 */
[----:B0-----:R-:W-:-:S04]  /*a1c0*/  IMAD.WIDE R172, R6, 0x2, R188 ;  /* 0x0000000206ac7825 */ /* 0x001fc800078e02bc */
[--C-:B-1----:R-:W-:Y:S01]  /*a1d0*/  IMAD.WIDE R176, R15, 0x2, R188.reuse ;  /* 0x000000020fb07825 */ /* 0x102fe200078e02bc */
[----:B------:R0:W-:Y:S04]  /*a1e0*/  STL.64 [R1+0x9b0], R172 ;  /* 0x0009b0ac01007387 */ /* 0x0001e80000100a00 */
[----:B------:R1:W-:Y:S04]  /*a1f0*/  STL.64 [R1+0x9f0], R174 ;  /* 0x0009f0ae01007387 */ /* 0x0003e80000100a00 */
[----:B------:R2:W-:Y:S01]  /*a200*/  STL.64 [R1+0x990], R176 ;  /* 0x000990b001007387 */ /* 0x0005e20000100a00 */
[----:B0-----:R-:W-:-:S04]  /*a210*/  IMAD.WIDE R172, R16, 0x2, R188 ;  /* 0x0000000210ac7825 */ /* 0x001fc800078e02bc */
[--C-:B-1----:R-:W-:Y:S01]  /*a220*/  IMAD.WIDE R174, R17, 0x2, R188.reuse ;  /* 0x0000000211ae7825 */ /* 0x102fe200078e02bc */
[----:B------:R0:W-:Y:S03]  /*a230*/  STL.64 [R1+0x970], R172 ;  /* 0x000970ac01007387 */ /* 0x0001e60000100a00 */
[--C-:B--2---:R-:W-:Y:S01]  /*a240*/  IMAD.WIDE R176, R18, 0x2, R188.reuse ;  /* 0x0000000212b07825 */ /* 0x104fe200078e02bc */
        /* <DEDUP_REMOVED lines=33> */
[----:B-1----:R-:W-:Y:S01]  /*a460*/  IMAD.WIDE R174, R163, 0x2, R188 ;  /* 0x00000002a3ae7825 */ /* 0x002fe200078e02bc */
        /* <DEDUP_REMOVED lines=9> */
[----:B------:R-:W-:Y:S01]  /*a500*/  STL.64 [R1+0x968], R176 ;  /* 0x000968b001007387 */ /* 0x000fe20000100a00 */
[----:B0-----:R-:W-:-:S04]  /*a510*/  IMAD.WIDE R172, R17, 0x2, R186 ;  /* 0x0000000211ac7825 */ /* 0x001fc800078e02ba */
[--C-:B-1----:R-:W-:Y:S01]  /*a520*/  IMAD.WIDE R174, R18, 0x2, R186.reuse ;  /* 0x0000000212ae7825 */ /* 0x102fe200078e02ba */
[----:B------:R0:W-:Y:S03]  /*a530*/  STL.64 [R1+0x948], R172 ;  /* 0x000948ac01007387 */ /* 0x0001e60000100a00 */
[--C-:B------:R-:W-:Y:S01]  /*a540*/  IMAD.WIDE R16, R19, 0x2, R186.reuse ;  /* 0x0000000213107825 */ /* 0x100fe200078e02ba */
[----:B------:R-:W-:Y:S03]  /*a550*/  STL.64 [R1+0x928], R174 ;  /* 0x000928ae01007387 */ /* 0x000fe60000100a00 */
[--C-:B------:R-:W-:Y:S01]  /*a560*/  IMAD.WIDE R18, R21, 0x2, R186.reuse ;  /* 0x0000000215127825 */ /* 0x100fe200078e02ba */
[----:B------:R1:W-:Y:S03]  /*a570*/  STL.64 [R1+0x908], R16 ;  /* 0x0009081001007387 */ /* 0x0003e60000100a00 */
[----:B0-----:R-:W-:-:S04]  /*a580*/  IMAD.WIDE R172, R20, 0x2, R186 ;  /* 0x0000000214ac7825 */ /* 0x001fc800078e02ba */
[--C-:B------:R-:W-:Y:S01]  /*a590*/  IMAD.WIDE R20, R23, 0x2, R186.reuse ;  /* 0x0000000217147825 */ /* 0x100fe200078e02ba */
[----:B------:R-:W-:Y:S03]  /*a5a0*/  STL.64 [R1+0x8e8], R172 ;  /* 0x0008e8ac01007387 */ /* 0x000fe60000100a00 */
        /* <DEDUP_REMOVED lines=41> */
[C---:B-1----:R-:W-:Y:S01]  /*a840*/  IMAD.WIDE R16, R166.reuse, 0x2, R190 ;  /* 0x00000002a6107825 */ /* 0x042fe200078e02be */
[----:B------:R0:W-:Y:S03]  /*a850*/  STL.64 [R1+0x6c0], R18 ;  /* 0x0006c01201007387 */ /* 0x0001e60000100a00 */
[C---:B--2---:R-:W-:Y:S01]  /*a860*/  IMAD.WIDE R20, R166.reuse, 0x2, R188 ;  /* 0x00000002a6147825 */ /* 0x044fe200078e02bc */
        /* <DEDUP_REMOVED lines=31> */
[----:B------:R-:W-:Y:S01]  /*aa60*/  STL.64 [R1+0x638], R20 ;  /* 0x0006381401007387 */ /* 0x000fe20000100a00 */
[----:B0-----:R-:W-:-:S04]  /*aa70*/  IMAD.WIDE R18, R171, 0x2, R188 ;  /* 0x00000002ab127825 */ /* 0x001fc800078e02bc */
[----:B-1----:R-:W-:Y:S01]  /*aa80*/  IMAD.WIDE R16, R171, 0x2, R186 ;  /* 0x00000002ab107825 */ /* 0x002fe200078e02ba */
[----:B------:R0:W-:Y:S04]  /*aa90*/  STL.64 [R1+0x630], R18 ;  /* 0x0006301201007387 */ /* 0x0001e80000100a00 */
[----:B------:R1:W-:Y:S01]  /*aaa0*/  STL.64 [R1+0x628], R16 ;  /* 0x0006281001007387 */ /* 0x0003e20000100a00 */
[----:B0-----:R-:W-:Y:S02]  /*aab0*/  IMAD.U32 R18, RZ, RZ, UR10 ;  /* 0x0000000aff127e24 */ /* 0x001fe4000f8e00ff */
[----:B------:R-:W-:Y:S01]  /*aac0*/  IMAD.U32 R19, RZ, RZ, UR11 ;  /* 0x0000000bff137e24 */ /* 0x000fe2000f8e00ff */
[----:B------:R-:W-:Y:S01]  /*aad0*/  UIADD3.64 UR10, UR6, 0x100, URZ ;  /* 0x00000100060a7897 */ /* 0x000fe2000fffe03f */
[----:B-1----:R-:W-:Y:S01]  /*aae0*/  MOV R16, UR14 ;  /* 0x0000000e00107c02 */ /* 0x002fe20008000f00 */
[----:B------:R-:W-:Y:S01]  /*aaf0*/  IMAD.U32 R17, RZ, RZ, UR15 ;  /* 0x0000000fff117e24 */ /* 0x000fe2000f8e00ff */
[----:B------:R-:W-:Y:S01]  /*ab00*/  UIADD3.64 UR14, UR6, 0x102, URZ ;  /* 0x00000102060e7897 */ /* 0x000fe2000fffe03f */
[----:B------:R0:W-:Y:S04]  /*ab10*/  STL.64 [R1+0xb18], R18 ;  /* 0x000b181201007387 */ /* 0x0001e80000100a00 */
[----:B------:R1:W-:Y:S01]  /*ab20*/  STL.64 [R1+0xb08], R16 ;  /* 0x000b081001007387 */ /* 0x0003e20000100a00 */
[----:B0-----:R-:W-:-:S02]  /*ab30*/  IMAD.U32 R18, RZ, RZ, UR18 ;  /* 0x00000012ff127e24 */ /* 0x001fc4000f8e00ff */
[----:B------:R-:W-:Y:S01]  /*ab40*/  IMAD.U32 R19, RZ, RZ, UR19 ;  /* 0x00000013ff137e24 */ /* 0x000fe2000f8e00ff */
[----:B------:R-:W-:Y:S01]  /*ab50*/  UIADD3.64 UR18, UR6, 0x104, URZ ;  /* 0x0000010406127897 */ /* 0x000fe2000fffe03f */
[----:B-1----:R-:W-:Y:S01]  /*ab60*/  IMAD.U32 R16, RZ, RZ, UR10 ;  /* 0x0000000aff107e24 */ /* 0x002fe2000f8e00ff */
[----:B------:R-:W-:Y:S01]  /*ab70*/  MOV R17, UR11 ;  /* 0x0000000b00117c02 */ /* 0x000fe20008000f00 */
[----:B------:R-:W-:Y:S01]  /*ab80*/  UIADD3.64 UR10, UR6, 0x1fe, URZ ;  /* 0x000001fe060a7897 */ /* 0x000fe2000fffe03f */
[----:B------:R0:W-:Y:S04]  /*ab90*/  STL.64 [R1+0xaf8], R18 ;  /* 0x000af81201007387 */ /* 0x0001e80000100a00 */
[----:B------:R1:W-:Y:S01]  /*aba0*/  STL.64 [R1+0xae8], R16 ;  /* 0x000ae81001007387 */ /* 0x0003e20000100a00 */
[----:B0-----:R-:W-:-:S02]  /*abb0*/  IMAD.U32 R18, RZ, RZ, UR14 ;  /* 0x0000000eff127e24 */ /* 0x001fc4000f8e00ff */
[----:B------:R-:W-:Y:S01]  /*abc0*/  IMAD.U32 R19, RZ, RZ, UR15 ;  /* 0x0000000fff137e24 */ /* 0x000fe2000f8e00ff */
[----:B------:R-:W-:Y:S01]  /*abd0*/  UIADD3.64 UR14, UR6, 0x200, URZ ;  /* 0x00000200060e7897 */ /* 0x000fe2000fffe03f */
[----:B-1----:R-:W-:Y:S02]  /*abe0*/  IMAD.U32 R16, RZ, RZ, UR18 ;  /* 0x00000012ff107e24 */ /* 0x002fe4000f8e00ff */
[----:B------:R-:W-:Y:S01]  /*abf0*/  IMAD.U32 R17, RZ, RZ, UR19 ;  /* 0x00000013ff117e24 */ /* 0x000fe2000f8e00ff */
[----:B------:R0:W-:Y:S01]  /*ac00*/  STL.64 [R1+0xad8], R18 ;  /* 0x000ad81201007387 */ /* 0x0001e20000100a00 */
[----:B------:R-:W-:-:S03]  /*ac10*/  UIADD3.64 UR18, UR6, 0x202, URZ ;  /* 0x0000020206127897 */ /* 0x000fc6000fffe03f */
[----:B------:R1:W-:Y:S01]  /*ac20*/  STL.64 [R1+0xac8], R16 ;  /* 0x000ac81001007387 */ /* 0x0003e20000100a00 */
[----:B0-----:R-:W-:Y:S01]  /*ac30*/  MOV R18, UR10 ;  /* 0x0000000a00127c02 */ /* 0x001fe20008000f00 */
[----:B------:R-:W-:Y:S01]  /*ac40*/  IMAD.U32 R19, RZ, RZ, UR11 ;  /* 0x0000000bff137e24 */ /* 0x000fe2000f8e00ff */
[----:B------:R-:W-:Y:S01]  /*ac50*/  UIADD3.64 UR10, UR6, 0x204, URZ ;  /* 0x00000204060a7897 */ /* 0x000fe2000fffe03f */
[----:B-1----:R-:W-:Y:S02]  /*ac60*/  IMAD.U32 R16, RZ, RZ, UR14 ;  /* 0x0000000eff107e24 */ /* 0x002fe4000f8e00ff */
[----:B------:R-:W-:Y:S01]  /*ac70*/  IMAD.U32 R17, RZ, RZ, UR15 ;  /* 0x0000000fff117e24 */ /* 0x000fe2000f8e00ff */
[----:B------:R0:W-:Y:S01]  /*ac80*/  STL.64 [R1+0xab8], R18 ;  /* 0x000ab81201007387 */ /* 0x0001e20000100a00 */
[----:B------:R-:W-:-:S03]  /*ac90*/  UIADD3.64 UR14, UR6, 0x2fe, URZ ;  /* 0x000002fe060e7897 */ /* 0x000fc6000fffe03f */
[----:B------:R1:W-:Y:S01]  /*aca0*/  STL.64 [R1+0xaa8], R16 ;  /* 0x000aa81001007387 */ /* 0x0003e20000100a00 */
[----:B0-----:R-:W-:Y:S01]  /*acb0*/  IMAD.U32 R18, RZ, RZ, UR18 ;  /* 0x00000012ff127e24 */ /* 0x001fe2000f8e00ff */
[----:B------:R-:W-:Y:S01]  /*acc0*/  MOV R19, UR19 ;  /* 0x0000001300137c02 */ /* 0x000fe20008000f00 */
[----:B------:R-:W-:Y:S01]  /*acd0*/  UIADD3.64 UR18, UR6, 0x300, URZ ;  /* 0x0000030006127897 */ /* 0x000fe2000fffe03f */
[----:B-1----:R-:W-:Y:S02]  /*ace0*/  IMAD.U32 R16, RZ, RZ, UR10 ;  /* 0x0000000aff107e24 */ /* 0x002fe4000f8e00ff */
[----:B------:R-:W-:Y:S01]  /*acf0*/  IMAD.U32 R17, RZ, RZ, UR11 ;  /* 0x0000000bff117e24 */ /* 0x000fe2000f8e00ff */
[----:B------:R0:W-:Y:S01]  /*ad00*/  STL.64 [R1+0xa98], R18 ;  /* 0x000a981201007387 */ /* 0x0001e20000100a00 */
[----:B------:R-:W-:-:S03]  /*ad10*/  UIADD3.64 UR10, UR6, 0x302, URZ ;  /* 0x00000302060a7897 */ /* 0x000fc6000fffe03f */
        /* <DEDUP_REMOVED lines=35> */
[----:B-1----:R-:W-:Y:S02]  /*af50*/  IMAD.U32 R16, RZ, RZ, UR58 ;  /* 0x0000003aff107e24 */ /* 0x002fe4000f8e00ff */
[----:B------:R-:W-:-:S05]  /*af60*/  IMAD.U32 R17, RZ, RZ, UR59 ;  /* 0x0000003bff117e24 */ /* 0x000fca000f8e00ff */
[----:B------:R0:W-:Y:S04]  /*af70*/  STL.64 [R1+0xa00], R16 ;  /* 0x000a001001007387 */ /* 0x0001e80000100a00 */
[----:B------:R0:W-:Y:S02]  /*af80*/  STL.64 [R1+0x9f8], R18 ;  /* 0x0009f81201007387 */ /* 0x0001e40000100a00 */
.L_x_1:
[----:B0-----:R-:W2:Y:S04]  /*af90*/  LDL.64 R18, [R1+0xb20] ;  /* 0x000b200001127983 */ /* 0x001ea80000100a00 */
[----:B-1----:R-:W3:Y:S04]  /*afa0*/  LDL.64 R16, [R1+0xb18] ;  /* 0x000b180001107983 */ /* 0x002ee80000100a00 */
[----:B------:R0:W-:Y:S04]  /*afb0*/  STL.64 [R1+0xfc8], R150 ;  /* 0x000fc89601007387 */ /* 0x0001e80000100a00 */
[----:B------:R1:W-:Y:S04]  /*afc0*/  STL.64 [R1+0xfc0], R148 ;  /* 0x000fc09401007387 */ /* 0x0003e80000100a00 */
[----:B------:R-:W-:Y:S04]  /*afd0*/  STL.64 [R1+0xfb8], R146 ;  /* 0x000fb89201007387 */ /* 0x000fe80000100a00 */
[----:B------:R-:W-:Y:S01]  /*afe0*/  STL.64 [R1+0xfb0], R144 ;  /* 0x000fb09001007387 */ /* 0x000fe20000100a00 */
[----:B0-----:R-:W-:-:S02]  /*aff0*/  MOV R150, UR9 ;  /* 0x0000000900967c02 */ /* 0x001fc40008000f00 */
[----:B------:R-:W-:Y:S01]  /*b000*/  MOV R151, UR8 ;  /* 0x0000000800977c02 */ /* 0x000fe20008000f00 */
[----:B------:R-:W-:Y:S01]  /*b010*/  STL.64 [R1+0xfa8], R142 ;  /* 0x000fa88e01007387 */ /* 0x000fe20000100a00 */
[----:B-1----:R-:W-:Y:S02]  /*b020*/  MOV R148, UR11 ;  /* 0x0000000b00947c02 */ /* 0x002fe40008000f00 */
[----:B------:R-:W-:Y:S01]  /*b030*/  MOV R149, UR10 ;  /* 0x0000000a00957c02 */ /* 0x000fe20008000f00 */
[----:B------:R-:W-:Y:S04]  /*b040*/  STL.64 [R1+0xfa0], R140 ;  /* 0x000fa08c01007387 */ /* 0x000fe80000100a00 */
        /* <DEDUP_REMOVED lines=30> */
[----:B------:R0:W-:Y:S04]  /*b230*/  STL.64 [R1+0xea8], R78 ;  /* 0x000ea84e01007387 */ /* 0x0001e80000100a00 */
[----:B------:R1:W-:Y:S04]  /*b240*/  STL.64 [R1+0xea0], R76 ;  /* 0x000ea04c01007387 */ /* 0x0003e80000100a00 */
[----:B------:R-:W-:Y:S04]  /*b250*/  STL.64 [R1+0xe98], R74 ;  /* 0x000e984a01007387 */ /* 0x000fe80000100a00 */
[----:B------:R-:W-:Y:S04]  /*b260*/  STL.64 [R1+0xe90], R72 ;  /* 0x000e904801007387 */ /* 0x000fe80000100a00 */
[----:B------:R-:W-:Y:S04]  /*b270*/  STL.64 [R1+0xe88], R70 ;  /* 0x000e884601007387 */ /* 0x000fe80000100a00 */
[----:B------:R4:W-:Y:S04]  /*b280*/  STL.64 [R1+0xe80], R68 ;  /* 0x000e804401007387 */ /* 0x0009e80000100a00 */
        /* <DEDUP_REMOVED lines=22> */
[----:B0-----:R-:W3:Y:S04]  /*b3f0*/  LDL.64 R78, [R1+0xb30] ;  /* 0x000b3000014e7983 */ /* 0x001ee80000100a00 */
[----:B-1----:R-:W3:Y:S04]  /*b400*/  LDL.64 R76, [R1+0x9e8] ;  /* 0x0009e800014c7983 */ /* 0x002ee80000100a00 */
[----:B----4-:R-:W4:Y:S04]  /*b410*/  LDL.64 R68, [R1+0x9e0] ;  /* 0x0009e00001447983 */ /* 0x010f280000100a00 */
[----:B------:R-:W4:Y:S04]  /*b420*/  LDL.64 R86, [R1+0xb28] ;  /* 0x000b280001567983 */ /* 0x000f280000100a00 */
[----:B------:R-:W4:Y:S04]  /*b430*/  LDL.64 R72, [R1+0x9b8] ;  /* 0x0009b80001487983 */ /* 0x000f280000100a00 */
[----:B------:R-:W4:Y:S04]  /*b440*/  LDL.64 R100, [R1+0x9c8] ;  /* 0x0009c80001647983 */ /* 0x000f280000100a00 */
[----:B------:R-:W4:Y:S04]  /*b450*/  LDL.64 R74, [R1+0x9d8] ;  /* 0x0009d800014a7983 */ /* 0x000f280000100a00 */
[----:B------:R-:W4:Y:S04]  /*b460*/  LDL.64 R84, [R1+0x9d0] ;  /* 0x0009d00001547983 */ /* 0x000f280000100a00 */
[----:B------:R-:W4:Y:S01]  /*b470*/  LDL.64 R82, [R1+0x9c0] ;  /* 0x0009c00001527983 */ /* 0x000f220000100a00 */
[----:B--2---:R-:W-:-:S03]  /*b480*/  R2UR UR8, R18 ;  /* 0x00000000120872ca */ /* 0x004fc600000e0000 */
[----:B------:R-:W2:Y:S01]  /*b490*/  LDL.64 R70, [R1+0x9b0] ;  /* 0x0009b00001467983 */ /* 0x000ea20000100a00 */
[----:B------:R-:W-:Y:S02]  /*b4a0*/  R2UR UR9, R19 ;  /* 0x00000000130972ca */ /* 0x000fe400000e0000 */
[----:B---3--:R-:W-:Y:S01]  /*b4b0*/  R2UR UR10, R16 ;  /* 0x00000000100a72ca */ /* 0x008fe200000e0000 */
[----:B------:R-:W3:Y:S01]  /*b4c0*/  LDL.64 R18, [R1+0xb38] ;  /* 0x000b380001127983 */ /* 0x000ee20000100a00 */
[----:B------:R-:W-:Y:S01]  /*b4d0*/  R2UR UR11, R17 ;  /* 0x00000000110b72ca */ /* 0x000fe200000e0000 */
[C---:B-----5:R-:W-:Y:S02]  /*b4e0*/  IMAD.WIDE R16, R2.reuse, 0x2, R192 ;  /* 0x0000000202107825 */ /* 0x060fe400078e02c0 */
[----:B------:R-:W-:Y:S04]  /*b4f0*/  STL [R1+0xb54], R192 ;  /* 0x000b54c001007387 */ /* 0x000fe80000100800 */
[----:B------:R-:W-:Y:S04]  /*b500*/  STL [R1+0xb50], R193 ;  /* 0x000b50c101007387 */ /* 0x000fe80000100800 */
[----:B------:R-:W-:Y:S04]  /*b510*/  STL [R1+0xb5c], R190 ;  /* 0x000b5cbe01007387 */ /* 0x000fe80000100800 */
[----:B------:R-:W-:Y:S04]  /*b520*/  STL [R1+0xb58], R191 ;  /* 0x000b58bf01007387 */ /* 0x000fe80000100800 */
[----:B------:R-:W-:Y:S04]  /*b530*/  STL [R1+0xd64], R188 ;  /* 0x000d64bc01007387 */ /* 0x000fe80000100800 */
[----:B------:R-:W-:Y:S04]  /*b540*/  STL [R1+0xd60], R189 ;  /* 0x000d60bd01007387 */ /* 0x000fe80000100800 */
[----:B------:R0:W2:Y:S04]  /*b550*/  LDG.E.U16 R95, desc[UR60][R16.64] ;  /* 0x0000003c105f7981 */ /* 0x0000a8000c1e1500 */
[----:B------:R-:W-:Y:S04]  /*b560*/  STL [R1+0xd6c], R186 ;  /* 0x000d6cba01007387 */ /* 0x000fe80000100800 */
[----:B------:R-:W-:Y:S04]  /*b570*/  STL [R1+0xd68], R187 ;  /* 0x000d68bb01007387 */ /* 0x000fe80000100800 */
[----:B------:R-:W2:Y:S04]  /*b580*/  LDL.64 R98, [R1+0x9a0] ;  /* 0x0009a00001627983 */ /* 0x000ea80000100a00 */
[----:B------:R-:W2:Y:S01]  /*b590*/  LDL.64 R96, [R1+0x970] ;  /* 0x0009700001607983 */ /* 0x000ea20000100a00 */
[----:B------:R-:W-:-:S03]  /*b5a0*/  IMAD.WIDE R22, R2, 0x2, R188 ;  /* 0x0000000202167825 */ /* 0x000fc600078e02bc */
[----:B------:R-:W2:Y:S01]  /*b5b0*/  LDL.64 R80, [R1+0x9a8] ;  /* 0x0009a80001507983 */ /* 0x000ea20000100a00 */
[----:B------:R-:W-:-:S03]  /*b5c0*/  IMAD.WIDE R20, R2, 0x2, R186 ;  /* 0x0000000202147825 */ /* 0x000fc600078e02ba */
[----:B------:R1:W2:Y:S04]  /*b5d0*/  LDG.E.U16 R93, desc[UR60][R22.64] ;  /* 0x0000003c165d7981 */ /* 0x0002a8000c1e1500 */
[----:B------:R4:W2:Y:S04]  /*b5e0*/  LDG.E.U16 R92, desc[UR60][R20.64] ;  /* 0x0000003c145c7981 */ /* 0x0008a8000c1e1500 */
[----:B------:R-:W2:Y:S01]  /*b5f0*/  LDL.64 R104, [R1+0x978] ;  /* 0x0009780001687983 */ /* 0x000ea20000100a00 */
[----:B------:R-:W-:-:S03]  /*b600*/  IMAD.WIDE R152, R2, 0x2, R190 ;  /* 0x0000000202987825 */ /* 0x000fc600078e02be */
[----:B------:R-:W2:Y:S04]  /*b610*/  LDL.64 R102, [R1+0x968] ;  /* 0x0009680001667983 */ /* 0x000ea80000100a00 */
[----:B------:R4:W2:Y:S04]  /*b620*/  LDG.E.U16 R94, desc[UR60][R152.64] ;  /* 0x0000003c985e7981 */ /* 0x0008a8000c1e1500 */
[----:B------:R-:W2:Y:S04]  /*b630*/  LDL.64 R108, [R1+0x950] ;  /* 0x00095000016c7983 */ /* 0x000ea80000100a00 */
[----:B------:R-:W2:Y:S04]  /*b640*/  LDL.64 R106, [R1+0x948] ;  /* 0x00094800016a7983 */ /* 0x000ea80000100a00 */
[----:B------:R-:W2:Y:S04]  /*b650*/  LDL.64 R118, [R1+0x920] ;  /* 0x0009200001767983 */ /* 0x000ea80000100a00 */
[----:B------:R-:W2:Y:S04]  /*b660*/  LDL.64 R120, [R1+0x928] ;  /* 0x0009280001787983 */ /* 0x000ea80000100a00 */
[----:B------:R-:W2:Y:S04]  /*b670*/  LDL.64 R112, [R1+0x8f8] ;  /* 0x0008f80001707983 */ /* 0x000ea80000100a00 */
[----:B------:R-:W2:Y:S04]  /*b680*/  LDL.64 R114, [R1+0x900] ;  /* 0x0009000001727983 */ /* 0x000ea80000100a00 */
[----:B------:R-:W2:Y:S04]  /*b690*/  LDL.64 R110, [R1+0x8f0] ;  /* 0x0008f000016e7983 */ /* 0x000ea80000100a00 */
[----:B------:R-:W2:Y:S04]  /*b6a0*/  LDL.64 R116, [R1+0x8e0] ;  /* 0x0008e00001747983 */ /* 0x000ea80000100a00 */
[----:B------:R-:W2:Y:S01]  /*b6b0*/  LDL.64 R122, [R1+0x888] ;  /* 0x00088800017a7983 */ /* 0x000ea20000100a00 */
[----:B0-----:R-:W-:-:S03]  /*b6c0*/  IMAD.WIDE R16, R2, 0x2, R78 ;  /* 0x0000000202107825 */ /* 0x001fc600078e024e */
[----:B------:R-:W2:Y:S01]  /*b6d0*/  LDL.64 R78, [R1+0x998] ;  /* 0x00099800014e7983 */ /* 0x000ea20000100a00 */
[----:B-1----:R-:W-:-:S03]  /*b6e0*/  IMAD.WIDE R22, R2, 0x2, R76 ;  /* 0x0000000202167825 */ /* 0x002fc600078e024c */
[----:B------:R-:W2:Y:S01]  /*b6f0*/  LDL.64 R76, [R1+0x990] ;  /* 0x00099000014c7983 */ /* 0x000ea20000100a00 */
[----:B----4-:R-:W-:-:S03]  /*b700*/  IMAD.WIDE R20, R2, 0x2, R68 ;  /* 0x0000000202147825 */ /* 0x010fc600078e0244 */
[----:B------:R-:W4:Y:S01]  /*b710*/  LDL.64 R68, [R1+0x988] ;  /* 0x0009880001447983 */ /* 0x000f220000100a00 */
[----:B------:R-:W-:-:S03]  /*b720*/  IMAD.WIDE R152, R2, 0x2, R86 ;  /* 0x0000000202987825 */ /* 0x000fc600078e0256 */
[----:B------:R0:W4:Y:S04]  /*b730*/  LDG.E.U16 R87, desc[UR60][R20.64] ;  /* 0x0000003c14577981 */ /* 0x000128000c1e1500 */
[----:B------:R1:W4:Y:S04]  /*b740*/  LDG.E.U16 R89, desc[UR60][R152.64] ;  /* 0x0000003c98597981 */ /* 0x000328000c1e1500 */
[----:B------:R1:W4:Y:S01]  /*b750*/  LDG.E.U16 R88, desc[UR60][R22.64] ;  /* 0x0000003c16587981 */ /* 0x000322000c1e1500 */
[----:B0-----:R-:W-:-:S03]  /*b760*/  IMAD.WIDE R20, R2, 0x2, R72 ;  /* 0x0000000202147825 */ /* 0x001fc600078e0248 */
[----:B------:R-:W4:Y:S01]  /*b770*/  LDL.64 R72, [R1+0x960] ;  /* 0x0009600001487983 */ /* 0x000f220000100a00 */
[----:B-1----:R-:W-:-:S03]  /*b780*/  IMAD.WIDE R152, R2, 0x2, R100 ;  /* 0x0000000202987825 */ /* 0x002fc600078e0264 */
[----:B------:R-:W4:Y:S01]  /*b790*/  LDL.64 R100, [R1+0x940] ;  /* 0x0009400001647983 */ /* 0x000f220000100a00 */
[----:B------:R-:W-:-:S03]  /*b7a0*/  IMAD.WIDE R22, R2, 0x2, R82 ;  /* 0x0000000202167825 */ /* 0x000fc600078e0252 */
[----:B------:R0:W4:Y:S04]  /*b7b0*/  LDG.E.U16 R90, desc[UR60][R16.64] ;  /* 0x0000003c105a7981 */ /* 0x000128000c1e1500 */
[----:B------:R-:W4:Y:S01]  /*b7c0*/  LDG.E.U16 R83, desc[UR60][R22.64] ;  /* 0x0000003c16537981 */ /* 0x000f22000c1e1500 */
[----:B---3--:R-:W-:-:S03]  /*b7d0*/  IMAD.WIDE R18, R2, 0x2, R18 ;  /* 0x0000000202127825 */ /* 0x008fc600078e0212 */
[----:B------:R-:W3:Y:S04]  /*b7e0*/  LDG.E.U16 R82, desc[UR60][R20.64] ;  /* 0x0000003c14527981 */ /* 0x000ee8000c1e1500 */
[----:B------:R1:W3:Y:S01]  /*b7f0*/  LDG.E.U16 R91, desc[UR60][R18.64] ;  /* 0x0000003c125b7981 */ /* 0x0002e2000c1e1500 */
[----:B0-----:R-:W-:-:S03]  /*b800*/  IMAD.WIDE R16, R2, 0x2, R84 ;  /* 0x0000000202107825 */ /* 0x001fc600078e0254 */
[----:B------:R-:W3:Y:S04]  /*b810*/  LDG.E.U16 R84, desc[UR60][R152.64] ;  /* 0x0000003c98547981 */ /* 0x000ee8000c1e1500 */
[----:B------:R-:W3:Y:S01]  /*b820*/  LDG.E.U16 R85, desc[UR60][R16.64] ;  /* 0x0000003c10557981 */ /* 0x000ee2000c1e1500 */
[----:B-1----:R-:W-:-:S03]  /*b830*/  IMAD.WIDE R18, R2, 0x2, R74 ;  /* 0x0000000202127825 */ /* 0x002fc600078e024a */
[----:B------:R-:W3:Y:S04]  /*b840*/  LDL.64 R74, [R1+0x980] ;  /* 0x00098000014a7983 */ /* 0x000ee80000100a00 */
[----:B------:R2:W3:Y:S02]  /*b850*/  LDG.E.U16 R86, desc[UR60][R18.64] ;  /* 0x0000003c12567981 */ /* 0x0004e4000c1e1500 */
[C---:B--2---:R-:W-:Y:S02]  /*b860*/  IMAD.WIDE R18, R2.reuse, 0x2, R70 ;  /* 0x0000000202127825 */ /* 0x044fe400078e0246 */
[----:B------:R-:W2:Y:S02]  /*b870*/  LDL.64 R70, [R1+0x958] ;  /* 0x0009580001467983 */ /* 0x000ea40000100a00 */
[----:B------:R-:W-:-:S02]  /*b880*/  IMAD.WIDE R152, R2, 0x2, R98 ;  /* 0x0000000202987825 */ /* 0x000fc400078e0262 */
[----:B------:R-:W2:Y:S02]  /*b890*/  LDL.64 R98, [R1+0x938] ;  /* 0x0009380001627983 */ /* 0x000ea40000100a00 */
[C---:B------:R-:W-:Y:S02]  /*b8a0*/  IMAD.WIDE R16, R2.reuse, 0x2, R80 ;  /* 0x0000000202107825 */ /* 0x040fe400078e0250 */
[----:B------:R-:W2:Y:S04]  /*b8b0*/  LDG.E.U16 R81, desc[UR60][R18.64] ;  /* 0x0000003c12517981 */ /* 0x000ea8000c1e1500 */
[----:B------:R-:W2:Y:S01]  /*b8c0*/  LDG.E.U16 R80, desc[UR60][R16.64] ;  /* 0x0000003c10507981 */ /* 0x000ea2000c1e1500 */
[----:B------:R-:W-:-:S03]  /*b8d0*/  IMAD.WIDE R22, R2, 0x2, R78 ;  /* 0x0000000202167825 */ /* 0x000fc600078e024e */
[----:B------:R-:W2:Y:S04]  /*b8e0*/  LDG.E.U16 R79, desc[UR60][R152.64] ;  /* 0x0000003c984f7981 */ /* 0x000ea8000c1e1500 */
[----:B------:R0:W2:Y:S02]  /*b8f0*/  LDG.E.U16 R78, desc[UR60][R22.64] ;  /* 0x0000003c164e7981 */ /* 0x0000a4000c1e1500 */
[C---:B0-----:R-:W-:Y:S02]  /*b900*/  IMAD.WIDE R22, R2.reuse, 0x2, R96 ;  /* 0x0000000202167825 */ /* 0x041fe400078e0260 */
[----:B------:R-:W2:Y:S02]  /*b910*/  LDL.64 R96, [R1+0x918] ;  /* 0x0009180001607983 */ /* 0x000ea40000100a00 */
[----:B------:R-:W-:-:S04]  /*b920*/  IMAD.WIDE R20, R2, 0x2, R76 ;  /* 0x0000000202147825 */ /* 0x000fc800078e024c */
[C---:B----4-:R-:W-:Y:S01]  /*b930*/  IMAD.WIDE R18, R2.reuse, 0x2, R68 ;  /* 0x0000000202127825 */ /* 0x050fe200078e0244 */
[----:B------:R0:W4:Y:S03]  /*b940*/  LDG.E.U16 R77, desc[UR60][R20.64] ;  /* 0x0000003c144d7981 */ /* 0x000126000c1e1500 */
[C---:B------:R-:W-:Y:S01]  /*b950*/  IMAD.WIDE R152, R2.reuse, 0x2, R104 ;  /* 0x0000000202987825 */ /* 0x040fe200078e0268 */
[----:B------:R-:W4:Y:S04]  /*b960*/  LDL.64 R68, [R1+0x930] ;  /* 0x0009300001447983 */ /* 0x000f280000100a00 */
[----:B------:R-:W4:Y:S01]  /*b970*/  LDL.64 R104, [R1+0x910] ;  /* 0x0009100001687983 */ /* 0x000f220000100a00 */
[----:B0-----:R-:W-:-:S03]  /*b980*/  IMAD.WIDE R20, R2, 0x2, R102 ;  /* 0x0000000202147825 */ /* 0x001fc600078e0266 */
[----:B------:R-:W4:Y:S04]  /*b990*/  LDL.64 R102, [R1+0x908] ;  /* 0x0009080001667983 */ /* 0x000f280000100a00 */
[----:B------:R0:W4:Y:S02]  /*b9a0*/  LDG.E.U16 R76, desc[UR60][R18.64] ;  /* 0x0000003c124c7981 */ /* 0x000124000c1e1500 */
[C---:B0-----:R-:W-:Y:S02]  /*b9b0*/  IMAD.WIDE R18, R2.reuse, 0x2, R72 ;  /* 0x0000000202127825 */ /* 0x041fe400078e0248 */
[----:B------:R0:W4:Y:S02]  /*b9c0*/  LDG.E.U16 R72, desc[UR60][R20.64] ;  /* 0x0000003c14487981 */ /* 0x000124000c1e1500 */
[----:B---3--:R-:W-:-:S02]  /*b9d0*/  IMAD.WIDE R16, R2, 0x2, R74 ;  /* 0x0000000202107825 */ /* 0x008fc400078e024a */
[----:B------:R-:W3:Y:S04]  /*b9e0*/  LDG.E.U16 R73, desc[UR60][R22.64] ;  /* 0x0000003c16497981 */ /* 0x000ee8000c1e1500 */
[----:B------:R1:W3:Y:S01]  /*b9f0*/  LDG.E.U16 R74, desc[UR60][R152.64] ;  /* 0x0000003c984a7981 */ /* 0x0002e2000c1e1500 */
[----:B0-----:R-:W-:-:S03]  /*ba00*/  IMAD.WIDE R20, R2, 0x2, R100 ;  /* 0x0000000202147825 */ /* 0x001fc600078e0264 */
[----:B------:R-:W3:Y:S04]  /*ba10*/  LDL.64 R100, [R1+0x8e8] ;  /* 0x0008e80001647983 */ /* 0x000ee80000100a00 */
[----:B------:R2:W3:Y:S01]  /*ba20*/  LDG.E.U16 R75, desc[UR60][R16.64] ;  /* 0x0000003c104b7981 */ /* 0x0004e2000c1e1500 */
[----:B-1----:R-:W-:-:S03]  /*ba30*/  IMAD.WIDE R152, R2, 0x2, R108 ;  /* 0x0000000202987825 */ /* 0x002fc600078e026c */
[----:B------:R-:W3:Y:S04]  /*ba40*/  LDL.64 R108, [R1+0x8d8] ;  /* 0x0008d800016c7983 */ /* 0x000ee80000100a00 */
[----:B------:R-:W3:Y:S01]  /*ba50*/  LDG.E.U16 R252, desc[UR60][R20.64] ;  /* 0x0000003c14fc7981 */ /* 0x000ee2000c1e1500 */
[----:B--2---:R-:W-:-:S03]  /*ba60*/  IMAD.WIDE R16, R2, 0x2, R70 ;  /* 0x0000000202107825 */ /* 0x004fc600078e0246 */
[----:B------:R0:W2:Y:S01]  /*ba70*/  LDG.E.U16 R71, desc[UR60][R18.64] ;  /* 0x0000003c12477981 */ /* 0x0000a2000c1e1500 */
[----:B------:R-:W-:-:S03]  /*ba80*/  IMAD.WIDE R22, R2, 0x2, R106 ;  /* 0x0000000202167825 */ /* 0x000fc600078e026a */
[----:B------:R-:W2:Y:S04]  /*ba90*/  LDL.64 R106, [R1+0x8d0] ;  /* 0x0008d000016a7983 */ /* 0x000ea80000100a00 */
[----:B------:R4:W2:Y:S01]  /*baa0*/  LDG.E.U16 R70, desc[UR60][R16.64] ;  /* 0x0000003c10467981 */ /* 0x0008a2000c1e1500 */
[----:B0-----:R-:W-:-:S03]  /*bab0*/  IMAD.WIDE R18, R2, 0x2, R98 ;  /* 0x0000000202127825 */ /* 0x001fc600078e0262 */
[----:B------:R-:W2:Y:S04]  /*bac0*/  LDL.64 R98, [R1+0x8c8] ;  /* 0x0008c80001627983 */ /* 0x000ea80000100a00 */
[----:B------:R0:W2:Y:S01]  /*bad0*/  LDG.E.U16 R251, desc[UR60][R18.64] ;  /* 0x0000003c12fb7981 */ /* 0x0000a2000c1e1500 */
[----:B------:R-:W-:-:S03]  /*bae0*/  IMAD.WIDE R20, R2, 0x2, R96 ;  /* 0x0000000202147825 */ /* 0x000fc600078e0260 */
[----:B------:R-:W2:Y:S04]  /*baf0*/  LDL.64 R96, [R1+0x8c0] ;  /* 0x0008c00001607983 */ /* 0x000ea80000100a00 */
[----:B------:R-:W2:Y:S01]  /*bb00*/  LDG.E.U16 R246, desc[UR60][R20.64] ;  /* 0x0000003c14f67981 */ /* 0x000ea2000c1e1500 */
[----:B----4-:R-:W-:-:S03]  /*bb10*/  IMAD.WIDE R16, R2, 0x2, R68 ;  /* 0x0000000202107825 */ /* 0x010fc600078e0244 */
[----:B------:R-:W4:Y:S01]  /*bb20*/  LDG.E.U16 R68, desc[UR60][R22.64] ;  /* 0x0000003c16447981 */ /* 0x000f22000c1e1500 */
[----:B0-----:R-:W-:-:S03]  /*bb30*/  IMAD.WIDE R18, R2, 0x2, R104 ;  /* 0x0000000202127825 */ /* 0x001fc600078e0268 */
[----:B------:R-:W4:Y:S04]  /*bb40*/  LDL.64 R104, [R1+0x8b8] ;  /* 0x0008b80001687983 */ /* 0x000f280000100a00 */
[----:B------:R0:W4:Y:S04]  /*bb50*/  LDG.E.U16 R249, desc[UR60][R16.64] ;  /* 0x0000003c10f97981 */ /* 0x000128000c1e1500 */
[----:B------:R3:W4:Y:S04]  /*bb60*/  LDG.E.U16 R244, desc[UR60][R18.64] ;  /* 0x0000003c12f47981 */ /* 0x000728000c1e1500 */
[----:B------:R1:W4:Y:S01]  /*bb70*/  LDG.E.U16 R69, desc[UR60][R152.64] ;  /* 0x0000003c98457981 */ /* 0x000322000c1e1500 */
[----:B0-----:R-:W-:-:S03]  /*bb80*/  IMAD.WIDE R16, R2, 0x2, R102 ;  /* 0x0000000202107825 */ /* 0x001fc600078e0266 */
[----:B------:R-:W4:Y:S01]  /*bb90*/  LDL.64 R102, [R1+0x8b0] ;  /* 0x0008b00001667983 */ /* 0x000f220000100a00 */
[----:B------:R-:W-:-:S03]  /*bba0*/  IMAD.WIDE R22, R2, 0x2, R118 ;  /* 0x0000000202167825 */ /* 0x000fc600078e0276 */
[----:B------:R-:W4:Y:S01]  /*bbb0*/  LDG.E.U16 R243, desc[UR60][R16.64] ;  /* 0x0000003c10f37981 */ /* 0x000f22000c1e1500 */
[----:B---3--:R-:W-:-:S03]  /*bbc0*/  IMAD.WIDE R18, R2, 0x2, R100 ;  /* 0x0000000202127825 */ /* 0x008fc600078e0264 */
[----:B------:R0:W3:Y:S04]  /*bbd0*/  LDG.E.U16 R247, desc[UR60][R22.64] ;  /* 0x0000003c16f77981 */ /* 0x0000e8000c1e1500 */
[----:B------:R-:W3:Y:S01]  /*bbe0*/  LDL.64 R100, [R1+0x890] ;  /* 0x0008900001647983 */ /* 0x000ee20000100a00 */
[----:B-1----:R-:W-:-:S03]  /*bbf0*/  IMAD.WIDE R152, R2, 0x2, R120 ;  /* 0x0000000202987825 */ /* 0x002fc600078e0278 */
[----:B------:R-:W3:Y:S01]  /*bc00*/  LDG.E.U16 R239, desc[UR60][R18.64] ;  /* 0x0000003c12ef7981 */ /* 0x000ee2000c1e1500 */
[----:B0-----:R-:W-:-:S03]  /*bc10*/  IMAD.WIDE R22, R2, 0x2, R112 ;  /* 0x0000000202167825 */ /* 0x001fc600078e0270 */
[----:B------:R-:W3:Y:S01]  /*bc20*/  LDL.64 R112, [R1+0x8a0] ;  /* 0x0008a00001707983 */ /* 0x000ee20000100a00 */
[----:B------:R-:W-:-:S03]  /*bc30*/  IMAD.WIDE R20, R2, 0x2, R110 ;  /* 0x0000000202147825 */ /* 0x000fc600078e026e */
[----:B------:R0:W3:Y:S04]  /*bc40*/  LDG.E.U16 R248, desc[UR60][R152.64] ;  /* 0x0000003c98f87981 */ /* 0x0000e8000c1e1500 */
[----:B------:R-:W3:Y:S04]  /*bc50*/  LDL.64 R110, [R1+0x898] ;  /* 0x00089800016e7983 */ /* 0x000ee80000100a00 */
[----:B------:R2:W3:Y:S01]  /*bc60*/  LDG.E.U16 R240, desc[UR60][R20.64] ;  /* 0x0000003c14f07981 */ /* 0x0004e2000c1e1500 */
[----:B0-----:R-:W-:-:S03]  /*bc70*/  IMAD.WIDE R152, R2, 0x2, R114 ;  /* 0x0000000202987825 */ /* 0x001fc600078e0272 */
[----:B------:R-:W3:Y:S04]  /*bc80*/  LDL.64 R114, [R1+0x8a8] ;  /* 0x0008a80001727983 */ /* 0x000ee80000100a00 */
[----:B------:R0:W3:Y:S01]  /*bc90*/  LDG.E.U16 R242, desc[UR60][R152.64] ;  /* 0x0000003c98f27981 */ /* 0x0000e2000c1e1500 */
[----:B--2---:R-:W-:-:S03]  /*bca0*/  IMAD.WIDE R20, R2, 0x2, R98 ;  /* 0x0000000202147825 */ /* 0x004fc600078e0262 */
[----:B------:R-:W2:Y:S04]  /*bcb0*/  LDL.64 R98, [R1+0x870] ;  /* 0x0008700001627983 */ /* 0x000ea80000100a00 */
[----:B------:R-:W2:Y:S01]  /*bcc0*/  LDL.64 R120, [R1+0x880] ;  /* 0x0008800001787983 */ /* 0x000ea20000100a00 */
[----:B0-----:R-:W-:-:S03]  /*bcd0*/  IMAD.WIDE R152, R2, 0x2, R108 ;  /* 0x0000000202987825 */ /* 0x001fc600078e026c */
[----:B------:R-:W2:Y:S01]  /*bce0*/  LDL.64 R108, [R1+0x878] ;  /* 0x00087800016c7983 */ /* 0x000ea20000100a00 */
[----:B------:R-:W-:-:S03]  /*bcf0*/  IMAD.WIDE R16, R2, 0x2, R116 ;  /* 0x0000000202107825 */ /* 0x000fc600078e0274 */
[----:B------:R0:W2:Y:S04]  /*bd00*/  LDG.E.U16 R241, desc[UR60][R22.64] ;  /* 0x0000003c16f17981 */ /* 0x0000a8000c1e1500 */
[----:B------:R4:W2:Y:S04]  /*bd10*/  LDG.E.U16 R238, desc[UR60][R16.64] ;  /* 0x0000003c10ee7981 */ /* 0x0008a8000c1e1500 */
[----:B------:R1:W2:Y:S01]  /*bd20*/  LDG.E.U16 R237, desc[UR60][R152.64] ;  /* 0x0000003c98ed7981 */ /* 0x0002a2000c1e1500 */
[----:B0-----:R-:W-:-:S03]  /*bd30*/  IMAD.WIDE R22, R2, 0x2, R106 ;  /* 0x0000000202167825 */ /* 0x001fc600078e026a */
[----:B------:R-:W2:Y:S04]  /*bd40*/  LDL.64 R106, [R1+0x858] ;  /* 0x00085800016a7983 */ /* 0x000ea80000100a00 */
[----:B------:R-:W2:Y:S04]  /*bd50*/  LDG.E.U16 R235, desc[UR60][R20.64] ;  /* 0x0000003c14eb7981 */ /* 0x000ea8000c1e1500 */
[----:B------:R-:W2:Y:S04]  /*bd60*/  LDL.64 R118, [R1+0x860] ;  /* 0x0008600001767983 */ /* 0x000ea80000100a00 */
[----:B------:R-:W2:Y:S04]  /*bd70*/  LDL.64 R116, [R1+0x840] ;  /* 0x0008400001747983 */ /* 0x000ea80000100a00 */
[----:B------:R-:W2:Y:S01]  /*bd80*/  LDG.E.U16 R236, desc[UR60][R22.64] ;  /* 0x0000003c16ec7981 */ /* 0x000ea2000c1e1500 */
[----:B------:R-:W-:-:S03]  /*bd90*/  IMAD.WIDE R18, R2, 0x2, R96 ;  /* 0x0000000202127825 */ /* 0x000fc600078e0260 */
[----:B------:R-:W2:Y:S04]  /*bda0*/  LDL.64 R96, [R1+0x868] ;  /* 0x0008680001607983 */ /* 0x000ea80000100a00 */
[----:B------:R-:W2:Y:S01]  /*bdb0*/  LDG.E.U16 R234, desc[UR60][R18.64] ;  /* 0x0000003c12ea7981 */ /* 0x000ea2000c1e1500 */
[----:B----4-:R-:W-:-:S03]  /*bdc0*/  IMAD.WIDE R16, R2, 0x2, R104 ;  /* 0x0000000202107825 */ /* 0x010fc600078e0268 */
[----:B------:R-:W4:Y:S04]  /*bdd0*/  LDL.64 R104, [R1+0x850] ;  /* 0x0008500001687983 */ /* 0x000f280000100a00 */
[----:B------:R3:W4:Y:S01]  /*bde0*/  LDG.E.U16 R233, desc[UR60][R16.64] ;  /* 0x0000003c10e97981 */ /* 0x000722000c1e1500 */
[----:B-1----:R-:W-:-:S03]  /*bdf0*/  IMAD.WIDE R152, R2, 0x2, R102 ;  /* 0x0000000202987825 */ /* 0x002fc600078e0266 */
[----:B------:R-:W4:Y:S04]  /*be00*/  LDL.64 R102, [R1+0x848] ;  /* 0x0008480001667983 */ /* 0x000f280000100a00 */
[----:B------:R-:W4:Y:S01]  /*be10*/  LDG.E.U16 R232, desc[UR60][R152.64] ;  /* 0x0000003c98e87981 */ /* 0x000f22000c1e1500 */
[----:B---3--:R-:W-:-:S03]  /*be20*/  IMAD.WIDE R16, R2, 0x2, R100 ;  /* 0x0000000202107825 */ /* 0x008fc600078e0264 */
[----:B------:R-:W3:Y:S04]  /*be30*/  LDL.64 R100, [R1+0x830] ;  /* 0x0008300001647983 */ /* 0x000ee80000100a00 */
[----:B------:R-:W3:Y:S01]  /*be40*/  LDG.E.U16 R228, desc[UR60][R16.64] ;  /* 0x0000003c10e47981 */ /* 0x000ee2000c1e1500 */
[----:B------:R-:W-:-:S03]  /*be50*/  IMAD.WIDE R20, R2, 0x2, R112 ;  /* 0x0000000202147825 */ /* 0x000fc600078e0270 */
[----:B------:R-:W3:Y:S04]  /*be60*/  LDL.64 R112, [R1+0x828] ;  /* 0x0008280001707983 */ /* 0x000ee80000100a00 */
[----:B------:R-:W3:Y:S01]  /*be70*/  LDG.E.U16 R230, desc[UR60][R20.64] ;  /* 0x0000003c14e67981 */ /* 0x000ee2000c1e1500 */
[----:B------:R-:W-:-:S03]  /*be80*/  IMAD.WIDE R18, R2, 0x2, R110 ;  /* 0x0000000202127825 */ /* 0x000fc600078e026e */
[----:B------:R-:W3:Y:S04]  /*be90*/  LDL.64 R110, [R1+0x820] ;  /* 0x00082000016e7983 */ /* 0x000ee80000100a00 */
[----:B------:R2:W3:Y:S01]  /*bea0*/  LDG.E.U16 R229, desc[UR60][R18.64] ;  /* 0x0000003c12e57981 */ /* 0x0004e2000c1e1500 */
[----:B------:R-:W-:-:S03]  /*beb0*/  IMAD.WIDE R22, R2, 0x2, R114 ;  /* 0x0000000202167825 */ /* 0x000fc600078e0272 */
[----:B------:R-:W3:Y:S04]  /*bec0*/  LDL.64 R114, [R1+0x838] ;  /* 0x0008380001727983 */ /* 0x000ee80000100a00 */
[----:B------:R0:W3:Y:S01]  /*bed0*/  LDG.E.U16 R231, desc[UR60][R22.64] ;  /* 0x0000003c16e77981 */ /* 0x0000e2000c1e1500 */
[----:B--2---:R-:W-:-:S03]  /*bee0*/  IMAD.WIDE R18, R2, 0x2, R98 ;  /* 0x0000000202127825 */ /* 0x004fc600078e0262 */
[----:B------:R-:W2:Y:S04]  /*bef0*/  LDL.64 R98, [R1+0x810] ;  /* 0x0008100001627983 */ /* 0x000ea80000100a00 */
[----:B------:R-:W2:Y:S01]  /*bf00*/  LDG.E.U16 R224, desc[UR60][R18.64] ;  /* 0x0000003c12e07981 */ /* 0x000ea2000c1e1500 */
[----:B------:R-:W-:-:S03]  /*bf10*/  IMAD.WIDE R20, R2, 0x2, R108 ;  /* 0x0000000202147825 */ /* 0x000fc600078e026c */
[----:B------:R-:W2:Y:S01]  /*bf20*/  LDL.64 R108, [R1+0x818] ;  /* 0x00081800016c7983 */ /* 0x000ea20000100a00 */
[----:B0-----:R-:W-:-:S03]  /*bf30*/  IMAD.WIDE R22, R2, 0x2, R120 ;  /* 0x0000000202167825 */ /* 0x001fc600078e0278 */
[----:B------:R-:W2:Y:S04]  /*bf40*/  LDG.E.U16 R225, desc[UR60][R20.64] ;  /* 0x0000003c14e17981 */ /* 0x000ea8000c1e1500 */
[----:B------:R0:W2:Y:S01]  /*bf50*/  LDG.E.U16 R226, desc[UR60][R22.64] ;  /* 0x0000003c16e27981 */ /* 0x0000a2000c1e1500 */
[----:B------:R-:W-:-:S03]  /*bf60*/  IMAD.WIDE R152, R2, 0x2, R122 ;  /* 0x0000000202987825 */ /* 0x000fc600078e027a */
[----:B------:R-:W2:Y:S04]  /*bf70*/  LDL.64 R120, [R1+0x7d8] ;  /* 0x0007d80001787983 */ /* 0x000ea80000100a00 */
[----:B------:R-:W2:Y:S01]  /*bf80*/  LDG.E.U16 R227, desc[UR60][R152.64] ;  /* 0x0000003c98e37981 */ /* 0x000ea2000c1e1500 */
[----:B0-----:R-:W-:-:S03]  /*bf90*/  IMAD.WIDE R22, R2, 0x2, R106 ;  /* 0x0000000202167825 */ /* 0x001fc600078e026a */
[----:B------:R-:W2:Y:S04]  /*bfa0*/  LDL.64 R106, [R1+0x800] ;  /* 0x00080000016a7983 */ /* 0x000ea80000100a00 */
[----:B------:R3:W2:Y:S01]  /*bfb0*/  LDG.E.U16 R221, desc[UR60][R22.64] ;  /* 0x0000003c16dd7981 */ /* 0x0006a2000c1e1500 */
[----:B------:R-:W-:-:S03]  /*bfc0*/  IMAD.WIDE R16, R2, 0x2, R96 ;  /* 0x0000000202107825 */ /* 0x000fc600078e0260 */
[----:B------:R-:W2:Y:S04]  /*bfd0*/  LDL.64 R122, [R1+0x7e0] ;  /* 0x0007e000017a7983 */ /* 0x000ea80000100a00 */
[----:B------:R-:W2:Y:S01]  /*bfe0*/  LDL.64 R96, [R1+0x808] ;  /* 0x0008080001607983 */ /* 0x000ea20000100a00 */
[----:B----4-:R-:W-:-:S03]  /*bff0*/  IMAD.WIDE R20, R2, 0x2, R104 ;  /* 0x0000000202147825 */ /* 0x010fc600078e0268 */
[----:B------:R-:W4:Y:S04]  /*c000*/  LDG.E.U16 R223, desc[UR60][R16.64] ;  /* 0x0000003c10df7981 */ /* 0x000f28000c1e1500 */
[----:B------:R-:W4:Y:S04]  /*c010*/  LDL.64 R104, [R1+0x7f8] ;  /* 0x0007f80001687983 */ /* 0x000f280000100a00 */
[----:B------:R0:W4:Y:S01]  /*c020*/  LDG.E.U16 R220, desc[UR60][R20.64] ;  /* 0x0000003c14dc7981 */ /* 0x000122000c1e1500 */
[----:B------:R-:W-:-:S03]  /*c030*/  IMAD.WIDE R18, R2, 0x2, R102 ;  /* 0x0000000202127825 */ /* 0x000fc600078e0266 */
[----:B------:R-:W4:Y:S01]  /*c040*/  LDL.64 R102, [R1+0x7f0] ;  /* 0x0007f00001667983 */ /* 0x000f220000100a00 */
[----:B---3--:R-:W-:-:S03]  /*c050*/  IMAD.WIDE R22, R2, 0x2, R100 ;  /* 0x0000000202167825 */ /* 0x008fc600078e0264 */
[----:B------:R1:W3:Y:S04]  /*c060*/  LDG.E.U16 R219, desc[UR60][R18.64] ;  /* 0x0000003c12db7981 */ /* 0x0002e8000c1e1500 */
[----:B------:R-:W3:Y:S01]  /*c070*/  LDL.64 R100, [R1+0x7e8] ;  /* 0x0007e80001647983 */ /* 0x000ee20000100a00 */
[----:B0-----:R-:W-:-:S03]  /*c080*/  IMAD.WIDE R20, R2, 0x2, R112 ;  /* 0x0000000202147825 */ /* 0x001fc600078e0270 */
[----:B------:R-:W3:Y:S04]  /*c090*/  LDG.E.U16 R216, desc[UR60][R22.64] ;  /* 0x0000003c16d87981 */ /* 0x000ee8000c1e1500 */
[----:B------:R-:W3:Y:S01]  /*c0a0*/  LDL.64 R112, [R1+0x7d0] ;  /* 0x0007d00001707983 */ /* 0x000ee20000100a00 */
[----:B------:R-:W-:-:S03]  /*c0b0*/  IMAD.WIDE R152, R2, 0x2, R118 ;  /* 0x0000000202987825 */ /* 0x000fc600078e0276 */
[----:B------:R-:W3:Y:S01]  /*c0c0*/  LDG.E.U16 R215, desc[UR60][R20.64] ;  /* 0x0000003c14d77981 */ /* 0x000ee2000c1e1500 */
[----:B------:R-:W-:-:S03]  /*c0d0*/  IMAD.WIDE R16, R2, 0x2, R116 ;  /* 0x0000000202107825 */ /* 0x000fc600078e0274 */
[----:B------:R0:W3:Y:S01]  /*c0e0*/  LDG.E.U16 R222, desc[UR60][R152.64] ;  /* 0x0000003c98de7981 */ /* 0x0000e2000c1e1500 */
[----:B-1----:R-:W-:-:S03]  /*c0f0*/  IMAD.WIDE R18, R2, 0x2, R110 ;  /* 0x0000000202127825 */ /* 0x002fc600078e026e */
[----:B------:R-:W3:Y:S04]  /*c100*/  LDL.64 R110, [R1+0x7c8] ;  /* 0x0007c800016e7983 */ /* 0x000ee80000100a00 */
[----:B------:R2:W3:Y:S01]  /*c110*/  LDG.E.U16 R218, desc[UR60][R16.64] ;  /* 0x0000003c10da7981 */ /* 0x0004e2000c1e1500 */
[----:B0-----:R-:W-:-:S03]  /*c120*/  IMAD.WIDE R152, R2, 0x2, R114 ;  /* 0x0000000202987825 */ /* 0x001fc600078e0272 */
[----:B------:R-:W3:Y:S04]  /*c130*/  LDL.64 R116, [R1+0x7b0] ;  /* 0x0007b00001747983 */ /* 0x000ee80000100a00 */
[----:B------:R0:W3:Y:S01]  /*c140*/  LDG.E.U16 R217, desc[UR60][R152.64] ;  /* 0x0000003c98d97981 */ /* 0x0000e2000c1e1500 */
[----:B--2---:R-:W-:-:S03]  /*c150*/  IMAD.WIDE R16, R2, 0x2, R108 ;  /* 0x0000000202107825 */ /* 0x004fc600078e026c */
[----:B------:R4:W2:Y:S04]  /*c160*/  LDG.E.U16 R214, desc[UR60][R18.64] ;  /* 0x0000003c12d67981 */ /* 0x0008a8000c1e1500 */
[----:B------:R-:W2:Y:S01]  /*c170*/  LDL.64 R108, [R1+0x7c0] ;  /* 0x0007c000016c7983 */ /* 0x000ea20000100a00 */
[----:B0-----:R-:W-:-:S03]  /*c180*/  IMAD.WIDE R152, R2, 0x2, R98 ;  /* 0x0000000202987825 */ /* 0x001fc600078e0262 */
[----:B------:R-:W2:Y:S04]  /*c190*/  LDL.64 R98, [R1+0x7a8] ;  /* 0x0007a80001627983 */ /* 0x000ea80000100a00 */
[----:B------:R0:W2:Y:S04]  /*c1a0*/  LDG.E.U16 R213, desc[UR60][R16.64] ;  /* 0x0000003c10d57981 */ /* 0x0000a8000c1e1500 */
[----:B------:R-:W2:Y:S01]  /*c1b0*/  LDL.64 R118, [R1+0x7b8] ;  /* 0x0007b80001767983 */ /* 0x000ea20000100a00 */
[----:B------:R-:W-:-:S03]  /*c1c0*/  IMAD.WIDE R20, R2, 0x2, R106 ;  /* 0x0000000202147825 */ /* 0x000fc600078e026a */
[----:B------:R3:W2:Y:S04]  /*c1d0*/  LDG.E.U16 R212, desc[UR60][R152.64] ;  /* 0x0000003c98d47981 */ /* 0x0006a8000c1e1500 */
[----:B------:R-:W2:Y:S04]  /*c1e0*/  LDL.64 R106, [R1+0x798] ;  /* 0x00079800016a7983 */ /* 0x000ea80000100a00 */
[----:B------:R-:W2:Y:S04]  /*c1f0*/  LDL.64 R114, [R1+0x790] ;  /* 0x0007900001727983 */ /* 0x000ea80000100a00 */
[----:B------:R-:W2:Y:S01]  /*c200*/  LDG.E.U16 R210, desc[UR60][R20.64] ;  /* 0x0000003c14d27981 */ /* 0x000ea2000c1e1500 */
[----:B------:R-:W-:-:S03]  /*c210*/  IMAD.WIDE R22, R2, 0x2, R96 ;  /* 0x0000000202167825 */ /* 0x000fc600078e0260 */
[----:B------:R-:W2:Y:S01]  /*c220*/  LDL.64 R96, [R1+0x7a0] ;  /* 0x0007a00001607983 */ /* 0x000ea20000100a00 */
[----:B----4-:R-:W-:-:S03]  /*c230*/  IMAD.WIDE R18, R2, 0x2, R104 ;  /* 0x0000000202127825 */ /* 0x010fc600078e0268 */
[----:B------:R-:W4:Y:S04]  /*c240*/  LDG.E.U16 R211, desc[UR60][R22.64] ;  /* 0x0000003c16d37981 */ /* 0x000f28000c1e1500 */
[----:B------:R-:W4:Y:S04]  /*c250*/  LDL.64 R104, [R1+0x788] ;  /* 0x0007880001687983 */ /* 0x000f280000100a00 */
[----:B------:R1:W4:Y:S01]  /*c260*/  LDG.E.U16 R209, desc[UR60][R18.64] ;  /* 0x0000003c12d17981 */ /* 0x000322000c1e1500 */
[----:B0-----:R-:W-:-:S03]  /*c270*/  IMAD.WIDE R16, R2, 0x2, R102 ;  /* 0x0000000202107825 */ /* 0x001fc600078e0266 */
[----:B------:R-:W4:Y:S04]  /*c280*/  LDL.64 R102, [R1+0x780] ;  /* 0x0007800001667983 */ /* 0x000f280000100a00 */
[----:B------:R0:W4:Y:S01]  /*c290*/  LDG.E.U16 R208, desc[UR60][R16.64] ;  /* 0x0000003c10d07981 */ /* 0x000122000c1e1500 */
[----:B---3--:R-:W-:-:S03]  /*c2a0*/  IMAD.WIDE R152, R2, 0x2, R100 ;  /* 0x0000000202987825 */ /* 0x008fc600078e0264 */
[----:B------:R-:W3:Y:S04]  /*c2b0*/  LDL.64 R100, [R1+0x778] ;  /* 0x0007780001647983 */ /* 0x000ee80000100a00 */
[----:B------:R2:W3:Y:S01]  /*c2c0*/  LDG.E.U16 R207, desc[UR60][R152.64] ;  /* 0x0000003c98cf7981 */ /* 0x0004e2000c1e1500 */
[----:B-1----:R-:W-:-:S03]  /*c2d0*/  IMAD.WIDE R18, R2, 0x2, R112 ;  /* 0x0000000202127825 */ /* 0x002fc600078e0270 */
[----:B------:R-:W3:Y:S04]  /*c2e0*/  LDL.64 R112, [R1+0x770] ;  /* 0x0007700001707983 */ /* 0x000ee80000100a00 */
[----:B------:R1:W3:Y:S01]  /*c2f0*/  LDG.E.U16 R204, desc[UR60][R18.64] ;  /* 0x0000003c12cc7981 */ /* 0x0002e2000c1e1500 */
[----:B0-----:R-:W-:-:S03]  /*c300*/  IMAD.WIDE R16, R2, 0x2, R110 ;  /* 0x0000000202107825 */ /* 0x001fc600078e026e */
[----:B------:R-:W3:Y:S04]  /*c310*/  LDL.64 R110, [R1+0x768] ;  /* 0x00076800016e7983 */ /* 0x000ee80000100a00 */
[----:B------:R-:W3:Y:S01]  /*c320*/  LDG.E.U16 R203, desc[UR60][R16.64] ;  /* 0x0000003c10cb7981 */ /* 0x000ee2000c1e1500 */
[----:B--2---:R-:W-:-:S03]  /*c330*/  IMAD.WIDE R152, R2, 0x2, R108 ;  /* 0x0000000202987825 */ /* 0x004fc600078e026c */
[----:B------:R-:W2:Y:S01]  /*c340*/  LDL.64 R108, [R1+0x760] ;  /* 0x00076000016c7983 */ /* 0x000ea20000100a00 */
[----:B-1----:R-:W-:-:S03]  /*c350*/  IMAD.WIDE R18, R2, 0x2, R98 ;  /* 0x0000000202127825 */ /* 0x002fc600078e0262 */
[----:B------:R-:W2:Y:S01]  /*c360*/  LDL.64 R98, [R1+0x758] ;  /* 0x0007580001627983 */ /* 0x000ea20000100a00 */
[----:B------:R-:W-:-:S03]  /*c370*/  IMAD.WIDE R20, R2, 0x2, R120 ;  /* 0x0000000202147825 */ /* 0x000fc600078e0278 */
[----:B------:R0:W2:Y:S04]  /*c380*/  LDG.E.U16 R202, desc[UR60][R152.64] ;  /* 0x0000003c98ca7981 */ /* 0x0000a8000c1e1500 */
[----:B------:R1:W2:Y:S01]  /*c390*/  LDG.E.U16 R205, desc[UR60][R20.64] ;  /* 0x0000003c14cd7981 */ /* 0x0002a2000c1e1500 */
[----:B------:R-:W-:-:S03]  /*c3a0*/  IMAD.WIDE R22, R2, 0x2, R122 ;  /* 0x0000000202167825 */ /* 0x000fc600078e027a */
[----:B------:R-:W2:Y:S01]  /*c3b0*/  LDG.E.U16 R199, desc[UR60][R18.64] ;  /* 0x0000003c12c77981 */ /* 0x000ea2000c1e1500 */
[----:B0-----:R-:W-:-:S03]  /*c3c0*/  IMAD.WIDE R152, R2, 0x2, R106 ;  /* 0x0000000202987825 */ /* 0x001fc600078e026a */
[----:B------:R-:W2:Y:S01]  /*c3d0*/  LDL.64 R106, [R1+0x748] ;  /* 0x00074800016a7983 */ /* 0x000ea20000100a00 */
[----:B-1----:R-:W-:-:S03]  /*c3e0*/  IMAD.WIDE R20, R2, 0x2, R116 ;  /* 0x0000000202147825 */ /* 0x002fc600078e0274 */
[----:B------:R0:W2:Y:S04]  /*c3f0*/  LDG.E.U16 R206, desc[UR60][R22.64] ;  /* 0x0000003c16ce7981 */ /* 0x0000a8000c1e1500 */
[----:B------:R4:W2:Y:S04]  /*c400*/  LDG.E.U16 R200, desc[UR60][R20.64] ;  /* 0x0000003c14c87981 */ /* 0x0008a8000c1e1500 */
[----:B------:R-:W2:Y:S01]  /*c410*/  LDL.64 R116, [R1+0x720] ;  /* 0x0007200001747983 */ /* 0x000ea20000100a00 */
[----:B------:R-:W-:-:S03]  /*c420*/  IMAD.WIDE R16, R2, 0x2, R96 ;  /* 0x0000000202107825 */ /* 0x000fc600078e0260 */
[----:B------:R-:W2:Y:S04]  /*c430*/  LDL.64 R120, [R1+0x6a0] ;  /* 0x0006a00001787983 */ /* 0x000ea80000100a00 */
[----:B------:R-:W2:Y:S01]  /*c440*/  LDL.64 R96, [R1+0x750] ;  /* 0x0007500001607983 */ /* 0x000ea20000100a00 */
[----:B0-----:R-:W-:-:S03]  /*c450*/  IMAD.WIDE R22, R2, 0x2, R118 ;  /* 0x0000000202167825 */ /* 0x001fc600078e0276 */
[----:B------:R-:W2:Y:S04]  /*c460*/  LDL.64 R118, [R1+0x730] ;  /* 0x0007300001767983 */ /* 0x000ea80000100a00 */
[----:B------:R3:W2:Y:S04]  /*c470*/  LDG.E.U16 R198, desc[UR60][R16.64] ;  /* 0x0000003c10c67981 */ /* 0x0006a8000c1e1500 */
[----:B------:R0:W2:Y:S01]  /*c480*/  LDG.E.U16 R201, desc[UR60][R22.64] ;  /* 0x0000003c16c97981 */ /* 0x0000a2000c1e1500 */
[----:B----4-:R-:W-:-:S03]  /*c490*/  IMAD.WIDE R20, R2, 0x2, R104 ;  /* 0x0000000202147825 */ /* 0x010fc600078e0268 */
[----:B------:R-:W4:Y:S04]  /*c4a0*/  LDL.64 R104, [R1+0x740] ;  /* 0x0007400001687983 */ /* 0x000f280000100a00 */
[----:B------:R1:W4:Y:S01]  /*c4b0*/  LDG.E.U16 R195, desc[UR60][R20.64] ;  /* 0x0000003c14c37981 */ /* 0x000322000c1e1500 */
[----:B------:R-:W-:-:S03]  /*c4c0*/  IMAD.WIDE R18, R2, 0x2, R102 ;  /* 0x0000000202127825 */ /* 0x000fc600078e0266 */
[----:B------:R-:W4:Y:S04]  /*c4d0*/  LDG.E.U16 R197, desc[UR60][R152.64] ;  /* 0x0000003c98c57981 */ /* 0x000f28000c1e1500 */
[----:B------:R-:W4:Y:S01]  /*c4e0*/  LDL.64 R102, [R1+0x738] ;  /* 0x0007380001667983 */ /* 0x000f220000100a00 */
[----:B---3--:R-:W-:-:S03]  /*c4f0*/  IMAD.WIDE R16, R2, 0x2, R100 ;  /* 0x0000000202107825 */ /* 0x008fc600078e0264 */
[----:B------:R3:W4:Y:S04]  /*c500*/  LDG.E.U16 R194, desc[UR60][R18.64] ;  /* 0x0000003c12c27981 */ /* 0x000728000c1e1500 */
[----:B------:R-:W4:Y:S01]  /*c510*/  LDL.64 R100, [R1+0x728] ;  /* 0x0007280001647983 */ /* 0x000f220000100a00 */
[----:B0-----:R-:W-:-:S03]  /*c520*/  IMAD.WIDE R22, R2, 0x2, R114 ;  /* 0x0000000202167825 */ /* 0x001fc600078e0272 */
[----:B------:R-:W4:Y:S01]  /*c530*/  LDL.64 R114, [R1+0x718] ;  /* 0x0007180001727983 */ /* 0x000f220000100a00 */
[----:B-1----:R-:W-:-:S03]  /*c540*/  IMAD.WIDE R20, R2, 0x2, R112 ;  /* 0x0000000202147825 */ /* 0x002fc600078e0270 */
[----:B------:R-:W4:Y:S04]  /*c550*/  LDL.64 R112, [R1+0x710] ;  /* 0x0007100001707983 */ /* 0x000f280000100a00 */
[----:B------:R2:W4:Y:S01]  /*c560*/  LDG.E.U16 R185, desc[UR60][R16.64] ;  /* 0x0000003c10b97981 */ /* 0x000522000c1e1500 */
[----:B---3--:R-:W-:-:S03]  /*c570*/  IMAD.WIDE R18, R2, 0x2, R110 ;  /* 0x0000000202127825 */ /* 0x008fc600078e026e */
[----:B------:R-:W3:Y:S04]  /*c580*/  LDG.E.U16 R196, desc[UR60][R22.64] ;  /* 0x0000003c16c47981 */ /* 0x000ee8000c1e1500 */
[----:B------:R-:W3:Y:S04]  /*c590*/  LDL.64 R110, [R1+0x708] ;  /* 0x00070800016e7983 */ /* 0x000ee80000100a00 */
[----:B------:R0:W3:Y:S04]  /*c5a0*/  LDG.E.U16 R183, desc[UR60][R18.64] ;  /* 0x0000003c12b77981 */ /* 0x0000e8000c1e1500 */
[----:B------:R-:W3:Y:S04]  /*c5b0*/  LDL.64 R22, [R1+0x6c8] ;  /* 0x0006c80001167983 */ /* 0x000ee80000100a00 */
[----:B------:R-:W3:Y:S01]  /*c5c0*/  LDG.E.U16 R184, desc[UR60][R20.64] ;  /* 0x0000003c14b87981 */ /* 0x000ee2000c1e1500 */
[----:B--2---:R-:W-:-:S03]  /*c5d0*/  IMAD.WIDE R16, R2, 0x2, R108 ;  /* 0x0000000202107825 */ /* 0x004fc600078e026c */
[----:B------:R-:W2:Y:S01]  /*c5e0*/  LDL.64 R108, [R1+0x700] ;  /* 0x00070000016c7983 */ /* 0x000ea20000100a00 */
[----:B0-----:R-:W-:-:S03]  /*c5f0*/  IMAD.WIDE R18, R2, 0x2, R98 ;  /* 0x0000000202127825 */ /* 0x001fc600078e0262 */
[----:B------:R-:W2:Y:S04]  /*c600*/  LDL.64 R98, [R1+0x6f8] ;  /* 0x0006f80001627983 */ /* 0x000ea80000100a00 */
[----:B------:R0:W2:Y:S04]  /*c610*/  LDG.E.U16 R182, desc[UR60][R16.64] ;  /* 0x0000003c10b67981 */ /* 0x0000a8000c1e1500 */
[----:B------:R-:W2:Y:S04]  /*c620*/  LDL.64 R20, [R1+0x6c0] ;  /* 0x0006c00001147983 */ /* 0x000ea80000100a00 */
[----:B------:R-:W2:Y:S04]  /*c630*/  LDG.E.U16 R181, desc[UR60][R18.64] ;  /* 0x0000003c12b57981 */ /* 0x000ea8000c1e1500 */
[----:B------:R-:W2:Y:S01]  /*c640*/  LDL.64 R18, [R1+0x6b8] ;  /* 0x0006b80001127983 */ /* 0x000ea20000100a00 */
[----:B0-----:R-:W-:-:S03]  /*c650*/  IMAD.WIDE R16, R2, 0x2, R96 ;  /* 0x0000000202107825 */ /* 0x001fc600078e0260 */
[----:B------:R-:W2:Y:S04]  /*c660*/  LDL.64 R96, [R1+0x6f0] ;  /* 0x0006f00001607983 */ /* 0x000ea80000100a00 */
[----:B------:R0:W2:Y:S02]  /*c670*/  LDG.E.U16 R180, desc[UR60][R16.64] ;  /* 0x0000003c10b47981 */ /* 0x0000a4000c1e1500 */
[C---:B0-----:R-:W-:Y:S02]  /*c680*/  IMAD.WIDE R16, R2.reuse, 0x2, R106 ;  /* 0x0000000202107825 */ /* 0x041fe400078e026a */
[----:B------:R-:W2:Y:S04]  /*c690*/  LDL.64 R106, [R1+0x6e8] ;  /* 0x0006e800016a7983 */ /* 0x000ea80000100a00 */
[----:B------:R4:W2:Y:S02]  /*c6a0*/  LDG.E.U16 R179, desc[UR60][R16.64] ;  /* 0x0000003c10b37981 */ /* 0x0008a4000c1e1500 */
[----:B----4-:R-:W-:-:S02]  /*c6b0*/  IMAD.WIDE R16, R2, 0x2, R104 ;  /* 0x0000000202107825 */ /* 0x010fc400078e0268 */
[----:B------:R-:W4:Y:S04]  /*c6c0*/  LDL.64 R104, [R1+0x6e0] ;  /* 0x0006e00001687983 */ /* 0x000f280000100a00 */
[----:B------:R0:W4:Y:S02]  /*c6d0*/  LDG.E.U16 R178, desc[UR60][R16.64] ;  /* 0x0000003c10b27981 */ /* 0x000124000c1e1500 */
[C---:B0-----:R-:W-:Y:S02]  /*c6e0*/  IMAD.WIDE R16, R2.reuse, 0x2, R102 ;  /* 0x0000000202107825 */ /* 0x041fe400078e0266 */
[----:B------:R-:W4:Y:S04]  /*c6f0*/  LDL.64 R102, [R1+0x6d8] ;  /* 0x0006d80001667983 */ /* 0x000f280000100a00 */
[----:B------:R0:W4:Y:S02]  /*c700*/  LDG.E.U16 R177, desc[UR60][R16.64] ;  /* 0x0000003c10b17981 */ /* 0x000124000c1e1500 */
[----:B0-----:R-:W-:-:S02]  /*c710*/  IMAD.WIDE R16, R2, 0x2, R118 ;  /* 0x0000000202107825 */ /* 0x001fc400078e0276 */
        /* <DEDUP_REMOVED lines=14> */
[C---:B---3--:R-:W-:Y:S02]  /*c800*/  IMAD.WIDE R16, R2.reuse, 0x2, R110 ;  /* 0x0000000202107825 */ /* 0x048fe400078e026e */
[----:B------:R-:W3:Y:S04]  /*c810*/  LDL.64 R110, [R1+0x678] ;  /* 0x00067800016e7983 */ /* 0x000ee80000100a00 */
[----:B------:R2:W3:Y:S02]  /*c820*/  LDG.E.U16 R171, desc[UR60][R16.64] ;  /* 0x0000003c10ab7981 */ /* 0x0004e4000c1e1500 */
[----:B--2---:R-:W-:-:S02]  /*c830*/  IMAD.WIDE R16, R2, 0x2, R108 ;  /* 0x0000000202107825 */ /* 0x004fc400078e026c */
[----:B------:R-:W2:Y:S04]  /*c840*/  LDL.64 R108, [R1+0x668] ;  /* 0x00066800016c7983 */ /* 0x000ea80000100a00 */
[----:B------:R0:W2:Y:S02]  /*c850*/  LDG.E.U16 R169, desc[UR60][R16.64] ;  /* 0x0000003c10a97981 */ /* 0x0000a4000c1e1500 */
[C---:B0-----:R-:W-:Y:S02]  /*c860*/  IMAD.WIDE R16, R2.reuse, 0x2, R98 ;  /* 0x0000000202107825 */ /* 0x041fe400078e0262 */
[----:B------:R-:W3:Y:S04]  /*c870*/  LDL.64 R98, [R1+0x6b0] ;  /* 0x0006b00001627983 */ /* 0x000ee80000100a00 */
[----:B------:R0:W2:Y:S02]  /*c880*/  LDG.E.U16 R168, desc[UR60][R16.64] ;  /* 0x0000003c10a87981 */ /* 0x0000a4000c1e1500 */
[----:B0-----:R-:W-:-:S02]  /*c890*/  IMAD.WIDE R16, R2, 0x2, R96 ;  /* 0x0000000202107825 */ /* 0x001fc400078e0260 */
        /* <DEDUP_REMOVED lines=23> */
[----:B---3--:R-:W-:-:S02]  /*ca10*/  IMAD.WIDE R16, R2, 0x2, R98 ;  /* 0x0000000202107825 */ /* 0x008fc400078e0262 */
[----:B------:R-:W3:Y:S04]  /*ca20*/  LDL.64 R98, [R1+0x630] ;  /* 0x0006300001627983 */ /* 0x000ee80000100a00 */
[----:B------:R2:W3:Y:S02]  /*ca30*/  LDG.E.U16 R159, desc[UR60][R16.64] ;  /* 0x0000003c109f7981 */ /* 0x0004e4000c1e1500 */
[C---:B--2---:R-:W-:Y:S02]  /*ca40*/  IMAD.WIDE R16, R2.reuse, 0x2, R96 ;  /* 0x0000000202107825 */ /* 0x044fe400078e0260 */
[----:B------:R-:W2:Y:S04]  /*ca50*/  LDL.64 R96, [R1+0x628] ;  /* 0x0006280001607983 */ /* 0x000ea80000100a00 */
[----:B------:R0:W2:Y:S02]  /*ca60*/  LDG.E.U16 R158, desc[UR60][R16.64] ;  /* 0x0000003c109e7981 */ /* 0x0000a4000c1e1500 */
[----:B0-----:R-:W-:-:S05]  /*ca70*/  IMAD.WIDE R16, R2, 0x2, R120 ;  /* 0x0000000202107825 */ /* 0x001fca00078e0278 */
        /* <DEDUP_REMOVED lines=11> */
[----:B----4-:R-:W-:-:S05]  /*cb30*/  IMAD.WIDE R16, R2, 0x2, R22 ;  /* 0x0000000202107825 */ /* 0x010fca00078e0216 */
[----:B------:R0:W4:Y:S02]  /*cb40*/  LDG.E.U16 R23, desc[UR60][R16.64] ;  /* 0x0000003c10177981 */ /* 0x000124000c1e1500 */
[----:B0-----:R-:W-:-:S05]  /*cb50*/  IMAD.WIDE R16, R2, 0x2, R108 ;  /* 0x0000000202107825 */ /* 0x001fca00078e026c */
        /* <DEDUP_REMOVED lines=13> */
[----:B---3--:R-:W-:-:S05]  /*cc30*/  IMAD.WIDE R16, R2, 0x2, R98 ;  /* 0x0000000202107825 */ /* 0x008fca00078e0262 */
[----:B------:R2:W3:Y:S04]  /*cc40*/  LDG.E.U16 R5, desc[UR60][R16.64] ;  /* 0x0000003c10057981 */ /* 0x0004e8000c1e1500 */
[----:B------:R0:W-:Y:S04]  /*cc50*/  STL [R1+0xd70], R2 ;  /* 0x000d700201007387 */ /* 0x0001e80000100800 */
[----:B------:R-:W-:Y:S04]  /*cc60*/  STL [R1+0xd74], R14 ;  /* 0x000d740e01007387 */ /* 0x000fe80000100800 */
[----:B------:R-:W-:Y:S04]  /*cc70*/  STL [R1+0xd78], R13 ;  /* 0x000d780d01007387 */ /* 0x000fe80000100800 */
[----:B------:R-:W-:Y:S04]  /*cc80*/  STL [R1+0xd7c], R12 ;  /* 0x000d7c0c01007387 */ /* 0x000fe80000100800 */
[----:B------:R-:W-:Y:S04]  /*cc90*/  STL [R1+0xd80], R11 ;  /* 0x000d800b01007387 */ /* 0x000fe80000100800 */
[----:B------:R-:W-:Y:S01]  /*cca0*/  STL [R1+0xd84], R10 ;  /* 0x000d840a01007387 */ /* 0x000fe20000100800 */
[----:B--2---:R-:W-:-:S06]  /*ccb0*/  IMAD.WIDE R16, R2, 0x2, R96 ;  /* 0x0000000202107825 */ /* 0x004fcc00078e0260 */
[----:B------:R-:W2:Y:S04]  /*ccc0*/  LDG.E.U16 R16, desc[UR60][R16.64] ;  /* 0x0000003c10107981 */ /* 0x000ea8000c1e1500 */
[----:B------:R-:W-:Y:S04]  /*ccd0*/  STL [R1+0xd88], R9 ;  /* 0x000d880901007387 */ /* 0x000fe80000100800 */
[----:B0-----:R-:W2:Y:S01]  /*cce0*/  LDL R2, [R1+0x218] ;  /* 0x0002180001027983 */ /* 0x001ea20000100800 */
[----:B------:R-:W-:Y:S06]  /*ccf0*/  BAR.SYNC.DEFER_BLOCKING 0x0 ;  /* 0x0000000000007b1d */ /* 0x000fec0000010000 */
        /* <DEDUP_REMOVED lines=94> */
[----:B----4-:R-:W-:Y:S04]  /*d2e0*/  STS.U16 [R9+0x14e80], R23 ;  /* 0x014e801709007388 */ /* 0x010fe80000000400 */
[----:B------:R1:W-:Y:S04]  /*d2f0*/  STS.U16 [R9+0x16e80], R22 ;  /* 0x016e801609007388 */ /* 0x0003e80000000400 */
[----:B------:R-:W-:Y:S04]  /*d300*/  STS.U16 [R8+0x10300], R71 ;  /* 0x0103004708007388 */ /* 0x000fe80000000400 */
[----:B------:R4:W-:Y:S04]  /*d310*/  STS.U16 [R8+0x12300], R70 ;  /* 0x0123004608007388 */ /* 0x0009e80000000400 */
[----:B0-----:R-:W2:Y:S04]  /*d320*/  LDL.64 R72, [R1+0xae0] ;  /* 0x000ae00001487983 */ /* 0x001ea80000100a00 */
[----:B-1----:R-:W2:Y:S04]  /*d330*/  LDL.64 R22, [R1+0xae8] ;  /* 0x000ae80001167983 */ /* 0x002ea80000100a00 */
[----:B----4-:R-:W4:Y:S04]  /*d340*/  LDL.64 R70, [R1+0xad8] ;  /* 0x000ad80001467983 */ /* 0x010f280000100a00 */
[----:B------:R-:W-:Y:S04]  /*d350*/  STS.U16 [R8+0x14300], R69 ;  /* 0x0143004508007388 */ /* 0x000fe80000000400 */
[----:B------:R0:W-:Y:S04]  /*d360*/  STS.U16 [R8+0x16300], R68 ;  /* 0x0163004408007388 */ /* 0x0001e80000000400 */
[----:B------:R-:W4:Y:S04]  /*d370*/  LDL.64 R12, [R1+0xb00] ;  /* 0x000b0000010c7983 */ /* 0x000f280000100a00 */
[----:B------:R-:W4:Y:S04]  /*d380*/  LDL.64 R10, [R1+0xaf8] ;  /* 0x000af800010a7983 */ /* 0x000f280000100a00 */
[----:B0-----:R-:W4:Y:S01]  /*d390*/  LDL.64 R68, [R1+0xaf0] ;  /* 0x000af00001447983 */ /* 0x001f220000100a00 */
[----:B------:R-:W-:-:S02]  /*d3a0*/  MOV R190, UR7 ;  /* 0x0000000700be7c02 */ /* 0x000fc40008000f00 */
[----:B------:R-:W-:Y:S01]  /*d3b0*/  MOV R191, UR6 ;  /* 0x0000000600bf7c02 */ /* 0x000fe20008000f00 */
[----:B------:R-:W-:Y:S01]  /*d3c0*/  STL [R1+0xd8c], R8 ;  /* 0x000d8c0801007387 */ /* 0x000fe20000100800 */
[----:B------:R-:W-:Y:S02]  /*d3d0*/  MOV R192, UR5 ;  /* 0x0000000500c07c02 */ /* 0x000fe40008000f00 */
[----:B------:R-:W-:Y:S01]  /*d3e0*/  MOV R193, UR4 ;  /* 0x0000000400c17c02 */ /* 0x000fe20008000f00 */
[----:B------:R-:W-:Y:S04]  /*d3f0*/  STL [R1+0xd90], R7 ;  /* 0x000d900701007387 */ /* 0x000fe80000100800 */
[----:B------:R-:W-:Y:S04]  /*d400*/  STL [R1+0xd94], R190 ;  /* 0x000d94be01007387 */ /* 0x000fe80000100800 */
[----:B------:R-:W-:Y:S04]  /*d410*/  STL [R1+0xd98], R191 ;  /* 0x000d98bf01007387 */ /* 0x000fe80000100800 */
[----:B------:R-:W-:Y:S04]  /*d420*/  STL [R1+0xd9c], R192 ;  /* 0x000d9cc001007387 */ /* 0x000fe80000100800 */
[----:B------:R-:W-:Y:S04]  /*d430*/  STL [R1+0xda0], R193 ;  /* 0x000da0c101007387 */ /* 0x000fe80000100800 */
[----:B------:R-:W4:Y:S04]  /*d440*/  LDL.64 R116, [R1+0xb10] ;  /* 0x000b100001747983 */ /* 0x000f280000100a00 */
[----:B------:R-:W4:Y:S01]  /*d450*/  LDL.64 R114, [R1+0xb08] ;  /* 0x000b080001727983 */ /* 0x000f220000100a00 */
[----:B------:R-:W0:Y:S03]  /*d460*/  S2R R14, SR_CgaCtaId ;  /* 0x00000000000e7919 */ /* 0x000e260000008800 */
        /* <DEDUP_REMOVED lines=27> */
[----:B--2---:R2:W-:Y:S01]  /*d620*/  STS.U16 [R7+0x16f80], R16 ;  /* 0x016f801007007388 */ /* 0x0045e20000000400 */
[----:B------:R3:W-:Y:S06]  /*d630*/  MEMBAR.ALL.CTA ;  /* 0x0000000000007992 */ /* 0x0007ec0000008000 */
[----:B---3--:R-:W3:Y:S01]  /*d640*/  FENCE.VIEW.ASYNC.S ;  /* 0x00000000000073c6 */ /* 0x008ee20000000000 */
[----:B------:R-:W-:-:S02]  /*d650*/  MOV R9, 0x400 ;  /* 0x0000040000097802 */ /* 0x000fc40000000f00 */
[----:B------:R-:W-:Y:S01]  /*d660*/  R2UR UR58, R2 ;  /* 0x00000000023a72ca */ /* 0x000fe200000e0000 */
[----:B------:R-:W-:Y:S01]  /*d670*/  UMOV UR57, 0x40000040 ;  /* 0x4000004000397882 */ /* 0x000fe20000000000 */
[----:B0-----:R-:W-:Y:S01]  /*d680*/  LEA R9, R14, R9, 0x18 ;  /* 0x000000090e097211 */ /* 0x001fe200078ec0ff */
[----:B------:R-:W-:Y:S01]  /*d690*/  UMOV UR59, 0x40000040 ;  /* 0x40000040003b7882 */ /* 0x000fe20000000000 */
[----:B------:R-:W2:Y:S02]  /*d6a0*/  LDL.64 R112, [R1+0xad0] ;  /* 0x000ad00001707983 */ /* 0x000ea40000100a00 */
[----:B------:R-:W-:Y:S02]  /*d6b0*/  SHF.R.U32.HI R9, RZ, 0x4, R9 ;  /* 0x00000004ff097819 */ /* 0x000fe40000011609 */
[----:B------:R-:W2:Y:S04]  /*d6c0*/  LDL.64 R110, [R1+0xac8] ;  /* 0x000ac800016e7983 */ /* 0x000ea80000100a00 */
[----:B------:R-:W2:Y:S04]  /*d6d0*/  LDL.64 R108, [R1+0xac0] ;  /* 0x000ac000016c7983 */ /* 0x000ea80000100a00 */
[----:B------:R-:W2:Y:S04]  /*d6e0*/  LDL.64 R106, [R1+0xab8] ;  /* 0x000ab800016a7983 */ /* 0x000ea80000100a00 */
[----:B------:R-:W2:Y:S01]  /*d6f0*/  LDL.64 R104, [R1+0xab0] ;  /* 0x000ab00001687983 */ /* 0x000ea20000100a00 */
[----:B---3--:R-:W-:Y:S01]  /*d700*/  BAR.SYNC.DEFER_BLOCKING 0x0 ;  /* 0x0000000000007b1d */ /* 0x008fe20000010000 */
[----:B------:R-:W-:-:S04]  /*d710*/  SGXT.U32 R9, R9, 0xe ;  /* 0x0000000e0909781a */ /* 0x000fc80000000000 */
[----:B------:R-:W-:Y:S02]  /*d720*/  R2UR UR56, R9 ;  /* 0x00000000093872ca */ /* 0x000fe400000e0000 */
[----:B-1----:R-:W-:Y:S01]  /*d730*/  MOV R5, UR58 ;  /* 0x0000003a00057c02 */ /* 0x002fe20008000f00 */
[----:B------:R-:W3:Y:S04]  /*d740*/  LDL.64 R102, [R1+0xaa8] ;  /* 0x000aa80001667983 */ /* 0x000ee80000100a00 */
[----:B------:R-:W3:Y:S04]  /*d750*/  LDL.64 R100, [R1+0xaa0] ;  /* 0x000aa00001647983 */ /* 0x000ee80000100a00 */
[----:B------:R-:W3:Y:S04]  /*d760*/  LDL.64 R98, [R1+0xa98] ;  /* 0x000a980001627983 */ /* 0x000ee80000100a00 */
[----:B------:R-:W3:Y:S01]  /*d770*/  LDL.64 R96, [R1+0xa90] ;  /* 0x000a900001607983 */ /* 0x000ee20000100a00 */
[----:B------:R-:W-:-:S03]  /*d780*/  WARPGROUP.ARRIVE ;  /* 0x00000000000079c5 */ /* 0x000fc60000000000 */
[----:B------:R-:W3:Y:S04]  /*d790*/  LDL.64 R94, [R1+0xa88] ;  /* 0x000a8800015e7983 */ /* 0x000ee80000100a00 */
[----:B------:R-:W3:Y:S01]  /*d7a0*/  LDL.64 R92, [R1+0xa80] ;  /* 0x000a8000015c7983 */ /* 0x000ee20000100a00 */
[----:B------:R-:W-:Y:S03]  /*d7b0*/  HGMMA.64x32x16.F32 R152, gdesc[UR56].tnspA, RZ, !UPT, gsb0 ;  /* 0x20600000389879f0 */ /* 0x000fe6000c0008ff */
[----:B------:R-:W3:Y:S01]  /*d7c0*/  LDL.64 R90, [R1+0xa78] ;  /* 0x000a7800015a7983 */ /* 0x000ee20000100a00 */
[----:B------:R-:W-:Y:S02]  /*d7d0*/  MOV R67, UR15 ;  /* 0x0000000f00437c02 */ /* 0x000fe40008000f00 */
[----:B------:R-:W-:Y:S01]  /*d7e0*/  MOV R66, UR14 ;  /* 0x0000000e00427c02 */ /* 0x000fe20008000f00 */
[----:B------:R-:W3:Y:S01]  /*d7f0*/  LDL.64 R88, [R1+0xa70] ;  /* 0x000a700001587983 */ /* 0x000ee20000100a00 */
[----:B------:R-:W-:-:S02]  /*d800*/  MOV R65, UR13 ;  /* 0x0000000d00417c02 */ /* 0x000fc40008000f00 */
[----:B------:R-:W-:Y:S01]  /*d810*/  MOV R64, UR12 ;  /* 0x0000000c00407c02 */ /* 0x000fe20008000f00 */
[----:B------:R-:W3:Y:S01]  /*d820*/  LDL.64 R86, [R1+0xa68] ;  /* 0x000a680001567983 */ /* 0x000ee20000100a00 */
[----:B------:R-:W-:Y:S02]  /*d830*/  MOV R63, UR19 ;  /* 0x00000013003f7c02 */ /* 0x000fe40008000f00 */
[----:B------:R-:W-:Y:S01]  /*d840*/  MOV R62, UR18 ;  /* 0x00000012003e7c02 */ /* 0x000fe20008000f00 */
        /* <DEDUP_REMOVED lines=9> */
[----:B------:R-:W3:Y:S04]  /*d8e0*/  LDL.64 R80, [R1+0xa50] ;  /* 0x000a500001507983 */ /* 0x000ee80000100a00 */
[----:B------:R-:W3:Y:S01]  /*d8f0*/  LDL.64 R78, [R1+0xa48] ;  /* 0x000a4800014e7983 */ /* 0x000ee20000100a00 */
[----:B------:R-:W-:-:S02]  /*d900*/  MOV R55, UR27 ;  /* 0x0000001b00377c02 */ /* 0x000fc40008000f00 */
[----:B------:R-:W-:Y:S01]  /*d910*/  MOV R54, UR26 ;  /* 0x0000001a00367c02 */ /* 0x000fe20008000f00 */
[----:B------:R-:W3:Y:S01]  /*d920*/  LDL.64 R76, [R1+0xa40] ;  /* 0x000a4000014c7983 */ /* 0x000ee20000100a00 */
[----:B------:R-:W-:Y:S02]  /*d930*/  MOV R53, UR25 ;  /* 0x0000001900357c02 */ /* 0x000fe40008000f00 */
[----:B------:R-:W-:Y:S01]  /*d940*/  MOV R52, UR24 ;  /* 0x0000001800347c02 */ /* 0x000fe20008000f00 */
[----:B------:R-:W3:Y:S01]  /*d950*/  LDL.64 R74, [R1+0xa38] ;  /* 0x000a3800014a7983 */ /* 0x000ee20000100a00 */
[----:B------:R-:W-:Y:S02]  /*d960*/  WARPGROUP.DEPBAR.LE gsb0, 0x0 ;  /* 0x00008000000079c5 */ /* 0x000fe40000010000 */
[----:B------:R-:W-:-:S06]  /*d970*/  WARPGROUP.ARRIVE ;  /* 0x00000000000079c5 */ /* 0x000fcc0000000000 */
[----:B------:R-:W-:Y:S01]  /*d980*/  HGMMA.64x32x16.F32 R152, gdesc[UR4].tnspA, R152, gsb0 ;  /* 0x20600000049879f0 */ /* 0x000fe20008000898 */
[----:B------:R-:W-:Y:S02]  /*d990*/  R2UR UR56, R72 ;  /* 0x00000000483872ca */ /* 0x000fe400000e0000 */
[----:B------:R-:W-:Y:S02]  /*d9a0*/  R2UR UR57, R73 ;  /* 0x00000000493972ca */ /* 0x000fe400000e0000 */
[----:B----4-:R-:W-:Y:S01]  /*d9b0*/  R2UR UR58, R70 ;  /* 0x00000000463a72ca */ /* 0x010fe200000e0000 */
[----:B------:R-:W4:Y:S01]  /*d9c0*/  LDL.64 R72, [R1+0xa30] ;  /* 0x000a300001487983 */ /* 0x000f220000100a00 */
[----:B------:R-:W-:Y:S02]  /*d9d0*/  R2UR UR59, R71 ;  /* 0x00000000473b72ca */ /* 0x000fe400000e0000 */
[----:B------:R-:W-:Y:S01]  /*d9e0*/  MOV R51, UR31 ;  /* 0x0000001f00337c02 */ /* 0x000fe20008000f00 */
[----:B------:R-:W4:Y:S04]  /*d9f0*/  LDL.64 R70, [R1+0xa28] ;  /* 0x000a280001467983 */ /* 0x000f280000100a00 */
[----:B------:R-:W-:-:S02]  /*da00*/  MOV R6, UR56 ;  /* 0x0000003800067c02 */ /* 0x000fc40008000f00 */
[----:B------:R-:W-:Y:S02]  /*da10*/  MOV R15, UR57 ;  /* 0x00000039000f7c02 */ /* 0x000fe40008000f00 */
[----:B--2---:R-:W-:Y:S02]  /*da20*/  MOV R16, UR58 ;  /* 0x0000003a00107c02 */ /* 0x004fe40008000f00 */
[----:B------:R-:W-:Y:S02]  /*da30*/  MOV R17, UR59 ;  /* 0x0000003b00117c02 */ /* 0x000fe40008000f00 */
[----:B------:R-:W-:Y:S02]  /*da40*/  R2UR UR58, R22 ;  /* 0x00000000163a72ca */ /* 0x000fe400000e0000 */
[----:B------:R-:W-:Y:S02]  /*da50*/  R2UR UR56, R68 ;  /* 0x00000000443872ca */ /* 0x000fe400000e0000 */
[----:B------:R-:W-:Y:S01]  /*da60*/  R2UR UR57, R69 ;  /* 0x00000000453972ca */ /* 0x000fe200000e0000 */
[----:B------:R-:W-:-:S02]  /*da70*/  WARPGROUP.DEPBAR.LE gsb0, 0x0 ;  /* 0x00008000000079c5 */ /* 0x000fc40000010000 */
[----:B------:R-:W-:Y:S01]  /*da80*/  WARPGROUP.ARRIVE ;  /* 0x00000000000079c5 */ /* 0x000fe20000000000 */
[----:B------:R-:W-:Y:S01]  /*da90*/  R2UR UR59, R23 ;  /* 0x00000000173b72ca */ /* 0x000fe200000e0000 */
[----:B------:R-:W2:Y:S04]  /*daa0*/  LDL.64 R68, [R1+0xa20] ;  /* 0x000a200001447983 */ /* 0x000ea80000100a00 */
[----:B------:R-:W-:Y:S01]  /*dab0*/  HGMMA.64x32x16.F32 R152, gdesc[UR8].tnspA, R152, gsb0 ;  /* 0x20600000089879f0 */ /* 0x000fe20008000898 */
[----:B------:R-:W-:-:S03]  /*dac0*/  MOV R20, UR58 ;  /* 0x0000003a00147c02 */ /* 0x000fc60008000f00 */
[----:B------:R-:W-:Y:S02]  /*dad0*/  MOV R19, UR57 ;  /* 0x0000003900137c02 */ /* 0x000fe40008000f00 */
[----:B------:R-:W-:Y:S02]  /*dae0*/  MOV R18, UR56 ;  /* 0x0000003800127c02 */ /* 0x000fe40008000f00 */
[----:B------:R-:W-:Y:S02]  /*daf0*/  R2UR UR56, R12 ;  /* 0x000000000c3872ca */ /* 0x000fe400000e0000 */
[----:B------:R-:W-:Y:S02]  /*db00*/  MOV R21, UR59 ;  /* 0x0000003b00157c02 */ /* 0x000fe40008000f00 */
[----:B------:R-:W-:Y:S02]  /*db10*/  R2UR UR57, R13 ;  /* 0x000000000d3972ca */ /* 0x000fe400000e0000 */
[----:B------:R-:W-:Y:S01]  /*db20*/  R2UR UR58, R10 ;  /* 0x000000000a3a72ca */ /* 0x000fe200000e0000 */
[----:B------:R-:W4:Y:S01]  /*db30*/  LDL.64 R12, [R1+0xa18] ;  /* 0x000a1800010c7983 */ /* 0x000f220000100a00 */
[----:B------:R-:W-:-:S03]  /*db40*/  R2UR UR59, R11 ;  /* 0x000000000b3b72ca */ /* 0x000fc600000e0000 */
[----:B------:R-:W2:Y:S02]  /*db50*/  LDL.64 R10, [R1+0xa10] ;  /* 0x000a1000010a7983 */ /* 0x000ea40000100a00 */
[----:B------:R-:W-:Y:S02]  /*db60*/  MOV R22, UR56 ;  /* 0x0000003800167c02 */ /* 0x000fe40008000f00 */
[----:B------:R-:W-:Y:S02]  /*db70*/  R2UR UR56, R116 ;  /* 0x00000000743872ca */ /* 0x000fe400000e0000 */
[----:B------:R-:W-:Y:S02]  /*db80*/  MOV R23, UR57 ;  /* 0x0000003900177c02 */ /* 0x000fe40008000f00 */
[----:B------:R-:W-:Y:S02]  /*db90*/  MOV R168, UR58 ;  /* 0x0000003a00a87c02 */ /* 0x000fe40008000f00 */
[----:B------:R-:W-:-:S02]  /*dba0*/  MOV R169, UR59 ;  /* 0x0000003b00a97c02 */ /* 0x000fc40008000f00 */
[----:B------:R-:W-:Y:S02]  /*dbb0*/  R2UR UR57, R117 ;  /* 0x00000000753972ca */ /* 0x000fe400000e0000 */
[----:B------:R-:W-:Y:S02]  /*dbc0*/  R2UR UR58, R114 ;  /* 0x00000000723a72ca */ /* 0x000fe400000e0000 */
[----:B------:R-:W-:Y:S01]  /*dbd0*/  R2UR UR59, R115 ;  /* 0x00000000733b72ca */ /* 0x000fe200000e0000 */
[----:B------:R-:W-:Y:S02]  /*dbe0*/  WARPGROUP.DEPBAR.LE gsb0, 0x0 ;  /* 0x00008000000079c5 */ /* 0x000fe40000010000 */
[----:B------:R-:W-:-:S10]  /*dbf0*/  WARPGROUP.ARRIVE ;  /* 0x00000000000079c5 */ /* 0x000fd40000000000 */
[----:B------:R-:W-:Y:S01]  /*dc00*/  HGMMA.64x32x16.F32 R152, gdesc[UR56].tnspA, R152, gsb0 ;  /* 0x20600000389879f0 */ /* 0x000fe20008000898 */
[----:B------:R-:W-:Y:S02]  /*dc10*/  R2UR UR59, R169 ;  /* 0x00000000a93b72ca */ /* 0x000fe400000e0000 */
        /* <DEDUP_REMOVED lines=15> */
[----:B------:R-:W-:Y:S01]  /*dd10*/  R2UR UR57, R15 ;  /* 0x000000000f3972ca */ /* 0x000fe200000e0000 */
[----:B------:R-:W4:Y:S01]  /*dd20*/  LDL.64 R16, [R1+0x9f0] ;  /* 0x0009f00001107983 */ /* 0x000f220000100a00 */
[----:B------:R-:W-:Y:S02]  /*dd30*/  R2UR UR56, R6 ;  /* 0x00000000063872ca */ /* 0x000fe400000e0000 */
[----:B------:R-:W-:Y:S01]  /*dd40*/  R2UR UR8, R112 ;  /* 0x00000000700872ca */ /* 0x000fe200000e0000 */
[----:B------:R-:W4:Y:S01]  /*dd50*/  LDL.64 R6, [R1+0x620] ;  /* 0x0006200001067983 */ /* 0x000f220000100a00 */
[----:B------:R-:W-:-:S02]  /*dd60*/  R2UR UR9, R113 ;  /* 0x00000000710972ca */ /* 0x000fc400000e0000 */
[----:B------:R-:W-:Y:S01]  /*dd70*/  R2UR UR10, R110 ;  /* 0x000000006e0a72ca */ /* 0x000fe200000e0000 */
[----:B------:R-:W4:Y:S01]  /*dd80*/  LDL.64 R14, [R1+0x618] ;  /* 0x00061800010e7983 */ /* 0x000f220000100a00 */
[----:B------:R-:W-:Y:S02]  /*dd90*/  WARPGROUP.DEPBAR.LE gsb0, 0x0 ;  /* 0x00008000000079c5 */ /* 0x000fe40000010000 */
[----:B------:R-:W-:-:S06]  /*dda0*/  WARPGROUP.ARRIVE ;  /* 0x00000000000079c5 */ /* 0x000fcc0000000000 */
[----:B------:R-:W-:Y:S01]  /*ddb0*/  HGMMA.64x32x16.F32 R152, gdesc[UR56].tnspA, R152, gsb0 ;  /* 0x20600000389879f0 */ /* 0x000fe20008000898 */
[----:B------:R-:W-:Y:S02]  /*ddc0*/  R2UR UR11, R111 ;  /* 0x000000006f0b72ca */ /* 0x000fe400000e0000 */
[----:B------:R-:W-:Y:S02]  /*ddd0*/  WARPGROUP.DEPBAR.LE gsb0, 0x0 ;  /* 0x00008000000079c5 */ /* 0x000fe40000010000 */
[----:B------:R-:W-:-:S09]  /*dde0*/  WARPGROUP.ARRIVE ;  /* 0x00000000000079c5 */ /* 0x000fd20000000000 */
        /* <DEDUP_REMOVED lines=10> */
[----:B---3--:R-:W-:Y:S02]  /*de90*/  R2UR UR18, R102 ;  /* 0x00000000661272ca */ /* 0x008fe400000e0000 */
        /* <DEDUP_REMOVED lines=18> */
[----:B------:R-:W-:Y:S02]  /*dfc0*/  MOV R50, UR30 ;  /* 0x0000001e00327c02 */ /* 0x000fe40008000f00 */
[----:B------:R-:W-:Y:S02]  /*dfd0*/  MOV R49, UR29 ;  /* 0x0000001d00317c02 */ /* 0x000fe40008000f00 */
[----:B------:R-:W-:Y:S02]  /*dfe0*/  MOV R48, UR28 ;  /* 0x0000001c00307c02 */ /* 0x000fe40008000f00 */
[----:B------:R-:W-:Y:S02]  /*dff0*/  R2UR UR28, R92 ;  /* 0x000000005c1c72ca */ /* 0x000fe400000e0000 */
[----:B------:R-:W-:Y:S02]  /*e000*/  R2UR UR29, R93 ;  /* 0x000000005d1d72ca */ /* 0x000fe400000e0000 */
[----:B------:R-:W-:-:S02]  /*e010*/  R2UR UR30, R90 ;  /* 0x000000005a1e72ca */ /* 0x000fc400000e0000 */
[----:B------:R-:W-:Y:S01]  /*e020*/  R2UR UR31, R91 ;  /* 0x000000005b1f72ca */ /* 0x000fe200000e0000 */
[----:B------:R-:W-:Y:S02]  /*e030*/  WARPGROUP.DEPBAR.LE gsb0, 0x0 ;  /* 0x00008000000079c5 */ /* 0x000fe40000010000 */
[----:B------:R-:W-:-:S10]  /*e040*/  WARPGROUP.ARRIVE ;  /* 0x00000000000079c5 */ /* 0x000fd40000000000 */
[----:B------:R-:W-:Y:S01]  /*e050*/  HGMMA.64x32x16.F32 R152, gdesc[UR28].tnspA, R152, gsb0 ;  /* 0x206000001c9879f0 */ /* 0x000fe20008000898 */
[----:B------:R-:W-:Y:S02]  /*e060*/  MOV R47, UR35 ;  /* 0x00000023002f7c02 */ /* 0x000fe40008000f00 */
[----:B------:R-:W-:Y:S02]  /*e070*/  MOV R46, UR34 ;  /* 0x00000022002e7c02 */ /* 0x000fe40008000f00 */
[----:B------:R-:W-:Y:S02]  /*e080*/  MOV R45, UR33 ;  /* 0x00000021002d7c02 */ /* 0x000fe40008000f00 */
[----:B------:R-:W-:Y:S02]  /*e090*/  MOV R44, UR32 ;  /* 0x00000020002c7c02 */ /* 0x000fe40008000f00 */
[----:B------:R-:W-:Y:S02]  /*e0a0*/  R2UR UR32, R88 ;  /* 0x00000000582072ca */ /* 0x000fe400000e0000 */
[----:B------:R-:W-:-:S02]  /*e0b0*/  R2UR UR33, R89 ;  /* 0x00000000592172ca */ /* 0x000fc400000e0000 */
        /* <DEDUP_REMOVED lines=12> */
[----:B------:R-:W-:Y:S02]  /*e180*/  R2UR UR39, R83 ;  /* 0x00000000532772ca */ /* 0x000fe400000e0000 */
[----:B--2---:R-:W-:Y:S02]  /*e190*/  R2UR UR4, R10 ;  /* 0x000000000a0472ca */ /* 0x004fe400000e0000 */
[----:B------:R-:W-:Y:S02]  /*e1a0*/  R2UR UR5, R11 ;  /* 0x000000000b0572ca */ /* 0x000fe400000e0000 */
[----:B------:R-:W2:Y:S01]  /*e1b0*/  LDL.64 R10, [R1+0x610] ;  /* 0x00061000010a7983 */ /* 0x000ea20000100a00 */
[----:B------:R-:W-:Y:S02]  /*e1c0*/  WARPGROUP.DEPBAR.LE gsb0, 0x0 ;  /* 0x00008000000079c5 */ /* 0x000fe40000010000 */
[----:B------:R-:W-:-:S06]  /*e1d0*/  WARPGROUP.ARRIVE ;  /* 0x00000000000079c5 */ /* 0x000fcc0000000000 */
[----:B------:R-:W-:Y:S01]  /*e1e0*/  HGMMA.64x32x16.F32 R152, gdesc[UR36].tnspA, R152, gsb0 ;  /* 0x20600000249879f0 */ /* 0x000fe20008000898 */
[----:B------:R-:W-:Y:S02]  /*e1f0*/  R2UR UR6, R8 ;  /* 0x00000000080672ca */ /* 0x000fe400000e0000 */
[----:B------:R-:W-:Y:S02]  /*e200*/  R2UR UR7, R9 ;  /* 0x00000000090772ca */ /* 0x000fe400000e0000 */
[----:B------:R-:W3:Y:S01]  /*e210*/  LDL.64 R8, [R1+0x608] ;  /* 0x0006080001087983 */ /* 0x000ee20000100a00 */
[----:B------:R-:W-:Y:S02]  /*e220*/  MOV R27, UR55 ;  /* 0x00000037001b7c02 */ /* 0x000fe40008000f00 */
[----:B------:R-:W-:Y:S02]  /*e230*/  MOV R26, UR54 ;  /* 0x00000036001a7c02 */ /* 0x000fe40008000f00 */
[----:B----4-:R-:W-:-:S02]  /*e240*/  R2UR UR54, R12 ;  /* 0x000000000c3672ca */ /* 0x010fc400000e0000 */
[----:B------:R-:W-:Y:S02]  /*e250*/  R2UR UR55, R13 ;  /* 0x000000000d3772ca */ /* 0x000fe400000e0000 */
[----:B------:R-:W4:Y:S01]  /*e260*/  LDL.64 R12, [R1+0x5e0] ;  /* 0x0005e000010c7983 */ /* 0x000f220000100a00 */
[----:B------:R-:W-:Y:S02]  /*e270*/  MOV R39, UR43 ;  /* 0x0000002b00277c02 */ /* 0x000fe40008000f00 */
[----:B------:R-:W-:Y:S02]  /*e280*/  MOV R38, UR42 ;  /* 0x0000002a00267c02 */ /* 0x000fe40008000f00 */
[----:B------:R-:W-:Y:S02]  /*e290*/  MOV R37, UR41 ;  /* 0x0000002900257c02 */ /* 0x000fe40008000f00 */
[----:B------:R-:W-:Y:S02]  /*e2a0*/  MOV R36, UR40 ;  /* 0x0000002800247c02 */ /* 0x000fe40008000f00 */
[----:B------:R-:W-:-:S02]  /*e2b0*/  R2UR UR40, R80 ;  /* 0x00000000502872ca */ /* 0x000fc400000e0000 */
        /* <DEDUP_REMOVED lines=30> */
[----:B------:R-:W-:Y:S02]  /*e4a0*/  R2UR UR52, R68 ;  /* 0x00000000443472ca */ /* 0x000fe400000e0000 */
[----:B------:R-:W-:Y:S02]  /*e4b0*/  R2UR UR53, R69 ;  /* 0x00000000453572ca */ /* 0x000fe400000e0000 */
[----:B------:R-:W-:Y:S02]  /*e4c0*/  R2UR UR8, R151 ;  /* 0x00000000970872ca */ /* 0x000fe400000e0000 */
[----:B------:R-:W0:Y:S01]  /*e4d0*/  S2R R151, SR_TID.X ;  /* 0x0000000000977919 */ /* 0x000e220000002100 */
[----:B------:R-:W-:-:S02]  /*e4e0*/  WARPGROUP.DEPBAR.LE gsb0, 0x0 ;  /* 0x00008000000079c5 */ /* 0x000fc40000010000 */
[----:B------:R-:W-:-:S06]  /*e4f0*/  WARPGROUP.ARRIVE ;  /* 0x00000000000079c5 */ /* 0x000fcc0000000000 */
[----:B------:R-:W-:Y:S01]  /*e500*/  HGMMA.64x32x16.F32 R152, gdesc[UR52].tnspA, R152, gsb0 ;  /* 0x20600000349879f0 */ /* 0x000fe20008000898 */
[----:B0-----:R-:W-:Y:S01]  /*e510*/  IMAD.SHL.U32 R2, R151, 0x2, RZ ;  /* 0x0000000297027824 */ /* 0x001fe200078e00ff */
        /* <DEDUP_REMOVED lines=8> */
[----:B------:R-:W-:Y:S01]  /*e5a0*/  LOP3.LUT R2, R2, 0x6, RZ, 0xc0, !PT ;  /* 0x0000000602027812 */ /* 0x000fe200078ec0ff */
[----:B------:R-:W4:Y:S01]  /*e5b0*/  LDL.64 R26, [R1+0x5e8] ;  /* 0x0005e800011a7983 */ /* 0x000f220000100a00 */
[----:B------:R-:W-:Y:S02]  /*e5c0*/  R2UR UR58, R5 ;  /* 0x00000000053a72ca */ /* 0x000fe400000e0000 */
[----:B------:R-:W-:Y:S02]  /*e5d0*/  R2UR UR49, R29 ;  /* 0x000000001d3172ca */ /* 0x000fe400000e0000 */
[----:B------:R-:W-:Y:S01]  /*e5e0*/  R2UR UR48, R28 ;  /* 0x000000001c3072ca */ /* 0x000fe200000e0000 */
[----:B--2---:R-:W-:Y:S01]  /*e5f0*/  IMAD.WIDE R18, R0, 0x2, R10 ;  /* 0x0000000200127825 */ /* 0x004fe200078e020a */
[----:B------:R-:W2:Y:S01]  /*e600*/  LDL.64 R28, [R1+0x5f0] ;  /* 0x0005f000011c7983 */ /* 0x000ea20000100a00 */
[----:B------:R-:W-:Y:S02]  /*e610*/  IADD3 R5, P0, R2, R245, RZ ;  /* 0x000000f502057210 */ /* 0x000fe40007f1e0ff */
[----:B------:R-:W-:Y:S01]  /*e620*/  R2UR UR53, R25 ;  /* 0x00000000193572ca */ /* 0x000fe200000e0000 */
[----:B------:R-:W-:Y:S01]  /*e630*/  STL [R1+0xda4], R245 ;  /* 0x000da4f501007387 */ /* 0x000fe20000100800 */
[----:B------:R-:W-:Y:S01]  /*e640*/  R2UR UR52, R24 ;  /* 0x00000000183472ca */ /* 0x000fe200000e0000 */
[----:B------:R-:W-:Y:S01]  /*e650*/  IMAD.WIDE R22, R0, 0x2, R6 ;  /* 0x0000000200167825 */ /* 0x000fe200078e0206 */
[----:B------:R-:W-:Y:S01]  /*e660*/  R2UR UR37, R41 ;  /* 0x00000000292572ca */ /* 0x000fe200000e0000 */
[----:B------:R-:W2:Y:S01]  /*e670*/  LDL.64 R24, [R1+0x5d0] ;  /* 0x0005d00001187983 */ /* 0x000ea20000100a00 */
[----:B------:R-:W-:-:S03]  /*e680*/  R2UR UR36, R40 ;  /* 0x00000000282472ca */ /* 0x000fc600000e0000 */
[----:B------:R-:W2:Y:S01]  /*e690*/  LDL.64 R10, [R1+0x5c0] ;  /* 0x0005c000010a7983 */ /* 0x000ea20000100a00 */
[----:B------:R-:W-:Y:S02]  /*e6a0*/  IADD3 R6, P1, R5, 0x9, RZ ;  /* 0x0000000905067810 */ /* 0x000fe40007f3e0ff */
[----:B------:R-:W-:Y:S01]  /*e6b0*/  LOP3.LUT R71, R170, 0x8, RZ, 0xfc, !PT ;  /* 0x00000008aa477812 */ /* 0x000fe200078efcff */
[----:B------:R-:W2:Y:S01]  /*e6c0*/  LDL.64 R40, [R1+0x5d8] ;  /* 0x0005d80001287983 */ /* 0x000ea20000100a00 */
[----:B------:R-:W-:Y:S02]  /*e6d0*/  R2UR UR29, R49 ;  /* 0x00000000311d72ca */ /* 0x000fe400000e0000 */
[----:B------:R-:W-:Y:S01]  /*e6e0*/  R2UR UR28, R48 ;  /* 0x00000000301c72ca */ /* 0x000fe200000e0000 */
[----:B------:R-:W-:Y:S01]  /*e6f0*/  IMAD.WIDE R20, R0, 0x2, R14 ;  /* 0x0000000200147825 */ /* 0x000fe200078e020e */
[----:B------:R-:W2:Y:S01]  /*e700*/  LDL.64 R48, [R1+0x5a8] ;  /* 0x0005a80001307983 */ /* 0x000ea20000100a00 */
[----:B------:R-:W-:-:S02]  /*e710*/  ISETP.GT.U32.AND P3, PT, R6, R170, PT ;  /* 0x000000aa0600720c */ /* 0x000fc40003f64070 */
[----:B------:R-:W-:Y:S01]  /*e720*/  ISETP.GT.U32.AND P4, PT, R6, R71, PT ;  /* 0x000000470600720c */ /* 0x000fe20003f84070 */
[----:B------:R-:W2:Y:S01]  /*e730*/  LDL.64 R14, [R1+0x5c8] ;  /* 0x0005c800010e7983 */ /* 0x000ea20000100a00 */
[----:B------:R-:W-:-:S03]  /*e740*/  R2UR UR34, R46 ;  /* 0x000000002e2272ca */ /* 0x000fc600000e0000 */
[----:B------:R-:W2:Y:S01]  /*e750*/  LDL.64 R6, [R1+0x5b0] ;  /* 0x0005b00001067983 */ /* 0x000ea20000100a00 */
[----:B------:R-:W-:Y:S02]  /*e760*/  R2UR UR43, R39 ;  /* 0x00000000272b72ca */ /* 0x000fe400000e0000 */
[----:B------:R-:W-:Y:S01]  /*e770*/  R2UR UR42, R38 ;  /* 0x00000000262a72ca */ /* 0x000fe200000e0000 */
[----:B------:R-:W2:Y:S04]  /*e780*/  LDG.E.U16 R70, desc[UR60][R22.64] ;  /* 0x0000003c16467981 */ /* 0x000ea8000c1e1500 */
[----:B------:R-:W2:Y:S01]  /*e790*/  LDL.64 R38, [R1+0x5a0] ;  /* 0x0005a00001267983 */ /* 0x000ea20000100a00 */
[----:B------:R-:W-:Y:S02]  /*e7a0*/  WARPGROUP.DEPBAR.LE gsb0, 0x0 ;  /* 0x00008000000079c5 */ /* 0x000fe40000010000 */
[----:B------:R-:W-:Y:S01]  /*e7b0*/  WARPGROUP.ARRIVE ;  /* 0x00000000000079c5 */ /* 0x000fe20000000000 */
[----:B------:R-:W2:Y:S01]  /*e7c0*/  LDG.E.U16 R69, desc[UR60][R18.64] ;  /* 0x0000003c12457981 */ /* 0x000ea2000c1e1500 */
[----:B------:R-:W-:-:S02]  /*e7d0*/  R2UR UR41, R37 ;  /* 0x00000000252972ca */ /* 0x000fc400000e0000 */
[----:B------:R-:W-:Y:S01]  /*e7e0*/  R2UR UR40, R36 ;  /* 0x00000000242872ca */ /* 0x000fe200000e0000 */
[----:B------:R-:W2:Y:S01]  /*e7f0*/  LDL.64 R74, [R1+0x4b8] ;  /* 0x0004b800014a7983 */ /* 0x000ea20000100a00 */
[----:B------:R-:W-:Y:S01]  /*e800*/  HGMMA.64x32x16.F32 R152, gdesc[UR4].tnspA, R152, gsb0 ;  /* 0x20600000049879f0 */ /* 0x000fe20008000898 */
[----:B------:R-:W-:Y:S02]  /*e810*/  R2UR UR6, R16 ;  /* 0x00000000100672ca */ /* 0x000fe400000e0000 */
[----:B------:R-:W-:Y:S01]  /*e820*/  R2UR UR7, R17 ;  /* 0x00000000110772ca */ /* 0x000fe200000e0000 */
[----:B---3--:R-:W-:Y:S01]  /*e830*/  IMAD.WIDE R16, R0, 0x2, R8 ;  /* 0x0000000200107825 */ /* 0x008fe200078e0208 */
[----:B------:R-:W3:Y:S04]  /*e840*/  LDL.64 R36, [R1+0x598] ;  /* 0x0005980001247983 */ /* 0x000ee80000100a00 */
[----:B------:R-:W3:Y:S04]  /*e850*/  LDL.64 R8, [R1+0x5b8] ;  /* 0x0005b80001087983 */ /* 0x000ee80000100a00 */
[----:B------:R4:W3:Y:S01]  /*e860*/  LDG.E.U16 R46, desc[UR60][R16.64] ;  /* 0x0000003c102e7981 */ /* 0x0008e2000c1e1500 */
[----:B------:R-:W-:-:S02]  /*e870*/  R2UR UR47, R35 ;  /* 0x00000000232f72ca */ /* 0x000fc400000e0000 */
[----:B------:R-:W-:Y:S01]  /*e880*/  R2UR UR46, R34 ;  /* 0x00000000222e72ca */ /* 0x000fe200000e0000 */
[----:B------:R-:W3:Y:S01]  /*e890*/  LDL.64 R72, [R1+0x4b0] ;  /* 0x0004b00001487983 */ /* 0x000ee20000100a00 */
[----:B------:R-:W-:Y:S02]  /*e8a0*/  R2UR UR35, R47 ;  /* 0x000000002f2372ca */ /* 0x000fe400000e0000 */
[----:B------:R-:W-:Y:S01]  /*e8b0*/  R2UR UR33, R45 ;  /* 0x000000002d2172ca */ /* 0x000fe200000e0000 */
[----:B------:R-:W3:Y:S01]  /*e8c0*/  LDL.64 R34, [R1+0x590] ;  /* 0x0005900001227983 */ /* 0x000ee20000100a00 */
[----:B----4-:R-:W-:-:S03]  /*e8d0*/  IMAD.WIDE R16, R0, 0x2, R12 ;  /* 0x0000000200107825 */ /* 0x010fc600078e020c */
[----:B------:R-:W4:Y:S01]  /*e8e0*/  LDL.64 R12, [R1+0x580] ;  /* 0x00058000010c7983 */ /* 0x000f220000100a00 */
[----:B------:R-:W-:-:S03]  /*e8f0*/  R2UR UR32, R44 ;  /* 0x000000002c2072ca */ /* 0x000fc600000e0000 */
[----:B------:R2:W4:Y:S01]  /*e900*/  LDG.E.U16 R47, desc[UR60][R20.64] ;  /* 0x0000003c142f7981 */ /* 0x000522000c1e1500 */
[----:B------:R-:W-:Y:S02]  /*e910*/  R2UR UR14, R66 ;  /* 0x00000000420e72ca */ /* 0x000fe400000e0000 */
[----:B------:R-:W-:Y:S01]  /*e920*/  R2UR UR13, R65 ;  /* 0x00000000410d72ca */ /* 0x000fe200000e0000 */
[----:B------:R-:W4:Y:S01]  /*e930*/  LDG.E.U16 R66, desc[UR60][R16.64] ;  /* 0x0000003c10427981 */ /* 0x000f22000c1e1500 */
        /* <DEDUP_REMOVED lines=9> */
[----:B------:R-:W-:Y:S02]  /*e9d0*/  R2UR UR27, R55 ;  /* 0x00000000371b72ca */ /* 0x000fe400000e0000 */
[----:B------:R-:W-:Y:S01]  /*e9e0*/  R2UR UR26, R54 ;  /* 0x00000000361a72ca */ /* 0x000fe200000e0000 */
[----:B------:R-:W4:Y:S01]  /*e9f0*/  LDL.64 R84, [R1+0x458] ;  /* 0x0004580001547983 */ /* 0x000f220000100a00 */
[----:B------:R-:W-:Y:S02]  /*ea00*/  R2UR UR25, R53 ;  /* 0x00000000351972ca */ /* 0x000fe400000e0000 */
[----:B------:R-:W-:Y:S01]  /*ea10*/  R2UR UR24, R52 ;  /* 0x00000000341872ca */ /* 0x000fe200000e0000 */
[----:B------:R-:W4:Y:S01]  /*ea20*/  LDL.64 R54, [R1+0x530] ;  /* 0x0005300001367983 */ /* 0x000f220000100a00 */
[----:B------:R-:W-:-:S03]  /*ea30*/  R2UR UR17, R61 ;  /* 0x000000003d1172ca */ /* 0x000fc600000e0000 */
        /* <DEDUP_REMOVED lines=9> */
[----:B------:R-:W-:Y:S02]  /*ead0*/  R2UR UR21, R57 ;  /* 0x00000000391572ca */ /* 0x000fe400000e0000 */
[----:B------:R-:W-:Y:S01]  /*eae0*/  R2UR UR20, R56 ;  /* 0x00000000381472ca */ /* 0x000fe200000e0000 */
[----:B------:R-:W4:Y:S04]  /*eaf0*/  LDL.64 R90, [R1+0x420] ;  /* 0x00042000015a7983 */ /* 0x000f280000100a00 */
[----:B------:R-:W4:Y:S04]  /*eb00*/  LDL.64 R88, [R1+0x418] ;  /* 0x0004180001587983 */ /* 0x000f280000100a00 */
[----:B------:R-:W4:Y:S04]  /*eb10*/  LDL.64 R94, [R1+0x3e0] ;  /* 0x0003e000015e7983 */ /* 0x000f280000100a00 */
[----:B------:R-:W4:Y:S01]  /*eb20*/  LDL.64 R92, [R1+0x3b0] ;  /* 0x0003b000015c7983 */ /* 0x000f220000100a00 */
[----:B------:R-:W-:-:S02]  /*eb30*/  R2UR UR11, R148 ;  /* 0x00000000940b72ca */ /* 0x000fc400000e0000 */
[----:B------:R-:W-:Y:S01]  /*eb40*/  R2UR UR10, R149 ;  /* 0x00000000950a72ca */ /* 0x000fe200000e0000 */
[----:B------:R-:W4:Y:S01]  /*eb50*/  LDL.64 R100, [R1+0x308] ;  /* 0x0003080001647983 */ /* 0x000f220000100a00 */
[----:B------:R-:W-:-:S03]  /*eb60*/  R2UR UR9, R150 ;  /* 0x00000000960972ca */ /* 0x000fc600000e0000 */
[----:B------:R-:W4:Y:S04]  /*eb70*/  LDL.64 R98, [R1+0x2f8] ;  /* 0x0002f80001627983 */ /* 0x000f280000100a00 */
[----:B------:R-:W4:Y:S01]  /*eb80*/  LDL.64 R96, [R1+0x2e8] ;  /* 0x0002e80001607983 */ /* 0x000f220000100a00 */
[----:B------:R-:W-:-:S03]  /*eb90*/  IMAD.WIDE R168, R0, 0x2, R32 ;  /* 0x0000000200a87825 */ /* 0x000fc600078e0220 */
[----:B------:R-:W4:Y:S01]  /*eba0*/  LDL.64 R32, [R1+0x588] ;  /* 0x0005880001207983 */ /* 0x000f220000100a00 */
[----:B------:R-:W-:-:S03]  /*ebb0*/  IMAD.WIDE R22, R0, 0x2, R30 ;  /* 0x0000000200167825 */ /* 0x000fc600078e021e */
[----:B------:R-:W4:Y:S01]  /*ebc0*/  LDL.64 R30, [R1+0x578] ;  /* 0x00057800011e7983 */ /* 0x000f220000100a00 */
[----:B------:R-:W-:-:S03]  /*ebd0*/  IMAD.WIDE R18, R0, 0x2, R26 ;  /* 0x0000000200127825 */ /* 0x000fc600078e021a */
[----:B------:R0:W4:Y:S04]  /*ebe0*/  LDG.E.U16 R45, desc[UR60][R22.64] ;  /* 0x0000003c162d7981 */ /* 0x000128000c1e1500 */
[----:B------:R1:W4:Y:S01]  /*ebf0*/  LDG.E.U16 R44, desc[UR60][R18.64] ;  /* 0x0000003c122c7981 */ /* 0x000322000c1e1500 */
[----:B--2---:R-:W-:-:S03]  /*ec00*/  IMAD.WIDE R20, R0, 0x2, R28 ;  /* 0x0000000200147825 */ /* 0x004fc600078e021c */
[----:B------:R-:W2:Y:S04]  /*ec10*/  LDL.64 R28, [R1+0x570] ;  /* 0x00057000011c7983 */ /* 0x000ea80000100a00 */
[----:B------:R1:W2:Y:S01]  /*ec20*/  LDG.E.U16 R68, desc[UR60][R168.64] ;  /* 0x0000003ca8447981 */ /* 0x0002a2000c1e1500 */
[----:B0-----:R-:W-:-:S03]  /*ec30*/  IMAD.WIDE R22, R0, 0x2, R24 ;  /* 0x0000000200167825 */ /* 0x001fc600078e0218 */
[----:B------:R-:W2:Y:S01]  /*ec40*/  LDL.64 R24, [R1+0x560] ;  /* 0x0005600001187983 */ /* 0x000ea20000100a00 */
[----:B-1----:R-:W-:-:S03]  /*ec50*/  IMAD.WIDE R18, R0, 0x2, R10 ;  /* 0x0000000200127825 */ /* 0x002fc600078e020a */
[----:B------:R-:W2:Y:S01]  /*ec60*/  LDL.64 R10, [R1+0x550] ;  /* 0x00055000010a7983 */ /* 0x000ea20000100a00 */
[----:B------:R-:W-:-:S03]  /*ec70*/  IMAD.WIDE R168, R0, 0x2, R40 ;  /* 0x0000000200a87825 */ /* 0x000fc600078e0228 */
[----:B------:R-:W2:Y:S04]  /*ec80*/  LDL.64 R26, [R1+0x568] ;  /* 0x00056800011a7983 */ /* 0x000ea80000100a00 */
[----:B------:R0:W2:Y:S04]  /*ec90*/  LDG.E.U16 R65, desc[UR60][R22.64] ;  /* 0x0000003c16417981 */ /* 0x0000a8000c1e1500 */
[----:B------:R1:W2:Y:S04]  /*eca0*/  LDG.E.U16 R43, desc[UR60][R168.64] ;  /* 0x0000003ca82b7981 */ /* 0x0002a8000c1e1500 */
[----:B------:R3:W2:Y:S01]  /*ecb0*/  LDG.E.U16 R67, desc[UR60][R20.64] ;  /* 0x0000003c14437981 */ /* 0x0006a2000c1e1500 */
[----:B0-----:R-:W-:-:S03]  /*ecc0*/  IMAD.WIDE R22, R0, 0x2, R48 ;  /* 0x0000000200167825 */ /* 0x001fc600078e0230 */
[----:B------:R-:W2:Y:S01]  /*ecd0*/  LDG.E.U16 R64, desc[UR60][R18.64] ;  /* 0x0000003c12407981 */ /* 0x000ea2000c1e1500 */
[----:B-1----:R-:W-:-:S03]  /*ece0*/  IMAD.WIDE R168, R0, 0x2, R6 ;  /* 0x0000000200a87825 */ /* 0x002fc600078e0206 */
[----:B------:R-:W2:Y:S04]  /*ecf0*/  LDL.64 R6, [R1+0x540] ;  /* 0x0005400001067983 */ /* 0x000ea80000100a00 */
[----:B------:R4:W2:Y:S01]  /*ed00*/  LDG.E.U16 R40, desc[UR60][R22.64] ;  /* 0x0000003c16287981 */ /* 0x0008a2000c1e1500 */
[----:B---3--:R-:W-:-:S03]  /*ed10*/  IMAD.WIDE R16, R0, 0x2, R8 ;  /* 0x0000000200107825 */ /* 0x008fc600078e0208 */
[----:B------:R-:W3:Y:S04]  /*ed20*/  LDG.E.U16 R63, desc[UR60][R168.64] ;  /* 0x0000003ca83f7981 */ /* 0x000ee8000c1e1500 */
[----:B------:R-:W3:Y:S01]  /*ed30*/  LDL.64 R8, [R1+0x548] ;  /* 0x0005480001087983 */ /* 0x000ee20000100a00 */
[----:B------:R-:W-:-:S03]  /*ed40*/  IMAD.WIDE R20, R0, 0x2, R14 ;  /* 0x0000000200147825 */ /* 0x000fc600078e020e */
[----:B------:R-:W3:Y:S04]  /*ed50*/  LDL.64 R14, [R1+0x558] ;  /* 0x00055800010e7983 */ /* 0x000ee80000100a00 */
[----:B------:R0:W3:Y:S01]  /*ed60*/  LDG.E.U16 R42, desc[UR60][R20.64] ;  /* 0x0000003c142a7981 */ /* 0x0000e2000c1e1500 */
[----:B----4-:R-:W-:-:S03]  /*ed70*/  IMAD.WIDE R22, R0, 0x2, R12 ;  /* 0x0000000200167825 */ /* 0x010fc600078e020c */
[----:B------:R1:W4:Y:S04]  /*ed80*/  LDG.E.U16 R41, desc[UR60][R16.64] ;  /* 0x0000003c10297981 */ /* 0x000328000c1e1500 */
[----:B------:R-:W4:Y:S01]  /*ed90*/  LDL.64 R12, [R1+0x538] ;  /* 0x00053800010c7983 */ /* 0x000f220000100a00 */
[----:B0-----:R-:W-:-:S03]  /*eda0*/  IMAD.WIDE R20, R0, 0x2, R38 ;  /* 0x0000000200147825 */ /* 0x001fc600078e0226 */
[----:B------:R-:W4:Y:S01]  /*edb0*/  LDL.64 R48, [R1+0x4f8] ;  /* 0x0004f80001307983 */ /* 0x000f220000100a00 */
[----:B------:R-:W-:-:S03]  /*edc0*/  IMAD.WIDE R18, R0, 0x2, R36 ;  /* 0x0000000200127825 */ /* 0x000fc600078e0224 */
[----:B------:R0:W4:Y:S01]  /*edd0*/  LDG.E.U16 R62, desc[UR60][R20.64] ;  /* 0x0000003c143e7981 */ /* 0x000122000c1e1500 */
[----:B-1----:R-:W-:-:S03]  /*ede0*/  IMAD.WIDE R16, R0, 0x2, R34 ;  /* 0x0000000200107825 */ /* 0x002fc600078e0222 */
[----:B------:R2:W4:Y:S04]  /*edf0*/  LDG.E.U16 R39, desc[UR60][R18.64] ;  /* 0x0000003c12277981 */ /* 0x000528000c1e1500 */
[----:B------:R-:W4:Y:S04]  /*ee00*/  LDG.E.U16 R61, desc[UR60][R16.64] ;  /* 0x0000003c103d7981 */ /* 0x000f28000c1e1500 */
[----:B------:R-:W4:Y:S01]  /*ee10*/  LDG.E.U16 R60, desc[UR60][R22.64] ;  /* 0x0000003c163c7981 */ /* 0x000f22000c1e1500 */
[----:B------:R-:W-:-:S03]  /*ee20*/  IMAD.WIDE R168, R0, 0x2, R32 ;  /* 0x0000000200a87825 */ /* 0x000fc600078e0220 */
[----:B------:R-:W4:Y:S01]  /*ee30*/  LDL.64 R32, [R1+0x520] ;  /* 0x0005200001207983 */ /* 0x000f220000100a00 */
[----:B0-----:R-:W-:-:S03]  /*ee40*/  IMAD.WIDE R20, R0, 0x2, R30 ;  /* 0x0000000200147825 */ /* 0x001fc600078e021e */
[----:B------:R0:W4:Y:S04]  /*ee50*/  LDG.E.U16 R38, desc[UR60][R168.64] ;  /* 0x0000003ca8267981 */ /* 0x000128000c1e1500 */
[----:B------:R1:W4:Y:S04]  /*ee60*/  LDG.E.U16 R37, desc[UR60][R20.64] ;  /* 0x0000003c14257981 */ /* 0x000328000c1e1500 */
[----:B------:R-:W4:Y:S01]  /*ee70*/  LDL.64 R30, [R1+0x518] ;  /* 0x00051800011e7983 */ /* 0x000f220000100a00 */
[----:B--2---:R-:W-:-:S03]  /*ee80*/  IMAD.WIDE R18, R0, 0x2, R28 ;  /* 0x0000000200127825 */ /* 0x004fc600078e021c */
[----:B------:R-:W2:Y:S04]  /*ee90*/  LDL.64 R28, [R1+0x4f0] ;  /* 0x0004f000011c7983 */ /* 0x000ea80000100a00 */
[----:B------:R-:W2:Y:S01]  /*eea0*/  LDG.E.U16 R59, desc[UR60][R18.64] ;  /* 0x0000003c123b7981 */ /* 0x000ea2000c1e1500 */
        /* <DEDUP_REMOVED lines=10> */
[----:B------:R-:W2:Y:S01]  /*ef50*/  LDL.64 R6, [R1+0x4e0] ;  /* 0x0004e00001067983 */ /* 0x000ea20000100a00 */
[----:B---3--:R-:W-:-:S03]  /*ef60*/  IMAD.WIDE R18, R0, 0x2, R8 ;  /* 0x0000000200127825 */ /* 0x008fc600078e0208 */
[----:B------:R-:W3:Y:S04]  /*ef70*/  LDG.E.U16 R56, desc[UR60][R16.64] ;  /* 0x0000003c10387981 */ /* 0x000ee8000c1e1500 */
[----:B------:R-:W3:Y:S01]  /*ef80*/  LDL.64 R8, [R1+0x4e8] ;  /* 0x0004e80001087983 */ /* 0x000ee20000100a00 */
[----:B----4-:R-:W-:-:S03]  /*ef90*/  IMAD.WIDE R168, R0, 0x2, R12 ;  /* 0x0000000200a87825 */ /* 0x010fc600078e020c */
[----:B------:R-:W4:Y:S04]  /*efa0*/  LDG.E.U16 R34, desc[UR60][R18.64] ;  /* 0x0000003c12227981 */ /* 0x000f28000c1e1500 */
[----:B------:R-:W4:Y:S01]  /*efb0*/  LDL.64 R12, [R1+0x4c8] ;  /* 0x0004c800010c7983 */ /* 0x000f220000100a00 */
[----:B------:R-:W-:-:S03]  /*efc0*/  IMAD.WIDE R22, R0, 0x2, R14 ;  /* 0x0000000200167825 */ /* 0x000fc600078e020e */
[----:B------:R-:W4:Y:S01]  /*efd0*/  LDL.64 R14, [R1+0x4d0] ;  /* 0x0004d000010e7983 */ /* 0x000f220000100a00 */
[----:B-1----:R-:W-:-:S03]  /*efe0*/  IMAD.WIDE R20, R0, 0x2, R52 ;  /* 0x0000000200147825 */ /* 0x002fc600078e0234 */
[----:B------:R0:W4:Y:S02]  /*eff0*/  LDG.E.U16 R35, desc[UR60][R22.64] ;  /* 0x0000003c16237981 */ /* 0x000124000c1e1500 */
[----:B0-----:R-:W-:-:S05]  /*f000*/  IMAD.WIDE R22, R0, 0x2, R54 ;  /* 0x0000000200167825 */ /* 0x001fca00078e0236 */
[----:B------:R-:W4:Y:S01]  /*f010*/  LDG.E.U16 R55, desc[UR60][R22.64] ;  /* 0x0000003c16377981 */ /* 0x000f22000c1e1500 */
[----:B------:R-:W-:-:S03]  /*f020*/  IMAD.WIDE R18, R0, 0x2, R32 ;  /* 0x0000000200127825 */ /* 0x000fc600078e0220 */
[----:B------:R-:W4:Y:S04]  /*f030*/  LDG.E.U16 R33, desc[UR60][R168.64] ;  /* 0x0000003ca8217981 */ /* 0x000f28000c1e1500 */
[----:B------:R0:W4:Y:S04]  /*f040*/  LDG.E.U16 R32, desc[UR60][R20.64] ;  /* 0x0000003c14207981 */ /* 0x000128000c1e1500 */
[----:B------:R-:W4:Y:S01]  /*f050*/  LDG.E.U16 R54, desc[UR60][R18.64] ;  /* 0x0000003c12367981 */ /* 0x000f22000c1e1500 */
[----:B------:R-:W-:-:S04]  /*f060*/  IMAD.WIDE R16, R0, 0x2, R30 ;  /* 0x0000000200107825 */ /* 0x000fc800078e021e */
[C---:B0-----:R-:W-:Y:S01]  /*f070*/  IMAD.WIDE R20, R0.reuse, 0x2, R50 ;  /* 0x0000000200147825 */ /* 0x041fe200078e0232 */
[----:B------:R0:W4:Y:S04]  /*f080*/  LDG.E.U16 R31, desc[UR60][R16.64] ;  /* 0x0000003c101f7981 */ /* 0x000128000c1e1500 */
[----:B------:R1:W4:Y:S01]  /*f090*/  LDG.E.U16 R52, desc[UR60][R20.64] ;  /* 0x0000003c14347981 */ /* 0x000322000c1e1500 */
[----:B--2---:R-:W-:-:S03]  /*f0a0*/  IMAD.WIDE R168, R0, 0x2, R24 ;  /* 0x0000000200a87825 */ /* 0x004fc600078e0218 */
[----:B------:R-:W2:Y:S01]  /*f0b0*/  LDL.64 R24, [R1+0x4a8] ;  /* 0x0004a80001187983 */ /* 0x000ea20000100a00 */
[----:B------:R-:W-:-:S03]  /*f0c0*/  IMAD.WIDE R22, R0, 0x2, R10 ;  /* 0x0000000200167825 */ /* 0x000fc600078e020a */
[----:B------:R-:W2:Y:S01]  /*f0d0*/  LDL.64 R10, [R1+0x4a0] ;  /* 0x0004a000010a7983 */ /* 0x000ea20000100a00 */
[----:B0-----:R-:W-:-:S03]  /*f0e0*/  IMAD.WIDE R16, R0, 0x2, R28 ;  /* 0x0000000200107825 */ /* 0x001fc600078e021c */
[----:B------:R-:W2:Y:S01]  /*f0f0*/  LDG.E.U16 R53, desc[UR60][R168.64] ;  /* 0x0000003ca8357981 */ /* 0x000ea2000c1e1500 */
[----:B-1----:R-:W-:-:S03]  /*f100*/  IMAD.WIDE R20, R0, 0x2, R26 ;  /* 0x0000000200147825 */ /* 0x002fc600078e021a */
[----:B------:R0:W2:Y:S04]  /*f110*/  LDG.E.U16 R30, desc[UR60][R22.64] ;  /* 0x0000003c161e7981 */ /* 0x0000a8000c1e1500 */
[----:B------:R-:W2:Y:S04]  /*f120*/  LDG.E.U16 R51, desc[UR60][R16.64] ;  /* 0x0000003c10337981 */ /* 0x000ea8000c1e1500 */
[----:B------:R1:W2:Y:S01]  /*f130*/  LDG.E.U16 R27, desc[UR60][R20.64] ;  /* 0x0000003c141b7981 */ /* 0x0002a2000c1e1500 */
[----:B0-----:R-:W-:-:S03]  /*f140*/  IMAD.WIDE R22, R0, 0x2, R6 ;  /* 0x0000000200167825 */ /* 0x001fc600078e0206 */
[----:B------:R-:W2:Y:S01]  /*f150*/  LDL.64 R6, [R1+0x490] ;  /* 0x0004900001067983 */ /* 0x000ea20000100a00 */
[----:B-1----:R-:W-:-:S03]  /*f160*/  IMAD.WIDE R20, R0, 0x2, R72 ;  /* 0x0000000200147825 */ /* 0x002fc600078e0248 */
[----:B------:R0:W2:Y:S04]  /*f170*/  LDG.E.U16 R50, desc[UR60][R22.64] ;  /* 0x0000003c16327981 */ /* 0x0000a8000c1e1500 */
[----:B------:R-:W2:Y:S01]  /*f180*/  LDL.64 R72, [R1+0x460] ;  /* 0x0004600001487983 */ /* 0x000ea20000100a00 */
[C---:B------:R-:W-:Y:S01]  /*f190*/  IMAD.WIDE R18, R0.reuse, 0x2, R48 ;  /* 0x0000000200127825 */ /* 0x040fe200078e0230 */
[----:B------:R-:W-:Y:S02]  /*f1a0*/  WARPGROUP.DEPBAR.LE gsb0, 0x0 ;  /* 0x00008000000079c5 */ /* 0x000fe40000010000 */
[----:B------:R-:W2:Y:S01]  /*f1b0*/  LDG.E.U16 R249, desc[UR60][R20.64] ;  /* 0x0000003c14f97981 */ /* 0x000ea2000c1e1500 */
[----:B------:R-:W1:Y:S01]  /*f1c0*/  LDC R48, c[0x0][0x238] ;  /* 0x00008e00ff307b82 */ /* 0x000e620000000800 */
[----:B0-----:R-:W-:-:S02]  /*f1d0*/  IMAD.WIDE R22, R0, 0x2, R74 ;  /* 0x0000000200167825 */ /* 0x001fc400078e024a */
[----:B------:R-:W2:Y:S04]  /*f1e0*/  LDL.64 R74, [R1+0x468] ;  /* 0x00046800014a7983 */ /* 0x000ea80000100a00 */
[----:B------:R0:W2:Y:S01]  /*f1f0*/  LDG.E.U16 R29, desc[UR60][R18.64] ;  /* 0x0000003c121d7981 */ /* 0x0000a2000c1e1500 */
[----:B---3--:R-:W-:-:S03]  /*f200*/  IMAD.WIDE R168, R0, 0x2, R8 ;  /* 0x0000000200a87825 */ /* 0x008fc600078e0208 */
[----:B------:R-:W3:Y:S04]  /*f210*/  LDL.64 R8, [R1+0x498] ;  /* 0x0004980001087983 */ /* 0x000ee80000100a00 */
[----:B------:R0:W3:Y:S01]  /*f220*/  LDG.E.U16 R28, desc[UR60][R168.64] ;  /* 0x0000003ca81c7981 */ /* 0x0000e2000c1e1500 */
[----:B----4-:R-:W-:-:S03]  /*f230*/  IMAD.WIDE R16, R0, 0x2, R12 ;  /* 0x0000000200107825 */ /* 0x010fc600078e020c */
[----:B------:R-:W4:Y:S01]  /*f240*/  LDL.64 R12, [R1+0x478] ;  /* 0x00047800010c7983 */ /* 0x000f220000100a00 */
[----:B0-----:R-:W-:-:S03]  /*f250*/  IMAD.WIDE R18, R0, 0x2, R14 ;  /* 0x0000000200127825 */ /* 0x001fc600078e020e */
[----:B------:R-:W4:Y:S01]  /*f260*/  LDL.64 R14, [R1+0x480] ;  /* 0x00048000010e7983 */ /* 0x000f220000100a00 */
[----:B------:R-:W-:-:S03]  /*f270*/  IMAD.WIDE R168, R0, 0x2, R78 ;  /* 0x0000000200a87825 */ /* 0x000fc600078e024e */
[----:B------:R2:W4:Y:S04]  /*f280*/  LDG.E.U16 R26, desc[UR60][R16.64] ;  /* 0x0000003c101a7981 */ /* 0x000528000c1e1500 */
[----:B------:R-:W4:Y:S01]  /*f290*/  LDL.64 R78, [R1+0x438] ;  /* 0x00043800014e7983 */ /* 0x000f220000100a00 */
[----:B------:R-:W-:-:S03]  /*f2a0*/  IMAD.WIDE R20, R0, 0x2, R76 ;  /* 0x0000000200147825 */ /* 0x000fc600078e024c */
[----:B------:R0:W4:Y:S04]  /*f2b0*/  LDG.E.U16 R49, desc[UR60][R18.64] ;  /* 0x0000003c12317981 */ /* 0x000128000c1e1500 */
[----:B------:R-:W4:Y:S04]  /*f2c0*/  LDG.E.U16 R252, desc[UR60][R168.64] ;  /* 0x0000003ca8fc7981 */ /* 0x000f28000c1e1500 */
[----:B------:R-:W4:Y:S01]  /*f2d0*/  LDL.64 R76, [R1+0x410] ;  /* 0x00041000014c7983 */ /* 0x000f220000100a00 */
[----:B--2---:R-:W-:-:S03]  /*f2e0*/  IMAD.WIDE R16, R0, 0x2, R10 ;  /* 0x0000000200107825 */ /* 0x004fc600078e020a */
[----:B------:R-:W2:Y:S01]  /*f2f0*/  LDL.64 R10, [R1+0x450] ;  /* 0x00045000010a7983 */ /* 0x000ea20000100a00 */
[----:B0-----:R-:W-:-:S03]  /*f300*/  IMAD.WIDE R18, R0, 0x2, R24 ;  /* 0x0000000200127825 */ /* 0x001fc600078e0218 */
[----:B------:R0:W2:Y:S04]  /*f310*/  LDG.E.U16 R25, desc[UR60][R22.64] ;  /* 0x0000003c16197981 */ /* 0x0000a8000c1e1500 */
[----:B------:R-:W2:Y:S04]  /*f320*/  LDG.E.U16 R246, desc[UR60][R16.64] ;  /* 0x0000003c10f67981 */ /* 0x000ea8000c1e1500 */
[----:B------:R-:W2:Y:S01]  /*f330*/  LDG.E.U16 R24, desc[UR60][R18.64] ;  /* 0x0000003c12187981 */ /* 0x000ea2000c1e1500 */
[----:B0-----:R-:W-:-:S03]  /*f340*/  IMAD.WIDE R22, R0, 0x2, R6 ;  /* 0x0000000200167825 */ /* 0x001fc600078e0206 */
[----:B------:R-:W2:Y:S04]  /*f350*/  LDL.64 R6, [R1+0x428] ;  /* 0x0004280001067983 */ /* 0x000ea80000100a00 */
[----:B------:R0:W2:Y:S02]  /*f360*/  LDG.E.U16 R244, desc[UR60][R22.64] ;  /* 0x0000003c16f47981 */ /* 0x0000a4000c1e1500 */
[C---:B0-----:R-:W-:Y:S02]  /*f370*/  IMAD.WIDE R22, R0.reuse, 0x2, R74 ;  /* 0x0000000200167825 */ /* 0x041fe400078e024a */
[----:B------:R-:W2:Y:S02]  /*f380*/  LDL.64 R74, [R1+0x408] ;  /* 0x00040800014a7983 */ /* 0x000ea40000100a00 */
[----:B---3--:R-:W-:-:S02]  /*f390*/  IMAD.WIDE R168, R0, 0x2, R8 ;  /* 0x0000000200a87825 */ /* 0x008fc400078e0208 */
[----:B------:R-:W3:Y:S02]  /*f3a0*/  LDL.64 R8, [R1+0x430] ;  /* 0x0004300001087983 */ /* 0x000ee40000100a00 */
[C---:B----4-:R-:W-:Y:S02]  /*f3b0*/  IMAD.WIDE R16, R0.reuse, 0x2, R12 ;  /* 0x0000000200107825 */ /* 0x050fe400078e020c */
[----:B------:R0:W4:Y:S02]  /*f3c0*/  LDG.E.U16 R13, desc[UR60][R20.64] ;  /* 0x0000003c140d7981 */ /* 0x000124000c1e1500 */
[C---:B------:R-:W-:Y:S02]  /*f3d0*/  IMAD.WIDE R18, R0.reuse, 0x2, R14 ;  /* 0x0000000200127825 */ /* 0x040fe400078e020e */
        /* <DEDUP_REMOVED lines=8> */
[----:B------:R-:W4:Y:S04]  /*f460*/  LDL.64 R84, [R1+0x3f0] ;  /* 0x0003f00001547983 */ /* 0x000f280000100a00 */
[----:B------:R-:W4:Y:S01]  /*f470*/  LDG.E.U16 R12, desc[UR60][R16.64] ;  /* 0x0000003c100c7981 */ /* 0x000f22000c1e1500 */
[----:B0-----:R-:W-:-:S03]  /*f480*/  IMAD.WIDE R168, R0, 0x2, R82 ;  /* 0x0000000200a87825 */ /* 0x001fc600078e0252 */
[----:B------:R-:W4:Y:S04]  /*f490*/  LDL.64 R82, [R1+0x3e8] ;  /* 0x0003e80001527983 */ /* 0x000f280000100a00 */
[----:B------:R0:W4:Y:S02]  /*f4a0*/  LDG.E.U16 R241, desc[UR60][R20.64] ;  /* 0x0000003c14f17981 */ /* 0x000124000c1e1500 */
[C---:B0-----:R-:W-:Y:S02]  /*f4b0*/  IMAD.WIDE R20, R0.reuse, 0x2, R78 ;  /* 0x0000000200147825 */ /* 0x041fe400078e024e */
[----:B------:R-:W4:Y:S02]  /*f4c0*/  LDL.64 R78, [R1+0x3c0] ;  /* 0x0003c000014e7983 */ /* 0x000f240000100a00 */
[----:B--2---:R-:W-:-:S02]  /*f4d0*/  IMAD.WIDE R16, R0, 0x2, R10 ;  /* 0x0000000200107825 */ /* 0x004fc400078e020a */
[----:B------:R0:W2:Y:S04]  /*f4e0*/  LDG.E.U16 R11, desc[UR60][R22.64] ;  /* 0x0000003c160b7981 */ /* 0x0000a8000c1e1500 */
[----:B------:R-:W2:Y:S04]  /*f4f0*/  LDG.E.U16 R10, desc[UR60][R18.64] ;  /* 0x0000003c120a7981 */ /* 0x000ea8000c1e1500 */
[----:B------:R1:W2:Y:S01]  /*f500*/  LDG.E.U16 R240, desc[UR60][R16.64] ;  /* 0x0000003c10f07981 */ /* 0x0002a2000c1e1500 */
[----:B0-----:R-:W-:-:S03]  /*f510*/  IMAD.WIDE R22, R0, 0x2, R80 ;  /* 0x0000000200167825 */ /* 0x001fc600078e0250 */
[----:B------:R-:W2:Y:S04]  /*f520*/  LDL.64 R80, [R1+0x3d0] ;  /* 0x0003d00001507983 */ /* 0x000ea80000100a00 */
[----:B------:R-:W2:Y:S01]  /*f530*/  LDG.E.U16 R239, desc[UR60][R22.64] ;  /* 0x0000003c16ef7981 */ /* 0x000ea2000c1e1500 */
[----:B-1----:R-:W-:-:S05]  /*f540*/  IMAD.WIDE R16, R0, 0x2, R6 ;  /* 0x0000000200107825 */ /* 0x002fca00078e0206 */
[----:B------:R-:W2:Y:S01]  /*f550*/  LDG.E.U16 R7, desc[UR60][R16.64] ;  /* 0x0000003c10077981 */ /* 0x000ea2000c1e1500 */
[----:B---3--:R-:W-:-:S03]  /*f560*/  IMAD.WIDE R18, R0, 0x2, R8 ;  /* 0x0000000200127825 */ /* 0x008fc600078e0208 */
[----:B------:R0:W3:Y:S04]  /*f570*/  LDG.E.U16 R9, desc[UR60][R168.64] ;  /* 0x0000003ca8097981 */ /* 0x0000e8000c1e1500 */
[----:B------:R1:W3:Y:S04]  /*f580*/  LDG.E.U16 R8, desc[UR60][R20.64] ;  /* 0x0000003c14087981 */ /* 0x0002e8000c1e1500 */
[----:B------:R1:W3:Y:S01]  /*f590*/  LDG.E.U16 R238, desc[UR60][R18.64] ;  /* 0x0000003c12ee7981 */ /* 0x0002e2000c1e1500 */
[----:B0-----:R-:W-:-:S03]  /*f5a0*/  IMAD.WIDE R168, R0, 0x2, R90 ;  /* 0x0000000200a87825 */ /* 0x001fc600078e025a */
[----:B------:R-:W3:Y:S01]  /*f5b0*/  LDL.64 R90, [R1+0x3a0] ;  /* 0x0003a000015a7983 */ /* 0x000ee20000100a00 */
[----:B-1----:R-:W-:-:S03]  /*f5c0*/  IMAD.WIDE R20, R0, 0x2, R76 ;  /* 0x0000000200147825 */ /* 0x002fc600078e024c */
[----:B------:R-:W3:Y:S01]  /*f5d0*/  LDL.64 R76, [R1+0x390] ;  /* 0x00039000014c7983 */ /* 0x000ee20000100a00 */
[----:B------:R-:W-:-:S03]  /*f5e0*/  IMAD.WIDE R18, R0, 0x2, R74 ;  /* 0x0000000200127825 */ /* 0x000fc600078e024a */
[----:B------:R-:W3:Y:S01]  /*f5f0*/  LDL.64 R74, [R1+0x370] ;  /* 0x00037000014a7983 */ /* 0x000ee20000100a00 */
[----:B------:R-:W-:-:S03]  /*f600*/  IMAD.WIDE R22, R0, 0x2, R88 ;  /* 0x0000000200167825 */ /* 0x000fc600078e0258 */
[----:B------:R-:W3:Y:S01]  /*f610*/  LDL.64 R88, [R1+0x380] ;  /* 0x0003800001587983 */ /* 0x000ee20000100a00 */
[----:B----4-:R-:W-:-:S03]  /*f620*/  IMAD.WIDE R16, R0, 0x2, R72 ;  /* 0x0000000200107825 */ /* 0x010fc600078e0248 */
[----:B------:R-:W4:Y:S04]  /*f630*/  LDL.64 R72, [R1+0x360] ;  /* 0x0003600001487983 */ /* 0x000f280000100a00 */
        /* <DEDUP_REMOVED lines=9> */
[----:B------:R-:W4:Y:S04]  /*f6d0*/  LDG.E.U16 R233, desc[UR60][R18.64] ;  /* 0x0000003c12e97981 */ /* 0x000f28000c1e1500 */
[----:B------:R1:W4:Y:S01]  /*f6e0*/  LDG.E.U16 R247, desc[UR60][R16.64] ;  /* 0x0000003c10f77981 */ /* 0x000322000c1e1500 */
[----:B0-----:R-:W-:-:S03]  /*f6f0*/  IMAD.WIDE R20, R0, 0x2, R94 ;  /* 0x0000000200147825 */ /* 0x001fc600078e025e */
[----:B------:R-:W4:Y:S04]  /*f700*/  LDL.64 R82, [R1+0x330] ;  /* 0x0003300001527983 */ /* 0x000f280000100a00 */
[----:B------:R0:W4:Y:S01]  /*f710*/  LDG.E.U16 R232, desc[UR60][R20.64] ;  /* 0x0000003c14e87981 */ /* 0x000122000c1e1500 */
[----:B-1----:R-:W-:-:S03]  /*f720*/  IMAD.WIDE R16, R0, 0x2, R78 ;  /* 0x0000000200107825 */ /* 0x002fc600078e024e */
[----:B------:R-:W4:Y:S04]  /*f730*/  LDL.64 R78, [R1+0x310] ;  /* 0x00031000014e7983 */ /* 0x000f280000100a00 */
[----:B------:R-:W4:Y:S01]  /*f740*/  LDG.E.U16 R230, desc[UR60][R16.64] ;  /* 0x0000003c10e67981 */ /* 0x000f22000c1e1500 */
[----:B0-----:R-:W-:-:S03]  /*f750*/  IMAD.WIDE R20, R0, 0x2, R92 ;  /* 0x0000000200147825 */ /* 0x001fc600078e025c */
[----:B------:R-:W4:Y:S04]  /*f760*/  LDL.64 R92, [R1+0x300] ;  /* 0x00030000015c7983 */ /* 0x000f280000100a00 */
[----:B------:R-:W4:Y:S04]  /*f770*/  LDG.E.U16 R229, desc[UR60][R20.64] ;  /* 0x0000003c14e57981 */ /* 0x000f28000c1e1500 */
[----:B------:R-:W4:Y:S04]  /*f780*/  LDG.E.U16 R2, desc[UR60][R22.64] ;  /* 0x0000003c16027981 */ /* 0x000f28000c1e1500 */
[----:B------:R-:W4:Y:S01]  /*f790*/  LDL.64 R94, [R1+0x248] ;  /* 0x00024800015e7983 */ /* 0x000f220000100a00 */
[----:B------:R-:W-:-:S03]  /*f7a0*/  WARPGROUP.ARRIVE ;  /* 0x00000000000079c5 */ /* 0x000fc60000000000 */
[----:B------:R-:W4:Y:S03]  /*f7b0*/  LDG.E.U16 R237, desc[UR60][R168.64] ;  /* 0x0000003ca8ed7981 */ /* 0x000f26000c1e1500 */
[----:B------:R-:W-:Y:S01]  /*f7c0*/  HGMMA.64x32x16.F32 R152, gdesc[UR8].tnspA, R152, gsb0 ;  /* 0x20600000089879f0 */ /* 0x000fe20008000898 */
[----:B------:R-:W4:Y:S01]  /*f7d0*/  LDL.64 R22, [R1+0x2b8] ;  /* 0x0002b80001167983 */ /* 0x000f220000100a00 */
[----:B--2---:R-:W-:-:S03]  /*f7e0*/  IMAD.WIDE R18, R0, 0x2, R80 ;  /* 0x0000000200127825 */ /* 0x004fc600078e0250 */
[----:B------:R-:W2:Y:S04]  /*f7f0*/  LDL.64 R80, [R1+0x320] ;  /* 0x0003200001507983 */ /* 0x000ea80000100a00 */
[----:B------:R3:W2:Y:S02]  /*f800*/  LDG.E.U16 R231, desc[UR60][R18.64] ;  /* 0x0000003c12e77981 */ /* 0x0006a4000c1e1500 */
[C---:B---3--:R-:W-:Y:S02]  /*f810*/  IMAD.WIDE R18, R0.reuse, 0x2, R90 ;  /* 0x0000000200127825 */ /* 0x048fe400078e025a */
[----:B------:R-:W3:Y:S02]  /*f820*/  LDL.64 R90, [R1+0x2f0] ;  /* 0x0002f000015a7983 */ /* 0x000ee40000100a00 */
[----:B------:R-:W-:-:S02]  /*f830*/  IMAD.WIDE R16, R0, 0x2, R76 ;  /* 0x0000000200107825 */ /* 0x000fc400078e024c */
[----:B------:R0:W3:Y:S04]  /*f840*/  LDG.E.U16 R227, desc[UR60][R18.64] ;  /* 0x0000003c12e37981 */ /* 0x0000e8000c1e1500 */
[----:B------:R4:W3:Y:S04]  /*f850*/  LDG.E.U16 R225, desc[UR60][R16.64] ;  /* 0x0000003c10e17981 */ /* 0x0008e8000c1e1500 */
[----:B------:R-:W3:Y:S01]  /*f860*/  LDL.64 R76, [R1+0x2e0] ;  /* 0x0002e000014c7983 */ /* 0x000ee20000100a00 */
[----:B0-----:R-:W-:-:S03]  /*f870*/  IMAD.WIDE R18, R0, 0x2, R74 ;  /* 0x0000000200127825 */ /* 0x001fc600078e024a */
[----:B------:R-:W3:Y:S01]  /*f880*/  LDL.64 R74, [R1+0x3d8] ;  /* 0x0003d800014a7983 */ /* 0x000ee20000100a00 */
[----:B----4-:R-:W-:-:S03]  /*f890*/  IMAD.WIDE R16, R0, 0x2, R72 ;  /* 0x0000000200107825 */ /* 0x010fc600078e0248 */
[----:B------:R-:W4:Y:S01]  /*f8a0*/  LDL.64 R72, [R1+0x2d0] ;  /* 0x0002d00001487983 */ /* 0x000f220000100a00 */
[----:B------:R-:W-:-:S03]  /*f8b0*/  IMAD.WIDE R20, R0, 0x2, R88 ;  /* 0x0000000200147825 */ /* 0x000fc600078e0258 */
[----:B------:R0:W4:Y:S04]  /*f8c0*/  LDG.E.U16 R218, desc[UR60][R18.64] ;  /* 0x0000003c12da7981 */ /* 0x000128000c1e1500 */
[----:B------:R1:W4:Y:S04]  /*f8d0*/  LDG.E.U16 R222, desc[UR60][R20.64] ;  /* 0x0000003c14de7981 */ /* 0x000328000c1e1500 */
[----:B------:R-:W4:Y:S01]  /*f8e0*/  LDL.64 R88, [R1+0x2a8] ;  /* 0x0002a80001587983 */ /* 0x000f220000100a00 */
[----:B0-----:R-:W-:-:S03]  /*f8f0*/  IMAD.WIDE R18, R0, 0x2, R84 ;  /* 0x0000000200127825 */ /* 0x001fc600078e0254 */
[----:B------:R0:W4:Y:S01]  /*f900*/  LDG.E.U16 R214, desc[UR60][R16.64] ;  /* 0x0000003c10d67981 */ /* 0x000122000c1e1500 */
[----:B-1----:R-:W-:-:S03]  /*f910*/  IMAD.WIDE R20, R0, 0x2, R86 ;  /* 0x0000000200147825 */ /* 0x002fc600078e0256 */
[----:B------:R-:W4:Y:S04]  /*f920*/  LDL.64 R86, [R1+0x298] ;  /* 0x0002980001567983 */ /* 0x000f280000100a00 */
[----:B------:R-:W4:Y:S04]  /*f930*/  LDG.E.U16 R207, desc[UR60][R18.64] ;  /* 0x0000003c12cf7981 */ /* 0x000f28000c1e1500 */
[----:B------:R-:W4:Y:S01]  /*f940*/  LDL.64 R84, [R1+0x288] ;  /* 0x0002880001547983 */ /* 0x000f220000100a00 */
[----:B0-----:R-:W-:-:S03]  /*f950*/  IMAD.WIDE R16, R0, 0x2, R82 ;  /* 0x0000000200107825 */ /* 0x001fc600078e0252 */
[----:B------:R-:W4:Y:S04]  /*f960*/  LDL.64 R82, [R1+0x278] ;  /* 0x0002780001527983 */ /* 0x000f280000100a00 */
[----:B------:R0:W4:Y:S04]  /*f970*/  LDG.E.U16 R210, desc[UR60][R20.64] ;  /* 0x0000003c14d27981 */ /* 0x000128000c1e1500 */
[----:B------:R1:W4:Y:S01]  /*f980*/  LDG.E.U16 R204, desc[UR60][R16.64] ;  /* 0x0000003c10cc7981 */ /* 0x000322000c1e1500 */
[----:B0-----:R-:W-:-:S03]  /*f990*/  IMAD.WIDE R20, R0, 0x2, R92 ;  /* 0x0000000200147825 */ /* 0x001fc600078e025c */
[----:B------:R-:W4:Y:S01]  /*f9a0*/  LDL.64 R92, [R1+0x238] ;  /* 0x00023800015c7983 */ /* 0x000f220000100a00 */
[----:B-1----:R-:W-:-:S03]  /*f9b0*/  IMAD.WIDE R16, R0, 0x2, R78 ;  /* 0x0000000200107825 */ /* 0x002fc600078e024e */
[----:B------:R-:W4:Y:S04]  /*f9c0*/  LDL.64 R78, [R1+0x258] ;  /* 0x00025800014e7983 */ /* 0x000f280000100a00 */
[----:B------:R-:W4:Y:S04]  /*f9d0*/  LDG.E.U16 R200, desc[UR60][R16.64] ;  /* 0x0000003c10c87981 */ /* 0x000f28000c1e1500 */
[----:B------:R-:W4:Y:S01]  /*f9e0*/  LDG.E.U16 R198, desc[UR60][R20.64] ;  /* 0x0000003c14c67981 */ /* 0x000f22000c1e1500 */
[----:B--2---:R-:W-:-:S03]  /*f9f0*/  IMAD.WIDE R18, R0, 0x2, R80 ;  /* 0x0000000200127825 */ /* 0x004fc600078e0250 */
[----:B------:R-:W2:Y:S04]  /*fa00*/  LDL.64 R80, [R1+0x268] ;  /* 0x0002680001507983 */ /* 0x000ea80000100a00 */
[----:B------:R3:W2:Y:S02]  /*fa10*/  LDG.E.U16 R202, desc[UR60][R18.64] ;  /* 0x0000003c12ca7981 */ /* 0x0006a4000c1e1500 */
[C---:B---3--:R-:W-:Y:S02]  /*fa20*/  IMAD.WIDE R18, R0.reuse, 0x2, R90 ;  /* 0x0000000200127825 */ /* 0x048fe400078e025a */
[----:B------:R-:W3:Y:S04]  /*fa30*/  LDL.64 R90, [R1+0x3a8] ;  /* 0x0003a800015a7983 */ /* 0x000ee80000100a00 */
[----:B------:R4:W3:Y:S01]  /*fa40*/  LDG.E.U16 R194, desc[UR60][R18.64] ;  /* 0x0000003c12c27981 */ /* 0x0008e2000c1e1500 */
        /* <DEDUP_REMOVED lines=9> */
[----:B0-----:R-:W-:-:S04]  /*fae0*/  IMAD.WIDE R16, R0, 0x2, R22 ;  /* 0x0000000200107825 */ /* 0x001fc800078e0216 */
[C---:B-1----:R-:W-:Y:S01]  /*faf0*/  IMAD.WIDE R20, R0.reuse, 0x2, R88 ;  /* 0x0000000200147825 */ /* 0x042fe200078e0258 */
[----:B------:R0:W4:Y:S03]  /*fb00*/  LDG.E.U16 R23, desc[UR60][R16.64] ;  /* 0x0000003c10177981 */ /* 0x000126000c1e1500 */
[C---:B------:R-:W-:Y:S01]  /*fb10*/  IMAD.WIDE R18, R0.reuse, 0x2, R86 ;  /* 0x0000000200127825 */ /* 0x040fe200078e0256 */
[----:B------:R1:W4:Y:S04]  /*fb20*/  LDG.E.U16 R219, desc[UR60][R20.64] ;  /* 0x0000003c14db7981 */ /* 0x000328000c1e1500 */
[----:B------:R-:W4:Y:S01]  /*fb30*/  LDG.E.U16 R221, desc[UR60][R18.64] ;  /* 0x0000003c12dd7981 */ /* 0x000f22000c1e1500 */
[----:B0-----:R-:W-:-:S03]  /*fb40*/  IMAD.WIDE R16, R0, 0x2, R84 ;  /* 0x0000000200107825 */ /* 0x001fc600078e0254 */
[----:B------:R-:W4:Y:S01]  /*fb50*/  LDL.64 R88, [R1+0x398] ;  /* 0x0003980001587983 */ /* 0x000f220000100a00 */
[----:B-1----:R-:W-:-:S03]  /*fb60*/  IMAD.WIDE R20, R0, 0x2, R82 ;  /* 0x0000000200147825 */ /* 0x002fc600078e0252 */
[----:B------:R-:W4:Y:S04]  /*fb70*/  LDL.64 R86, [R1+0x388] ;  /* 0x0003880001567983 */ /* 0x000f280000100a00 */
[----:B------:R-:W4:Y:S04]  /*fb80*/  LDL.64 R84, [R1+0x378] ;  /* 0x0003780001547983 */ /* 0x000f280000100a00 */
[----:B------:R0:W4:Y:S04]  /*fb90*/  LDG.E.U16 R217, desc[UR60][R16.64] ;  /* 0x0000003c10d97981 */ /* 0x000128000c1e1500 */
[----:B------:R1:W4:Y:S04]  /*fba0*/  LDG.E.U16 R213, desc[UR60][R20.64] ;  /* 0x0000003c14d57981 */ /* 0x000328000c1e1500 */
[----:B------:R-:W4:Y:S01]  /*fbb0*/  LDL.64 R82, [R1+0x368] ;  /* 0x0003680001527983 */ /* 0x000f220000100a00 */
[----:B0-----:R-:W-:-:S03]  /*fbc0*/  IMAD.WIDE R16, R0, 0x2, R78 ;  /* 0x0000000200107825 */ /* 0x001fc600078e024e */
[----:B------:R-:W4:Y:S01]  /*fbd0*/  LDL.64 R78, [R1+0x348] ;  /* 0x00034800014e7983 */ /* 0x000f220000100a00 */
[----:B-1----:R-:W-:-:S03]  /*fbe0*/  IMAD.WIDE R20, R0, 0x2, R94 ;  /* 0x0000000200147825 */ /* 0x002fc600078e025e */
[----:B------:R-:W4:Y:S04]  /*fbf0*/  LDG.E.U16 R208, desc[UR60][R16.64] ;  /* 0x0000003c10d07981 */ /* 0x000f28000c1e1500 */
[----:B------:R-:W4:Y:S01]  /*fc00*/  LDG.E.U16 R205, desc[UR60][R20.64] ;  /* 0x0000003c14cd7981 */ /* 0x000f22000c1e1500 */
[----:B------:R-:W-:Y:S02]  /*fc10*/  WARPGROUP.DEPBAR.LE gsb0, 0x0 ;  /* 0x00008000000079c5 */ /* 0x000fe40000010000 */
[----:B------:R-:W-:Y:S01]  /*fc20*/  WARPGROUP.ARRIVE ;  /* 0x00000000000079c5 */ /* 0x000fe20000000000 */
[----:B------:R-:W4:Y:S05]  /*fc30*/  LDL.64 R94, [R1+0x2d8] ;  /* 0x0002d800015e7983 */ /* 0x000f2a0000100a00 */
[----:B------:R-:W-:Y:S03]  /*fc40*/  HGMMA.64x32x16.F32 R152, gdesc[UR12].tnspA, R152, gsb0 ;  /* 0x206000000c9879f0 */ /* 0x000fe60008000898 */
[----:B------:R-:W-:-:S02]  /*fc50*/  WARPGROUP.DEPBAR.LE gsb0, 0x0 ;  /* 0x00008000000079c5 */ /* 0x000fc40000010000 */
[----:B------:R-:W-:-:S06]  /*fc60*/  WARPGROUP.ARRIVE ;  /* 0x00000000000079c5 */ /* 0x000fcc0000000000 */
[----:B------:R-:W-:Y:S01]  /*fc70*/  HGMMA.64x32x16.F32 R152, gdesc[UR16].tnspA, R152, gsb0 ;  /* 0x20600000109879f0 */ /* 0x000fe20008000898 */
[C---:B--2---:R-:W-:Y:S02]  /*fc80*/  IMAD.WIDE R18, R0.reuse, 0x2, R80 ;  /* 0x0000000200127825 */ /* 0x044fe400078e0250 */
[----:B------:R-:W2:Y:S04]  /*fc90*/  LDL.64 R80, [R1+0x358] ;  /* 0x0003580001507983 */ /* 0x000ea80000100a00 */
[----:B------:R0:W2:Y:S02]  /*fca0*/  LDG.E.U16 R212, desc[UR60][R18.64] ;  /* 0x0000003c12d47981 */ /* 0x0000a4000c1e1500 */
[----:B0-----:R-:W-:-:S04]  /*fcb0*/  IMAD.WIDE R18, R0, 0x2, R92 ;  /* 0x0000000200127825 */ /* 0x001fc800078e025c */
[C---:B---3--:R-:W-:Y:S01]  /*fcc0*/  IMAD.WIDE R16, R0.reuse, 0x2, R76 ;  /* 0x0000000200107825 */ /* 0x048fe200078e024c */
[----:B------:R4:W3:Y:S03]  /*fcd0*/  LDG.E.U16 R199, desc[UR60][R18.64] ;  /* 0x0000003c12c77981 */ /* 0x0008e6000c1e1500 */
[C---:B------:R-:W-:Y:S01]  /*fce0*/  IMAD.WIDE R20, R0.reuse, 0x2, R74 ;  /* 0x0000000200147825 */ /* 0x040fe200078e024a */
[----:B------:R-:W3:Y:S04]  /*fcf0*/  LDL.64 R76, [R1+0x338] ;  /* 0x00033800014c7983 */ /* 0x000ee80000100a00 */
[----:B------:R-:W3:Y:S01]  /*fd00*/  LDL.64 R74, [R1+0x328] ;  /* 0x00032800014a7983 */ /* 0x000ee20000100a00 */
[----:B----4-:R-:W-:-:S03]  /*fd10*/  IMAD.WIDE R18, R0, 0x2, R72 ;  /* 0x0000000200127825 */ /* 0x010fc600078e0248 */
[----:B------:R-:W4:Y:S01]  /*fd20*/  LDL.64 R72, [R1+0x318] ;  /* 0x0003180001487983 */ /* 0x000f220000100a00 */
[----:B------:R-:W-:Y:S02]  /*fd30*/  WARPGROUP.DEPBAR.LE gsb0, 0x0 ;  /* 0x00008000000079c5 */ /* 0x000fe40000010000 */
[----:B------:R-:W-:Y:S01]  /*fd40*/  WARPGROUP.ARRIVE ;  /* 0x00000000000079c5 */ /* 0x000fe20000000000 */
[----:B------:R0:W4:Y:S04]  /*fd50*/  LDG.E.U16 R197, desc[UR60][R16.64] ;  /* 0x0000003c10c57981 */ /* 0x000128000c1e1500 */
[----:B------:R-:W4:Y:S01]  /*fd60*/  LDL.64 R92, [R1+0x2c0] ;  /* 0x0002c000015c7983 */ /* 0x000f220000100a00 */
[----:B------:R-:W-:Y:S03]  /*fd70*/  HGMMA.64x32x16.F32 R152, gdesc[UR20].tnspA, R152, gsb0 ;  /* 0x20600000149879f0 */ /* 0x000fe60008000898 */
[----:B------:R1:W4:Y:S04]  /*fd80*/  LDG.E.U16 R228, desc[UR60][R20.64] ;  /* 0x0000003c14e47981 */ /* 0x000328000c1e1500 */
[----:B------:R1:W4:Y:S01]  /*fd90*/  LDG.E.U16 R226, desc[UR60][R18.64] ;  /* 0x0000003c12e27981 */ /* 0x000322000c1e1500 */
[----:B------:R-:W-:-:S02]  /*fda0*/  WARPGROUP.DEPBAR.LE gsb0, 0x0 ;  /* 0x00008000000079c5 */ /* 0x000fc40000010000 */
[----:B------:R-:W-:-:S06]  /*fdb0*/  WARPGROUP.ARRIVE ;  /* 0x00000000000079c5 */ /* 0x000fcc0000000000 */
[----:B------:R-:W-:Y:S01]  /*fdc0*/  HGMMA.64x32x16.F32 R152, gdesc[UR24].tnspA, R152, gsb0 ;  /* 0x20600000189879f0 */ /* 0x000fe20008000898 */
[C---:B0-----:R-:W-:Y:S02]  /*fdd0*/  IMAD.WIDE R16, R0.reuse, 0x2, R90 ;  /* 0x0000000200107825 */ /* 0x041fe400078e025a */
[----:B------:R-:W4:Y:S02]  /*fde0*/  LDL.64 R90, [R1+0x2b0] ;  /* 0x0002b000015a7983 */ /* 0x000f240000100a00 */
[C---:B-1----:R-:W-:Y:S02]  /*fdf0*/  IMAD.WIDE R20, R0.reuse, 0x2, R88 ;  /* 0x0000000200147825 */ /* 0x042fe400078e0258 */
[----:B------:R0:W4:Y:S02]  /*fe00*/  LDG.E.U16 R224, desc[UR60][R16.64] ;  /* 0x0000003c10e07981 */ /* 0x000124000c1e1500 */
[C---:B------:R-:W-:Y:S02]  /*fe10*/  IMAD.WIDE R18, R0.reuse, 0x2, R86 ;  /* 0x0000000200127825 */ /* 0x040fe400078e0256 */
[----:B------:R-:W4:Y:S04]  /*fe20*/  LDL.64 R88, [R1+0x2a0] ;  /* 0x0002a00001587983 */ /* 0x000f280000100a00 */
[----:B------:R-:W4:Y:S01]  /*fe30*/  LDL.64 R86, [R1+0x290] ;  /* 0x0002900001567983 */ /* 0x000f220000100a00 */
[----:B0-----:R-:W-:-:S03]  /*fe40*/  IMAD.WIDE R16, R0, 0x2, R84 ;  /* 0x0000000200107825 */ /* 0x001fc600078e0254 */
[----:B------:R-:W4:Y:S04]  /*fe50*/  LDL.64 R84, [R1+0x280] ;  /* 0x0002800001547983 */ /* 0x000f280000100a00 */
        /* <DEDUP_REMOVED lines=9> */
[----:B------:R-:W-:Y:S02]  /*fef0*/  WARPGROUP.DEPBAR.LE gsb0, 0x0 ;  /* 0x00008000000079c5 */ /* 0x000fe40000010000 */
[----:B------:R-:W-:-:S06]  /*ff00*/  WARPGROUP.ARRIVE ;  /* 0x00000000000079c5 */ /* 0x000fcc0000000000 */
[----:B------:R-:W-:Y:S01]  /*ff10*/  HGMMA.64x32x16.F32 R152, gdesc[UR28].tnspA, R152, gsb0 ;  /* 0x206000001c9879f0 */ /* 0x000fe20008000898 */
[----:B--2---:R-:W-:Y:S02]  /*ff20*/  IMAD.WIDE R18, R0, 0x2, R80 ;  /* 0x0000000200127825 */ /* 0x004fe400078e0250 */
[----:B------:R-:W2:Y:S04]  /*ff30*/  LDL.64 R80, [R1+0x260] ;  /* 0x0002600001507983 */ /* 0x000ea80000100a00 */
[----:B------:R0:W2:Y:S01]  /*ff40*/  LDG.E.U16 R211, desc[UR60][R18.64] ;  /* 0x0000003c12d37981 */ /* 0x0000a2000c1e1500 */
[----:B------:R-:W-:Y:S02]  /*ff50*/  WARPGROUP.DEPBAR.LE gsb0, 0x0 ;  /* 0x00008000000079c5 */ /* 0x000fe40000010000 */
[----:B------:R-:W-:-:S06]  /*ff60*/  WARPGROUP.ARRIVE ;  /* 0x00000000000079c5 */ /* 0x000fcc0000000000 */
[----:B------:R-:W-:Y:S01]  /*ff70*/  HGMMA.64x32x16.F32 R152, gdesc[UR32].tnspA, R152, gsb0 ;  /* 0x20600000209879f0 */ /* 0x000fe20008000898 */
[C---:B---3--:R-:W-:Y:S02]  /*ff80*/  IMAD.WIDE R20, R0.reuse, 0x2, R76 ;  /* 0x0000000200147825 */ /* 0x048fe400078e024c */
[----:B------:R-:W3:Y:S02]  /*ff90*/  LDL.64 R76, [R1+0x240] ;  /* 0x00024000014c7983 */ /* 0x000ee40000100a00 */
[C---:B0-----:R-:W-:Y:S02]  /*ffa0*/  IMAD.WIDE R18, R0.reuse, 0x2, R74 ;  /* 0x0000000200127825 */ /* 0x041fe400078e024a */
[----:B------:R-:W3:Y:S02]  /*ffb0*/  LDL.64 R74, [R1+0x230] ;  /* 0x00023000014a7983 */ /* 0x000ee40000100a00 */
[----:B----4-:R-:W-:Y:S02]  /*ffc0*/  IMAD.WIDE R16, R0, 0x2, R72 ;  /* 0x0000000200107825 */ /* 0x010fe400078e0248 */
[----:B------:R-:W4:Y:S01]  /*ffd0*/  LDL.64 R72, [R1+0x220] ;  /* 0x0002200001487983 */ /* 0x000f220000100a00 */
[----:B------:R-:W-:-:S02]  /*ffe0*/  WARPGROUP.DEPBAR.LE gsb0, 0x0 ;  /* 0x00008000000079c5 */ /* 0x000fc40000010000 */
[----:B------:R-:W-:Y:S01]  /*fff0*/  WARPGROUP.ARRIVE ;  /* 0x00000000000079c5 */ /* 0x000fe20000000000 */
[----:B------:R0:W4:Y:S04]  /*10000*/  LDG.E.U16 R206, desc[UR60][R20.64] ;  /* 0x0000003c14ce7981 */ /* 0x000128000c1e1500 */
[----:B------:R1:W4:Y:S01]  /*10010*/  LDG.E.U16 R203, desc[UR60][R18.64] ;  /* 0x0000003c12cb7981 */ /* 0x000322000c1e1500 */
[----:B------:R-:W-:Y:S03]  /*10020*/  HGMMA.64x32x16.F32 R152, gdesc[UR36].tnspA, R152, gsb0 ;  /* 0x20600000249879f0 */ /* 0x000fe60008000898 */
[----:B------:R1:W4:Y:S01]  /*10030*/  LDG.E.U16 R201, desc[UR60][R16.64] ;  /* 0x0000003c10c97981 */ /* 0x000322000c1e1500 */
[----:B------:R-:W-:-:S02]  /*10040*/  WARPGROUP.DEPBAR.LE gsb0, 0x0 ;  /* 0x00008000000079c5 */ /* 0x000fc40000010000 */
[----:B------:R-:W-:-:S06]  /*10050*/  WARPGROUP.ARRIVE ;  /* 0x00000000000079c5 */ /* 0x000fcc0000000000 */
[----:B------:R-:W-:Y:S01]  /*10060*/  HGMMA.64x32x16.F32 R152, gdesc[UR40].tnspA, R152, gsb0 ;  /* 0x20600000289879f0 */ /* 0x000fe20008000898 */
[----:B0-----:R-:W-:-:S04]  /*10070*/  IMAD.WIDE R20, R0, 0x2, R100 ;  /* 0x0000000200147825 */ /* 0x001fc800078e0264 */
[C---:B-1----:R-:W-:Y:S01]  /*10080*/  IMAD.WIDE R18, R0.reuse, 0x2, R98 ;  /* 0x0000000200127825 */ /* 0x042fe200078e0262 */
[----:B------:R0:W4:Y:S03]  /*10090*/  LDG.E.U16 R196, desc[UR60][R20.64] ;  /* 0x0000003c14c47981 */ /* 0x000126000c1e1500 */
[C---:B------:R-:W-:Y:S01]  /*100a0*/  IMAD.WIDE R16, R0.reuse, 0x2, R96 ;  /* 0x0000000200107825 */ /* 0x040fe200078e0260 */
[----:B------:R1:W4:Y:S04]  /*100b0*/  LDG.E.U16 R195, desc[UR60][R18.64] ;  /* 0x0000003c12c37981 */ /* 0x000328000c1e1500 */
[----:B------:R1:W4:Y:S01]  /*100c0*/  LDG.E.U16 R184, desc[UR60][R16.64] ;  /* 0x0000003c10b87981 */ /* 0x000322000c1e1500 */
[----:B0-----:R-:W-:-:S04]  /*100d0*/  IMAD.WIDE R20, R0, 0x2, R94 ;  /* 0x0000000200147825 */ /* 0x001fc800078e025e */
[C---:B-1----:R-:W-:Y:S01]  /*100e0*/  IMAD.WIDE R18, R0.reuse, 0x2, R92 ;  /* 0x0000000200127825 */ /* 0x042fe200078e025c */
[----:B------:R0:W4:Y:S03]  /*100f0*/  LDG.E.U16 R183, desc[UR60][R20.64] ;  /* 0x0000003c14b77981 */ /* 0x000126000c1e1500 */
[----:B------:R-:W-:Y:S01]  /*10100*/  IMAD.WIDE R16, R0, 0x2, R90 ;  /* 0x0000000200107825 */ /* 0x000fe200078e025a */
[----:B------:R1:W4:Y:S04]  /*10110*/  LDG.E.U16 R182, desc[UR60][R18.64] ;  /* 0x0000003c12b67981 */ /* 0x000328000c1e1500 */
        /* <DEDUP_REMOVED lines=8> */
[----:B------:R-:W4:Y:S04]  /*101a0*/  LDG.E.U16 R179, desc[UR60][R18.64] ;  /* 0x0000003c12b37981 */ /* 0x000f28000c1e1500 */
[----:B------:R1:W4:Y:S01]  /*101b0*/  LDG.E.U16 R178, desc[UR60][R16.64] ;  /* 0x0000003c10b27981 */ /* 0x000322000c1e1500 */
[----:B0-----:R-:W-:-:S03]  /*101c0*/  IMAD.WIDE R20, R0, 0x2, R82 ;  /* 0x0000000200147825 */ /* 0x001fc600078e0252 */
[----:B------:R0:W-:Y:S04]  /*101d0*/  STL [R1+0xda8], R0 ;  /* 0x000da80001007387 */ /* 0x0001e80000100800 */
[----:B------:R3:W4:Y:S01]  /*101e0*/  LDG.E.U16 R177, desc[UR60][R20.64] ;  /* 0x0000003c14b17981 */ /* 0x000722000c1e1500 */
[----:B-1----:R-:W-:-:S03]  /*101f0*/  IMAD.WIDE R16, R0, 0x2, R78 ;  /* 0x0000000200107825 */ /* 0x002fc600078e024e */
[----:B------:R-:W-:Y:S04]  /*10200*/  STL [R1+0xdac], R250 ;  /* 0x000dacfa01007387 */ /* 0x000fe80000100800 */
[----:B------:R-:W4:Y:S04]  /*10210*/  LDG.E.U16 R175, desc[UR60][R16.64] ;  /* 0x0000003c10af7981 */ /* 0x000f28000c1e1500 */
[----:B------:R-:W-:Y:S01]  /*10220*/  STL [R1+0xdb0], R170 ;  /* 0x000db0aa01007387 */ /* 0x000fe20000100800 */
[----:B------:R-:W-:Y:S02]  /*10230*/  WARPGROUP.DEPBAR.LE gsb0, 0x0 ;  /* 0x00008000000079c5 */ /* 0x000fe40000010000 */
[----:B--2---:R-:W-:-:S05]  /*10240*/  IMAD.WIDE R18, R0, 0x2, R80 ;  /* 0x0000000200127825 */ /* 0x004fca00078e0250 */
[----:B------:R1:W2:Y:S01]  /*10250*/  LDG.E.U16 R176, desc[UR60][R18.64] ;  /* 0x0000003c12b07981 */ /* 0x0002a2000c1e1500 */
[----:B------:R-:W-:-:S06]  /*10260*/  WARPGROUP.ARRIVE ;  /* 0x00000000000079c5 */ /* 0x000fcc0000000000 */
[----:B------:R-:W-:Y:S01]  /*10270*/  HGMMA.64x32x16.F32 R152, gdesc[UR48].tnspA, R152, gsb0 ;  /* 0x20600000309879f0 */ /* 0x000fe20008000898 */
[----:B---3--:R-:W-:-:S04]  /*10280*/  IMAD.WIDE R20, R0, 0x2, R76 ;  /* 0x0000000200147825 */ /* 0x008fc800078e024c */
[----:B-1----:R-:W-:-:S04]  /*10290*/  IMAD.WIDE R18, R0, 0x2, R74 ;  /* 0x0000000200127825 */ /* 0x002fc800078e024a */
[----:B------:R-:W-:Y:S02]  /*102a0*/  IMAD.X R15, RZ, RZ, R250, P0 ;  /* 0x000000ffff0f7224 */ /* 0x000fe400000e06fa */
[----:B----4-:R-:W-:Y:S01]  /*102b0*/  IMAD.WIDE R16, R0, 0x2, R72 ;  /* 0x0000000200107825 */ /* 0x010fe200078e0248 */
[----:B------:R-:W-:Y:S02]  /*102c0*/  WARPGROUP.DEPBAR.LE gsb0, 0x0 ;  /* 0x00008000000079c5 */ /* 0x000fe40000010000 */
[----:B0-----:R-:W3:Y:S01]  /*102d0*/  LDL.LU R0, [R1+0x208] ;  /* 0x0002080001007983 */ /* 0x001ee20000300800 */
[----:B------:R-:W-:Y:S01]  /*102e0*/  WARPGROUP.ARRIVE ;  /* 0x00000000000079c5 */ /* 0x000fe20000000000 */
[----:B------:R-:W-:Y:S02]  /*102f0*/  IADD3 R6, P5, R5, 0x10, RZ ;  /* 0x0000001005067810 */ /* 0x000fe40007fbe0ff */
[----:B------:R0:W4:Y:S03]  /*10300*/  LDG.E.U16 R172, desc[UR60][R16.64] ;  /* 0x0000003c10ac7981 */ /* 0x000126000c1e1500 */
[----:B------:R-:W-:Y:S01]  /*10310*/  HGMMA.64x32x16.F32 R152, gdesc[UR52].tnspA, R152, gsb0 ;  /* 0x20600000349879f0 */ /* 0x000fe20008000898 */
[C---:B------:R-:W-:Y:S01]  /*10320*/  ISETP.GT.U32.AND P2, PT, R6.reuse, R170, PT ;  /* 0x000000aa0600720c */ /* 0x040fe20003f44070 */
[----:B------:R1:W4:Y:S01]  /*10330*/  LDG.E.U16 R173, desc[UR60][R18.64] ;  /* 0x0000003c12ad7981 */ /* 0x000322000c1e1500 */
[----:B------:R-:W-:-:S03]  /*10340*/  ISETP.GT.U32.AND P6, PT, R6, R71, PT ;  /* 0x000000470600720c */ /* 0x000fc60003fc4070 */
[----:B------:R1:W4:Y:S01]  /*10350*/  LDG.E.U16 R174, desc[UR60][R20.64] ;  /* 0x0000003c14ae7981 */ /* 0x000322000c1e1500 */
[----:B0-----:R-:W-:Y:S02]  /*10360*/  IADD3.X R16, RZ, R15, RZ, P1, !PT ;  /* 0x0000000fff107210 */ /* 0x001fe40000ffe4ff */
[----:B------:R-:W-:Y:S02]  /*10370*/  IADD3 R6, P0, R5, 0x11, RZ ;  /* 0x0000001105067810 */ /* 0x000fe40007f1e0ff */
[C---:B------:R-:W-:Y:S02]  /*10380*/  ISETP.GT.U32.AND.EX P4, PT, R16.reuse, RZ, PT, P4 ;  /* 0x000000ff1000720c */ /* 0x040fe40003f84140 */
[----:B------:R-:W-:Y:S01]  /*10390*/  ISETP.GT.U32.AND.EX P3, PT, R16, RZ, PT, P3 ;  /* 0x000000ff1000720c */ /* 0x000fe20003f64130 */
[--C-:B------:R-:W-:Y:S01]  /*103a0*/  IMAD.X R16, RZ, RZ, R15.reuse, P5 ;  /* 0x000000ffff107224 */ /* 0x100fe200028e060f */
[----:B------:R-:W-:Y:S01]  /*103b0*/  ISETP.GT.U32.AND P1, PT, R6, R170, PT ;  /* 0x000000aa0600720c */ /* 0x000fe20003f24070 */
[----:B------:R-:W-:-:S03]  /*103c0*/  IMAD.X R17, RZ, RZ, R15, P0 ;  /* 0x000000ffff117224 */ /* 0x000fc600000e060f */
[C---:B------:R-:W-:Y:S02]  /*103d0*/  ISETP.GT.U32.AND.EX P6, PT, R16.reuse, RZ, PT, P6 ;  /* 0x000000ff1000720c */ /* 0x040fe40003fc4160 */
[----:B------:R-:W-:Y:S01]  /*103e0*/  ISETP.GT.U32.AND.EX P2, PT, R16, RZ, PT, P2 ;  /* 0x000000ff1000720c */ /* 0x000fe20003f44120 */
[----:B------:R-:W-:Y:S02]  /*103f0*/  WARPGROUP.DEPBAR.LE gsb0, 0x0 ;  /* 0x00008000000079c5 */ /* 0x000fe40000010000 */
[----:B------:R-:W-:Y:S01]  /*10400*/  FMUL R159, R159, R48 ;  /* 0x000000309f9f7220 */ /* 0x000fe20000400000 */
[----:B------:R-:W-:Y:S01]  /*10410*/  ISETP.GT.U32.AND.EX P1, PT, R17, RZ, PT, P1 ;  /* 0x000000ff1100720c */ /* 0x000fe20003f24110 */
[----:B------:R-:W-:Y:S03]  /*10420*/  BAR.SYNC.DEFER_BLOCKING 0x0 ;  /* 0x0000000000007b1d */ /* 0x000fe60000010000 */
[----:B------:R-:W-:-:S02]  /*10430*/  FSEL R159, R159, -INF , !P4 ;  /* 0xff8000009f9f7808 */ /* 0x000fc40006000000 */
[----:B------:R-:W-:Y:S02]  /*10440*/  ISETP.GT.U32.AND P4, PT, R6, R71, PT ;  /* 0x000000470600720c */ /* 0x000fe40003f84070 */
[----:B------:R-:W-:Y:S01]  /*10450*/  IADD3 R6, P5, R5, 0x18, RZ ;  /* 0x0000001805067810 */ /* 0x000fe20007fbe0ff */
[----:B------:R-:W-:-:S04]  /*10460*/  FMUL R169, R162, R48 ;  /* 0x00000030a2a97220 */ /* 0x000fc80000400000 */
[----:B-1----:R-:W-:Y:S01]  /*10470*/  IMAD.X R18, RZ, RZ, R15, P5 ;  /* 0x000000ffff127224 */ /* 0x002fe200028e060f */
[----:B------:R-:W-:Y:S01]  /*10480*/  ISETP.GT.U32.AND P5, PT, R6, R71, PT ;  /* 0x000000470600720c */ /* 0x000fe20003fa4070 */
[----:B------:R-:W-:-:S03]  /*10490*/  FMUL R171, R166, R48 ;  /* 0x00000030a6ab7220 */ /* 0x000fc60000400000 */
[----:B------:R-:W-:Y:S02]  /*104a0*/  ISETP.GT.U32.AND.EX P5, PT, R18, RZ, PT, P5 ;  /* 0x000000ff1200720c */ /* 0x000fe40003fa4150 */
[-C--:B------:R-:W-:Y:S02]  /*104b0*/  ISETP.GT.U32.AND P0, PT, R6, R170.reuse, PT ;  /* 0x000000aa0600720c */ /* 0x080fe40003f04070 */
[----:B------:R-:W-:Y:S02]  /*104c0*/  FSEL R169, R169, -INF , !P6 ;  /* 0xff800000a9a97808 */ /* 0x000fe40007000000 */
[----:B------:R-:W-:Y:S02]  /*104d0*/  FSEL R171, R171, -INF , !P5 ;  /* 0xff800000abab7808 */ /* 0x000fe40006800000 */
[C---:B------:R-:W-:Y:S02]  /*104e0*/  IADD3 R6, P6, R5.reuse, 0x8, RZ ;  /* 0x0000000805067810 */ /* 0x040fe40007fde0ff */
[----:B------:R-:W-:Y:S01]  /*104f0*/  ISETP.GT.U32.AND P5, PT, R5, R170, PT ;  /* 0x000000aa0500720c */ /* 0x000fe20003fa4070 */
[-C--:B------:R-:W-:Y:S01]  /*10500*/  FMUL R22, R152, R48.reuse ;  /* 0x0000003098167220 */ /* 0x080fe20000400000 */
[----:B------:R-:W-:Y:S01]  /*10510*/  FMUL R21, R158, R48 ;  /* 0x000000309e157220 */ /* 0x000fe20000400000 */
[----:B------:R-:W-:Y:S01]  /*10520*/  IMAD.X R19, RZ, RZ, R15, P6 ;  /* 0x000000ffff137224 */ /* 0x000fe200030e060f */
[----:B------:R-:W-:-:S02]  /*10530*/  ISETP.GT.U32.AND.EX P5, PT, R15, RZ, PT, P5 ;  /* 0x000000ff0f00720c */ /* 0x000fc40003fa4150 */
[-C--:B------:R-:W-:Y:S01]  /*10540*/  ISETP.GT.U32.AND P6, PT, R5, R71.reuse, PT ;  /* 0x000000470500720c */ /* 0x080fe20003fc4070 */
[-C--:B------:R-:W-:Y:S01]  /*10550*/  FMUL R162, R163, R48.reuse ;  /* 0x00000030a3a27220 */ /* 0x080fe20000400000 */
[----:B------:R-:W-:Y:S01]  /*10560*/  FSEL R22, R22, -INF , !P5 ;  /* 0xff80000016167808 */ /* 0x000fe20006800000 */
[-C--:B------:R-:W-:Y:S01]  /*10570*/  FMUL R20, R154, R48.reuse ;  /* 0x000000309a147220 */ /* 0x080fe20000400000 */
[----:B------:R-:W-:Y:S02]  /*10580*/  FSEL R21, R21, -INF , !P5 ;  /* 0xff80000015157808 */ /* 0x000fe40006800000 */
[----:B------:R-:W-:Y:S02]  /*10590*/  ISETP.GT.U32.AND.EX P4, PT, R17, RZ, PT, P4 ;  /* 0x000000ff1100720c */ /* 0x000fe40003f84140 */
[----:B------:R-:W-:Y:S02]  /*105a0*/  ISETP.GE.U32.AND P5, PT, R5, R71, PT ;  /* 0x000000470500720c */ /* 0x000fe40003fa6070 */
[----:B------:R-:W-:Y:S01]  /*105b0*/  ISETP.GT.U32.AND.EX P6, PT, R15, RZ, PT, P6 ;  /* 0x000000ff0f00720c */ /* 0x000fe20003fc4160 */
[----:B------:R-:W-:Y:S01]  /*105c0*/  FMUL R16, R155, R48 ;  /* 0x000000309b107220 */ /* 0x000fe20000400000 */
[----:B------:R-:W-:-:S02]  /*105d0*/  FSEL R162, R162, -INF , !P4 ;  /* 0xff800000a2a27808 */ /* 0x000fc40006000000 */
[----:B------:R-:W-:Y:S02]  /*105e0*/  ISETP.GE.U32.AND.EX P5, PT, R15, RZ, PT, P5 ;  /* 0x000000ff0f00720c */ /* 0x000fe40003fa6150 */
[----:B------:R-:W-:Y:S02]  /*105f0*/  ISETP.GT.U32.AND P4, PT, R6, R170, PT ;  /* 0x000000aa0600720c */ /* 0x000fe40003f84070 */
[----:B------:R-:W-:Y:S02]  /*10600*/  FSEL R20, R20, -INF , !P6 ;  /* 0xff80000014147808 */ /* 0x000fe40007000000 */
[----:B------:R-:W-:Y:S02]  /*10610*/  IADD3 R6, P6, R5, 0x19, RZ ;  /* 0x0000001905067810 */ /* 0x000fe40007fde0ff */
[----:B------:R-:W-:Y:S02]  /*10620*/  FSEL R16, R16, -INF , !P5 ;  /* 0xff80000010107808 */ /* 0x000fe40006800000 */
[----:B------:R-:W-:-:S02]  /*10630*/  IADD3.X R17, RZ, R15, RZ, P6, !PT ;  /* 0x0000000fff117210 */ /* 0x000fc400037fe4ff */
[----:B------:R-:W-:Y:S02]  /*10640*/  ISETP.GE.U32.AND P6, PT, R5, R170, PT ;  /* 0x000000aa0500720c */ /* 0x000fe40003fc6070 */
[----:B------:R-:W-:-:S04]  /*10650*/  FMNMX R5, R20, R16, !PT ;  /* 0x0000001014057209 */ /* 0x000fc80007800000 */
[----:B------:R-:W-:-:S04]  /*10660*/  FMNMX R5, R21, R5, !PT ;  /* 0x0000000515057209 */ /* 0x000fc80007800000 */
[----:B------:R-:W-:Y:S02]  /*10670*/  FMNMX R5, R159, R5, !PT ;  /* 0x000000059f057209 */ /* 0x000fe40007800000 */
[----:B------:R-:W-:Y:S02]  /*10680*/  ISETP.GT.U32.AND P5, PT, R6, R71, PT ;  /* 0x000000470600720c */ /* 0x000fe40003fa4070 */
[----:B------:R-:W-:Y:S01]  /*10690*/  FMNMX R5, R169, R5, !PT ;  /* 0x00000005a9057209 */ /* 0x000fe20007800000 */
[----:B------:R-:W-:Y:S01]  /*106a0*/  FMUL R155, R167, R48 ;  /* 0x00000030a79b7220 */ /* 0x000fe20000400000 */
[----:B------:R-:W-:Y:S02]  /*106b0*/  ISETP.GT.U32.AND.EX P5, PT, R17, RZ, PT, P5 ;  /* 0x000000ff1100720c */ /* 0x000fe40003fa4150 */
[----:B------:R-:W-:Y:S02]  /*106c0*/  FMNMX R5, R162, R5, !PT ;  /* 0x00000005a2057209 */ /* 0x000fe40007800000 */
[----:B------:R-:W-:-:S02]  /*106d0*/  FSEL R155, R155, -INF , !P5 ;  /* 0xff8000009b9b7808 */ /* 0x000fc40006800000 */
[----:B------:R-:W-:Y:S01]  /*106e0*/  ISETP.GT.U32.AND.EX P4, PT, R19, RZ, PT, P4 ;  /* 0x000000ff1300720c */ /* 0x000fe20003f84140 */
[----:B------:R-:W-:Y:S01]  /*106f0*/  FMUL R19, R153, R48 ;  /* 0x0000003099137220 */ /* 0x000fe20000400000 */
[----:B------:R-:W-:Y:S02]  /*10700*/  FMNMX R5, R171, R5, !PT ;  /* 0x00000005ab057209 */ /* 0x000fe40007800000 */
[----:B------:R-:W-:Y:S02]  /*10710*/  ISETP.GE.U32.AND.EX P6, PT, R15, RZ, PT, P6 ;  /* 0x000000ff0f00720c */ /* 0x000fe40003fc6160 */
[----:B------:R-:W-:Y:S02]  /*10720*/  ISETP.GT.U32.AND P5, PT, R6, R170, PT ;  /* 0x000000aa0600720c */ /* 0x000fe40003fa4070 */
[----:B------:R-:W-:Y:S01]  /*10730*/  ISETP.GT.U32.AND.EX P0, PT, R18, RZ, PT, P0 ;  /* 0x000000ff1200720c */ /* 0x000fe20003f04100 */
[----:B------:R-:W-:Y:S01]  /*10740*/  FMUL R18, R156, R48 ;  /* 0x000000309c127220 */ /* 0x000fe20000400000 */
[----:B------:R-:W-:-:S02]  /*10750*/  FMNMX R5, R155, R5, !PT ;  /* 0x000000059b057209 */ /* 0x000fc40007800000 */
[----:B------:R-:W-:Y:S02]  /*10760*/  FSEL R19, R19, -INF , !P6 ;  /* 0xff80000013137808 */ /* 0x000fe40007000000 */
[----:B------:R-:W-:Y:S01]  /*10770*/  ISETP.GT.U32.AND.EX P5, PT, R17, RZ, PT, P5 ;  /* 0x000000ff1100720c */ /* 0x000fe20003fa4150 */
[----:B------:R-:W0:Y:S01]  /*10780*/  SHFL.BFLY PT, R15, R5, 0x2, 0x1f ;  /* 0x0c401f00050f7f89 */ /* 0x000e2200000e0000 */
[----:B------:R-:W-:Y:S01]  /*10790*/  FMUL R17, R157, R48 ;  /* 0x000000309d117220 */ /* 0x000fe20000400000 */
[----:B------:R-:W-:Y:S02]  /*107a0*/  FSEL R18, R18, -INF , !P4 ;  /* 0xff80000012127808 */ /* 0x000fe40006000000 */
[----:B------:R-:W-:Y:S01]  /*107b0*/  FMNMX R6, R22, R19, !PT ;  /* 0x0000001316067209 */ /* 0x000fe20007800000 */
[----:B------:R1:W-:Y:S01]  /*107c0*/  STS.U16 [R4+0x16c00], R23 ;  /* 0x016c001704007388 */ /* 0x0003e20000000400 */
[----:B------:R-:W-:Y:S02]  /*107d0*/  FSEL R17, R17, -INF , !P3 ;  /* 0xff80000011117808 */ /* 0x000fe40005800000 */
[----:B------:R-:W-:Y:S01]  /*107e0*/  FMNMX R6, R18, R6, !PT ;  /* 0x0000000612067209 */ /* 0x000fe20007800000 */
[-C--:B------:R-:W-:Y:S01]  /*107f0*/  FMUL R153, R161, R48.reuse ;  /* 0x00000030a1997220 */ /* 0x080fe20000400000 */
[----:B-1----:R-:W-:-:S02]  /*10800*/  FMUL R23, R160, R48 ;  /* 0x00000030a0177220 */ /* 0x002fc40000400000 */
[----:B------:R-:W-:Y:S01]  /*10810*/  FMNMX R6, R17, R6, !PT ;  /* 0x0000000611067209 */ /* 0x000fe20007800000 */
[----:B------:R-:W-:Y:S02]  /*10820*/  FMUL R152, R164, R48 ;  /* 0x00000030a4987220 */ /* 0x000fe40000400000 */
[----:B------:R-:W-:Y:S02]  /*10830*/  FSEL R23, R23, -INF , !P2 ;  /* 0xff80000017177808 */ /* 0x000fe40005000000 */
[----:B------:R-:W-:Y:S02]  /*10840*/  FSEL R153, R153, -INF , !P1 ;  /* 0xff80000099997808 */ /* 0x000fe40004800000 */
[----:B------:R-:W-:Y:S01]  /*10850*/  FMNMX R6, R23, R6, !PT ;  /* 0x0000000617067209 */ /* 0x000fe20007800000 */
[----:B------:R-:W-:Y:S01]  /*10860*/  FMUL R154, R165, R48 ;  /* 0x00000030a59a7220 */ /* 0x000fe20000400000 */
[----:B------:R-:W-:Y:S02]  /*10870*/  FSEL R152, R152, -INF , !P0 ;  /* 0xff80000098987808 */ /* 0x000fe40004000000 */
[----:B------:R-:W-:-:S02]  /*10880*/  FMNMX R6, R153, R6, !PT ;  /* 0x0000000699067209 */ /* 0x000fc40007800000 */
[----:B------:R-:W-:Y:S02]  /*10890*/  FSEL R154, R154, -INF , !P5 ;  /* 0xff8000009a9a7808 */ /* 0x000fe40006800000 */
[----:B------:R-:W-:Y:S02]  /*108a0*/  FMNMX R6, R152, R6, !PT ;  /* 0x0000000698067209 */ /* 0x000fe40007800000 */
[----:B0-----:R-:W-:Y:S02]  /*108b0*/  FMNMX R5, R5, R15, !PT ;  /* 0x0000000f05057209 */ /* 0x001fe40007800000 */
[----:B------:R-:W-:-:S03]  /*108c0*/  FMNMX R6, R154, R6, !PT ;  /* 0x000000069a067209 */ /* 0x000fc60007800000 */
[----:B------:R-:W0:Y:S04]  /*108d0*/  SHFL.BFLY PT, R15, R5, 0x1, 0x1f ;  /* 0x0c201f00050f7f89 */ /* 0x000e2800000e0000 */
[----:B------:R-:W1:Y:S01]  /*108e0*/  SHFL.BFLY PT, R156, R6, 0x2, 0x1f ;  /* 0x0c401f00069c7f89 */ /* 0x000e6200000e0000 */
[----:B0-----:R-:W-:Y:S02]  /*108f0*/  FMNMX R15, R5, R15, !PT ;  /* 0x0000000f050f7209 */ /* 0x001fe40007800000 */
[----:B-1----:R-:W-:-:S05]  /*10900*/  FMNMX R5, R6, R156, !PT ;  /* 0x0000009c06057209 */ /* 0x002fca0007800000 */
[----:B------:R-:W0:Y:S04]  /*10910*/  SHFL.BFLY PT, R6, R5, 0x1, 0x1f ;  /* 0x0c201f0005067f89 */ /* 0x000e2800000e0000 */
        /* <DEDUP_REMOVED lines=12> */
[----:B------:R-:W-:Y:S01]  /*109e0*/  STS.U16 [R4+0x11800], R58 ;  /* 0x0118003a04007388 */ /* 0x000fe20000000400 */
[----:B---3--:R-:W-:-:S03]  /*109f0*/  FMNMX R15, R15, R0, !PT ;  /* 0x000000000f0f7209 */ /* 0x008fc60007800000 */
[----:B------:R-:W-:Y:S02]  /*10a00*/  STS.U16 [R4+0x11a00], R57 ;  /* 0x011a003904007388 */ /* 0x000fe40000000400 */
[----:B------:R-:W-:Y:S01]  /*10a10*/  FADD R167, R16, -R15 ;  /* 0x8000000f10a77221 */ /* 0x000fe20000000000 */
[----:B0-----:R-:W-:Y:S01]  /*10a20*/  FMNMX R16, R5, R6, !PT ;  /* 0x0000000605107209 */ /* 0x001fe20007800000 */
[----:B------:R-:W-:Y:S01]  /*10a30*/  STS.U16 [R4+0x11c00], R56 ;  /* 0x011c003804007388 */ /* 0x000fe20000000400 */
[----:B------:R-:W-:-:S03]  /*10a40*/  FADD R5, -R15, R0 ;  /* 0x000000000f057221 */ /* 0x000fc60000000100 */
        /* <DEDUP_REMOVED lines=48> */
[----:B------:R-:W-:Y:S04]  /*10d50*/  STL [R1+0xdb4], R4 ;  /* 0x000db40401007387 */ /* 0x000fe80000100800 */
[----:B------:R-:W-:Y:S04]  /*10d60*/  STS.U16 [R3+0x12d00], R25 ;  /* 0x012d001903007388 */ /* 0x000fe80000000400 */
[----:B------:R0:W-:Y:S04]  /*10d70*/  STS.U16 [R3+0x12f00], R24 ;  /* 0x012f001803007388 */ /* 0x0001e80000000400 */
[----:B------:R-:W3:Y:S04]  /*10d80*/  LDL.LU R0, [R1+0x20c] ;  /* 0x00020c0001007983 */ /* 0x000ee80000300800 */
[----:B------:R-:W-:Y:S04]  /*10d90*/  STS.U16 [R3+0x12900], R27 ;  /* 0x0129001b03007388 */ /* 0x000fe80000000400 */
[----:B------:R1:W-:Y:S04]  /*10da0*/  STS.U16 [R3+0x12b00], R26 ;  /* 0x012b001a03007388 */ /* 0x0003e80000000400 */
[----:B0-----:R-:W3:Y:S04]  /*10db0*/  LDL.LU.64 R24, [R1] ;  /* 0x0000000001187983 */ /* 0x001ee80000300a00 */
[----:B------:R-:W-:Y:S04]  /*10dc0*/  STS.U16 [R3+0x12500], R29 ;  /* 0x0125001d03007388 */ /* 0x000fe80000000400 */
[----:B------:R0:W-:Y:S04]  /*10dd0*/  STS.U16 [R3+0x12700], R28 ;  /* 0x0127001c03007388 */ /* 0x0001e80000000400 */
[----:B-1----:R-:W3:Y:S04]  /*10de0*/  LDL.LU.64 R26, [R1+0x8] ;  /* 0x00000800011a7983 */ /* 0x002ee80000300a00 */
[----:B------:R-:W-:Y:S04]  /*10df0*/  STS.U16 [R3+0x12100], R31 ;  /* 0x0121001f03007388 */ /* 0x000fe80000000400 */
[----:B------:R1:W-:Y:S04]  /*10e00*/  STS.U16 [R3+0x12300], R30 ;  /* 0x0123001e03007388 */ /* 0x0003e80000000400 */
[----:B0-----:R-:W3:Y:S04]  /*10e10*/  LDL.LU.64 R28, [R1+0x10] ;  /* 0x00001000011c7983 */ /* 0x001ee80000300a00 */
        /* <DEDUP_REMOVED lines=24> */
[----:B-1----:R-:W3:Y:S04]  /*10fa0*/  LDL.LU.64 R46, [R1+0x58] ;  /* 0x00005800012e7983 */ /* 0x002ee80000300a00 */
[----:B------:R-:W3:Y:S04]  /*10fb0*/  LDL.LU.64 R48, [R1+0x60] ;  /* 0x0000600001307983 */ /* 0x000ee80000300a00 */
        /* <DEDUP_REMOVED lines=51> */
[----:B------:R-:W-:Y:S04]  /*112f0*/  STS.U16 [R3+0x17100], R179 ;  /* 0x017100b303007388 */ /* 0x000fe80000000400 */
[----:B------:R0:W-:Y:S04]  /*11300*/  STS.U16 [R3+0x17300], R178 ;  /* 0x017300b203007388 */ /* 0x0001e80000000400 */
[----:B0-----:R-:W3:Y:S04]  /*11310*/  LDL.64 R178, [R1+0xa00] ;  /* 0x000a000001b27983 */ /* 0x001ee80000100a00 */
[----:B------:R-:W-:Y:S04]  /*11320*/  STS.U16 [R3+0x17500], R177 ;  /* 0x017500b103007388 */ /* 0x000fe80000000400 */
[----:B--2---:R0:W-:Y:S04]  /*11330*/  STS.U16 [R3+0x17700], R176 ;  /* 0x017700b003007388 */ /* 0x0041e80000000400 */
        /* <DEDUP_REMOVED lines=35> */
[----:B------:R2:W-:Y:S01]  /*11570*/  STS.U16 [R3+0x17f00], R172 ;  /* 0x017f00ac03007388 */ /* 0x0005e20000000400 */
[----:B------:R4:W-:Y:S06]  /*11580*/  MEMBAR.ALL.CTA ;  /* 0x0000000000007992 */ /* 0x0009ec0000008000 */
[----:B----4-:R-:W4:Y:S01]  /*11590*/  FENCE.VIEW.ASYNC.S ;  /* 0x00000000000073c6 */ /* 0x010f220000000000 */
[----:B---3--:R-:W-:Y:S01]  /*115a0*/  FMNMX R16, R16, R0, !PT ;  /* 0x0000000010107209 */ /* 0x008fe20007800000 */
[--C-:B------:R-:W-:Y:S01]  /*115b0*/  FADD R168, R20, -R15.reuse ;  /* 0x8000000f14a87221 */ /* 0x100fe20000000000 */
[--C-:B------:R-:W-:Y:S01]  /*115c0*/  FADD R166, R21, -R15.reuse ;  /* 0x8000000f15a67221 */ /* 0x100fe20000000000 */
[----:B------:R-:W-:-:S02]  /*115d0*/  FADD R165, R159, -R15 ;  /* 0x8000000f9fa57221 */ /* 0x000fc40000000000 */
[----:B------:R-:W-:Y:S01]  /*115e0*/  FADD R6, -R16, R0 ;  /* 0x0000000010067221 */ /* 0x000fe20000000100 */
[--C-:B------:R-:W-:Y:S01]  /*115f0*/  FADD R164, R22, -R16.reuse ;  /* 0x8000001016a47221 */ /* 0x100fe20000000000 */
[--C-:B------:R-:W-:Y:S01]  /*11600*/  FADD R163, R19, -R16.reuse ;  /* 0x8000001013a37221 */ /* 0x100fe20000000000 */
[--C-:B------:R-:W-:Y:S01]  /*11610*/  FADD R161, R18, -R16.reuse ;  /* 0x8000001012a17221 */ /* 0x100fe20000000000 */
[----:B------:R-:W-:Y:S01]  /*11620*/  FADD R160, R17, -R16 ;  /* 0x8000001011a07221 */ /* 0x000fe20000000000 */
[----:B------:R-:W-:Y:S01]  /*11630*/  FMUL R5, R5, 1.4426950216293334961 ;  /* 0x3fb8aa3b05057820 */ /* 0x000fe20000400000 */
        /* <DEDUP_REMOVED lines=9> */
[----:B------:R-:W3:Y:S08]  /*116d0*/  MUFU.EX2 R5, R5 ;  /* 0x0000000500057308 */ /* 0x000ef00000000800 */
[----:B------:R-:W1:Y:S01]  /*116e0*/  MUFU.EX2 R6, R6 ;  /* 0x0000000600067308 */ /* 0x000e620000000800 */
[----:B------:R-:W-:Y:S04]  /*116f0*/  STL [R1+0xdbc], R178 ;  /* 0x000dbcb201007387 */ /* 0x000fe80000100800 */
[----:B------:R2:W-:Y:S04]  /*11700*/  STL [R1+0xdb8], R179 ;  /* 0x000db8b301007387 */ /* 0x0005e80000100800 */
[----:B0-----:R-:W2:Y:S01]  /*11710*/  LDL.64 R176, [R1+0x9f8] ;  /* 0x0009f80001b07983 */ /* 0x001ea20000100a00 */
[----:B------:R-:W-:Y:S08]  /*11720*/  MUFU.EX2 R168, R168 ;  /* 0x000000a800a87308 */ /* 0x000ff00000000800 */
[----:B------:R-:W0:Y:S08]  /*11730*/  MUFU.EX2 R167, R167 ;  /* 0x000000a700a77308 */ /* 0x000e300000000800 */
[----:B------:R-:W-:Y:S08]  /*11740*/  MUFU.EX2 R166, R166 ;  /* 0x000000a600a67308 */ /* 0x000ff00000000800 */
[----:B------:R-:W-:Y:S08]  /*11750*/  MUFU.EX2 R165, R165 ;  /* 0x000000a500a57308 */ /* 0x000ff00000000800 */
[----:B------:R-:W-:Y:S08]  /*11760*/  MUFU.EX2 R164, R164 ;  /* 0x000000a400a47308 */ /* 0x000ff00000000800 */
[----:B------:R-:W4:Y:S08]  /*11770*/  MUFU.EX2 R163, R163 ;  /* 0x000000a300a37308 */ /* 0x000f300000000800 */
[----:B------:R-:W-:Y:S08]  /*11780*/  MUFU.EX2 R161, R161 ;  /* 0x000000a100a17308 */ /* 0x000ff00000000800 */
[----:B------:R-:W4:Y:S01]  /*11790*/  MUFU.EX2 R160, R160 ;  /* 0x000000a000a07308 */ /* 0x000f220000000800 */
[-C--:B---3--:R-:W-:Y:S01]  /*117a0*/  FMUL R26, R26, R5.reuse ;  /* 0x000000051a1a7220 */ /* 0x088fe20000400000 */
[-C--:B------:R-:W-:Y:S01]  /*117b0*/  FMUL R27, R27, R5.reuse ;  /* 0x000000051b1b7220 */ /* 0x080fe20000400000 */
        /* <DEDUP_REMOVED lines=61> */
[----:B------:R-:W-:Y:S01]  /*11b90*/  FMUL R151, R151, R5 ;  /* 0x0000000597977220 */ /* 0x000fe20000400000 */
[-C--:B-1----:R-:W-:Y:S01]  /*11ba0*/  FMUL R24, R24, R6.reuse ;  /* 0x0000000618187220 */ /* 0x082fe20000400000 */
        /* <DEDUP_REMOVED lines=63> */
[----:B0-----:R-:W-:-:S02]  /*11fa0*/  F2FP.F16.F32.PACK_AB R157, R167, R168 ;  /* 0x000000a8a79d723e */ /* 0x001fc400000000ff */
[----:B----4-:R-:W-:Y:S02]  /*11fb0*/  F2FP.F16.F32.PACK_AB R156, R163, R164 ;  /* 0x000000a4a39c723e */ /* 0x010fe400000000ff */
[----:B------:R-:W-:Y:S02]  /*11fc0*/  F2FP.F16.F32.PACK_AB R158, R160, R161 ;  /* 0x000000a1a09e723e */ /* 0x000fe400000000ff */
[----:B------:R-:W-:Y:S01]  /*11fd0*/  F2FP.F16.F32.PACK_AB R159, R165, R166 ;  /* 0x000000a6a59f723e */ /* 0x000fe200000000ff */
[----:B------:R-:W-:Y:S06]  /*11fe0*/  BAR.SYNC.DEFER_BLOCKING 0x0 ;  /* 0x0000000000007b1d */ /* 0x000fec0000010000 */
[----:B------:R-:W-:Y:S01]  /*11ff0*/  UMOV UR59, 0x80000020 ;  /* 0x80000020003b7882 */ /* 0x000fe20000000000 */
[----:B------:R-:W-:-:S06]  /*12000*/  WARPGROUP.ARRIVE ;  /* 0x00000000000079c5 */ /* 0x000fcc0000000000 */
[----:B------:R-:W-:Y:S01]  /*12010*/  HGMMA.64x256x16.F32 R24, R156, gdesc[UR56], R24, gsb0 ;  /* 0x03e000389c187df0 */ /* 0x000fe20008000818 */
[----:B--2---:R-:W-:Y:S04]  /*12020*/  STL [R1+0xdc4], R176 ;  /* 0x000dc4b001007387 */ /* 0x004fe80000100800 */
[----:B------:R0:W-:Y:S04]  /*12030*/  STL [R1+0xdc0], R177 ;  /* 0x000dc0b101007387 */ /* 0x0001e80000100800 */
[----:B------:R1:W-:Y:S01]  /*12040*/  STL [R1+0xdc8], R3 ;  /* 0x000dc80301007387 */ /* 0x0003e20000100800 */
[----:B------:R-:W-:-:S03]  /*12050*/  WARPGROUP.DEPBAR.LE gsb0, 0x0 ;  /* 0x00008000000079c5 */ /* 0x000fc60000010000 */
[----:B------:R-:W-:Y:S04]  /*12060*/  STL.64 [R1], R24 ;  /* 0x0000001801007387 */ /* 0x000fe80000100a00 */
        /* <DEDUP_REMOVED lines=11> */
[----:B------:R-:W-:Y:S01]  /*12120*/  STL.64 [R1+0x60], R48 ;  /* 0x0000603001007387 */ /* 0x000fe20000100a00 */
[----:B------:R-:W-:-:S03]  /*12130*/  IMAD.MOV.U32 R173, RZ, RZ, R150 ;  /* 0x000000ffffad7224 */ /* 0x000fc600078e0096 */
[----:B------:R-:W-:Y:S01]  /*12140*/  STL.64 [R1+0x68], R50 ;  /* 0x0000683201007387 */ /* 0x000fe20000100a00 */
[----:B------:R-:W-:-:S03]  /*12150*/  IMAD.MOV.U32 R172, RZ, RZ, R151 ;  /* 0x000000ffffac7224 */ /* 0x000fc600078e0097 */
[----:B------:R-:W-:Y:S01]  /*12160*/  STL.64 [R1+0x70], R52 ;  /* 0x0000703401007387 */ /* 0x000fe20000100a00 */
[----:B------:R-:W-:-:S03]  /*12170*/  IMAD.MOV.U32 R175, RZ, RZ, R148 ;  /* 0x000000ffffaf7224 */ /* 0x000fc600078e0094 */
[----:B------:R-:W-:Y:S01]  /*12180*/  STL.64 [R1+0x78], R54 ;  /* 0x0000783601007387 */ /* 0x000fe20000100a00 */
[----:B------:R-:W-:Y:S01]  /*12190*/  IMAD.MOV.U32 R174, RZ, RZ, R149 ;  /* 0x000000ffffae7224 */ /* 0x000fe200078e0095 */
[----:B------:R-:W-:Y:S02]  /*121a0*/  MOV R180, R147 ;  /* 0x0000009300b47202 */ /* 0x000fe40000000f00 */
[----:B------:R2:W-:Y:S01]  /*121b0*/  STL.64 [R1+0x80], R56 ;  /* 0x0000803801007387 */ /* 0x0005e20000100a00 */
[----:B------:R-:W-:-:S03]  /*121c0*/  IMAD.MOV.U32 R181, RZ, RZ, R146 ;  /* 0x000000ffffb57224 */ /* 0x000fc600078e0092 */
[----:B------:R-:W3:Y:S01]  /*121d0*/  LDL.LU.64 R150, [R1+0xfc8] ;  /* 0x000fc80001967983 */ /* 0x000ee20000300a00 */
[----:B------:R-:W-:Y:S01]  /*121e0*/  IMAD.MOV.U32 R183, RZ, RZ, R144 ;  /* 0x000000ffffb77224 */ /* 0x000fe200078e0090 */
[----:B------:R-:W-:Y:S01]  /*121f0*/  MOV R185, R142 ;  /* 0x0000008e00b97202 */ /* 0x000fe20000000f00 */
[----:B------:R-:W-:Y:S01]  /*12200*/  IMAD.MOV.U32 R182, RZ, RZ, R145 ;  /* 0x000000ffffb67224 */ /* 0x000fe200078e0091 */
[----:B------:R-:W4:Y:S01]  /*12210*/  LDL.LU.64 R148, [R1+0xfc0] ;  /* 0x000fc00001947983 */ /* 0x000f220000300a00 */
[----:B------:R-:W-:-:S03]  /*12220*/  IMAD.MOV.U32 R184, RZ, RZ, R143 ;  /* 0x000000ffffb87224 */ /* 0x000fc600078e008f */
[----:B------:R-:W4:Y:S01]  /*12230*/  LDL.LU.64 R146, [R1+0xfb8] ;  /* 0x000fb80001927983 */ /* 0x000f220000300a00 */
[----:B------:R-:W-:Y:S02]  /*12240*/  IMAD.MOV.U32 R195, RZ, RZ, R140 ;  /* 0x000000ffffc37224 */ /* 0x000fe400078e008c */
[----:B------:R-:W-:Y:S01]  /*12250*/  IMAD.MOV.U32 R194, RZ, RZ, R141 ;  /* 0x000000ffffc27224 */ /* 0x000fe200078e008d */
[----:B------:R-:W4:Y:S01]  /*12260*/  LDL.LU.64 R144, [R1+0xfb0] ;  /* 0x000fb00001907983 */ /* 0x000f220000300a00 */
[----:B------:R-:W-:Y:S01]  /*12270*/  IMAD.MOV.U32 R197, RZ, RZ, R138 ;  /* 0x000000ffffc57224 */ /* 0x000fe200078e008a */
[----:B------:R-:W-:Y:S01]  /*12280*/  MOV R198, R137 ;  /* 0x0000008900c67202 */ /* 0x000fe20000000f00 */
[----:B------:R-:W-:Y:S01]  /*12290*/  IMAD.MOV.U32 R196, RZ, RZ, R139 ;  /* 0x000000ffffc47224 */ /* 0x000fe200078e008b */
[----:B------:R-:W4:Y:S01]  /*122a0*/  LDL.LU.64 R142, [R1+0xfa8] ;  /* 0x000fa800018e7983 */ /* 0x000f220000300a00 */
[----:B------:R-:W-:-:S03]  /*122b0*/  IMAD.MOV.U32 R199, RZ, RZ, R136 ;  /* 0x000000ffffc77224 */ /* 0x000fc600078e0088 */
[----:B------:R-:W4:Y:S01]  /*122c0*/  LDL.LU.64 R140, [R1+0xfa0] ;  /* 0x000fa000018c7983 */ /* 0x000f220000300a00 */
        /* <DEDUP_REMOVED lines=111> */
[----:B0-----:R-:W-:Y:S02]  /*129c0*/  IMAD.MOV.U32 R177, RZ, RZ, R60 ;  /* 0x000000ffffb17224 */ /* 0x001fe400078e003c */
[----:B------:R-:W-:Y:S01]  /*129d0*/  IMAD.MOV.U32 R178, RZ, RZ, R61 ;  /* 0x000000ffffb27224 */ /* 0x000fe200078e003d */
[----:B------:R-:W4:Y:S01]  /*129e0*/  LDL.LU.64 R64, [R1+0xe70] ;  /* 0x000e700001407983 */ /* 0x000f220000300a00 */
[----:B-1----:R-:W-:Y:S02]  /*129f0*/  IMAD.MOV.U32 R3, RZ, RZ, R58 ;  /* 0x000000ffff037224 */ /* 0x002fe400078e003a */
[----:B------:R-:W-:Y:S01]  /*12a00*/  IMAD.MOV.U32 R176, RZ, RZ, R59 ;  /* 0x000000ffffb07224 */ /* 0x000fe200078e003b */
[----:B------:R-:W4:Y:S04]  /*12a10*/  LDL.LU.64 R62, [R1+0xe68] ;  /* 0x000e6800013e7983 */ /* 0x000f280000300a00 */
[----:B------:R-:W4:Y:S04]  /*12a20*/  LDL.LU.64 R60, [R1+0xe60] ;  /* 0x000e6000013c7983 */ /* 0x000f280000300a00 */
[----:B------:R-:W4:Y:S04]  /*12a30*/  LDL.LU.64 R58, [R1+0xe58] ;  /* 0x000e5800013a7983 */ /* 0x000f280000300a00 */
[----:B--2---:R-:W2:Y:S04]  /*12a40*/  LDL.LU.64 R56, [R1+0xe50] ;  /* 0x000e500001387983 */ /* 0x004ea80000300a00 */
[----:B------:R-:W2:Y:S04]  /*12a50*/  LDL.LU.64 R54, [R1+0xe48] ;  /* 0x000e480001367983 */ /* 0x000ea80000300a00 */
        /* <DEDUP_REMOVED lines=14> */
[----:B------:R-:W2:Y:S01]  /*12b40*/  LDL.LU.64 R24, [R1+0xdd0] ;  /* 0x000dd00001187983 */ /* 0x000ea20000300a00 */
[-C--:B---3--:R-:W-:Y:S01]  /*12b50*/  FMUL R150, R150, R5.reuse ;  /* 0x0000000596967220 */ /* 0x088fe20000400000 */
[-C--:B------:R-:W-:Y:S01]  /*12b60*/  FMUL R151, R151, R5.reuse ;  /* 0x0000000597977220 */ /* 0x080fe20000400000 */
[-C--:B----4-:R-:W-:Y:S01]  /*12b70*/  FMUL R146, R146, R5.reuse ;  /* 0x0000000592927220 */ /* 0x090fe20000400000 */
[----:B------:R-:W-:-:S03]  /*12b80*/  FMUL R147, R147, R5 ;  /* 0x0000000593937220 */ /* 0x000fc60000400000 */
[----:B------:R-:W-:Y:S04]  /*12b90*/  STL.64 [R1+0xd58], R150 ;  /* 0x000d589601007387 */ /* 0x000fe80000100a00 */
[----:B------:R-:W-:Y:S01]  /*12ba0*/  STL.64 [R1+0xd50], R148 ;  /* 0x000d509401007387 */ /* 0x000fe20000100a00 */
[-C--:B------:R-:W-:Y:S01]  /*12bb0*/  FMUL R142, R142, R5.reuse ;  /* 0x000000058e8e7220 */ /* 0x080fe20000400000 */
[-C--:B------:R-:W-:Y:S02]  /*12bc0*/  FMUL R143, R143, R5.reuse ;  /* 0x000000058f8f7220 */ /* 0x080fe40000400000 */
[----:B------:R-:W-:Y:S04]  /*12bd0*/  STL.64 [R1+0xd48], R146 ;  /* 0x000d489201007387 */ /* 0x000fe80000100a00 */
[----:B------:R-:W-:Y:S01]  /*12be0*/  STL.64 [R1+0xd40], R144 ;  /* 0x000d409001007387 */ /* 0x000fe20000100a00 */
[-C--:B------:R-:W-:Y:S01]  /*12bf0*/  FMUL R138, R138, R5.reuse ;  /* 0x000000058a8a7220 */ /* 0x080fe20000400000 */
[----:B------:R-:W-:-:S02]  /*12c00*/  FMUL R139, R139, R5 ;  /* 0x000000058b8b7220 */ /* 0x000fc40000400000 */
        /* <DEDUP_REMOVED lines=40> */
[----:B------:R-:W-:Y:S01]  /*12e90*/  STL.64 [R1+0xc98], R102 ;  /* 0x000c986601007387 */ /* 0x000fe20000100a00 */
[----:B------:R-:W-:-:S03]  /*12ea0*/  FMUL R96, R96, R6 ;  /* 0x0000000660607220 */ /* 0x000fc60000400000 */
[----:B------:R-:W-:Y:S01]  /*12eb0*/  STL.64 [R1+0xc90], R100 ;  /* 0x000c906401007387 */ /* 0x000fe20000100a00 */
[-C--:B------:R-:W-:Y:S01]  /*12ec0*/  FMUL R94, R94, R5.reuse ;  /* 0x000000055e5e7220 */ /* 0x080fe20000400000 */
[-C--:B------:R-:W-:Y:S02]  /*12ed0*/  FMUL R95, R95, R5.reuse ;  /* 0x000000055f5f7220 */ /* 0x080fe40000400000 */
[----:B------:R-:W-:Y:S01]  /*12ee0*/  STL.64 [R1+0xc88], R98 ;  /* 0x000c886201007387 */ /* 0x000fe20000100a00 */
[-C--:B------:R-:W-:Y:S01]  /*12ef0*/  FMUL R92, R92, R6.reuse ;  /* 0x000000065c5c7220 */ /* 0x080fe20000400000 */
[----:B------:R-:W-:Y:S02]  /*12f00*/  FMUL R93, R93, R6 ;  /* 0x000000065d5d7220 */ /* 0x000fe40000400000 */
[----:B------:R-:W-:Y:S01]  /*12f10*/  STL.64 [R1+0xc80], R96 ;  /* 0x000c806001007387 */ /* 0x000fe20000100a00 */
[-C--:B------:R-:W-:Y:S01]  /*12f20*/  FMUL R90, R90, R5.reuse ;  /* 0x000000055a5a7220 */ /* 0x080fe20000400000 */
[----:B------:R-:W-:-:S02]  /*12f30*/  FMUL R91, R91, R5 ;  /* 0x000000055b5b7220 */ /* 0x000fc40000400000 */
        /* <DEDUP_REMOVED lines=49> */
[-C--:B--2---:R-:W-:Y:S01]  /*13250*/  FMUL R56, R56, R6.reuse ;  /* 0x0000000638387220 */ /* 0x084fe20000400000 */
        /* <DEDUP_REMOVED lines=49> */
[----:B------:R-:W-:Y:S04]  /*13570*/  STL.64 [R1+0xb70], R28 ;  /* 0x000b701c01007387 */ /* 0x000fe80000100a00 */
[----:B------:R-:W-:Y:S04]  /*13580*/  STL.64 [R1+0xb68], R26 ;  /* 0x000b681a01007387 */ /* 0x000fe80000100a00 */
[----:B------:R0:W-:Y:S04]  /*13590*/  STL.64 [R1+0xb60], R24 ;  /* 0x000b601801007387 */ /* 0x0001e80000100a00 */
[----:B0-----:R-:W2:Y:S04]  /*135a0*/  LDL.LU R24, [R1] ;  /* 0x0000000001187983 */ /* 0x001ea80000300800 */
[----:B------:R-:W2:Y:S04]  /*135b0*/  LDL.LU R25, [R1+0x4] ;  /* 0x0000040001197983 */ /* 0x000ea80000300800 */
        /* <DEDUP_REMOVED lines=31> */
[----:B------:R-:W2:Y:S01]  /*137b0*/  LDL.LU R57, [R1+0x84] ;  /* 0x0000840001397983 */ /* 0x000ea20000300800 */
[--C-:B------:R-:W-:Y:S01]  /*137c0*/  FADD R20, R162, -R15.reuse ;  /* 0x8000000fa2147221 */ /* 0x100fe20000000000 */
[--C-:B------:R-:W-:Y:S01]  /*137d0*/  FADD R21, R169, -R15.reuse ;  /* 0x8000000fa9157221 */ /* 0x100fe20000000000 */
[--C-:B------:R-:W-:Y:S01]  /*137e0*/  FADD R18, R171, -R15.reuse ;  /* 0x8000000fab127221 */ /* 0x100fe20000000000 */
[----:B------:R-:W-:Y:S01]  /*137f0*/  FADD R17, R155, -R15 ;  /* 0x8000000f9b117221 */ /* 0x000fe20000000000 */
        /* <DEDUP_REMOVED lines=12> */
[----:B------:R-:W-:Y:S08]  /*138c0*/  MUFU.EX2 R21, R21 ;  /* 0x0000001500157308 */ /* 0x000ff00000000800 */
[----:B------:R-:W-:Y:S08]  /*138d0*/  MUFU.EX2 R20, R20 ;  /* 0x0000001400147308 */ /* 0x000ff00000000800 */
[----:B------:R-:W-:Y:S08]  /*138e0*/  MUFU.EX2 R18, R18 ;  /* 0x0000001200127308 */ /* 0x000ff00000000800 */
[----:B------:R-:W-:Y:S08]  /*138f0*/  MUFU.EX2 R17, R17 ;  /* 0x0000001100117308 */ /* 0x000ff00000000800 */
[----:B------:R-:W-:Y:S08]  /*13900*/  MUFU.EX2 R23, R23 ;  /* 0x0000001700177308 */ /* 0x000ff00000000800 */
[----:B------:R-:W0:Y:S08]  /*13910*/  MUFU.EX2 R22, R22 ;  /* 0x0000001600167308 */ /* 0x000e300000000800 */
[----:B------:R-:W-:Y:S08]  /*13920*/  MUFU.EX2 R19, R19 ;  /* 0x0000001300137308 */ /* 0x000ff00000000800 */
[----:B------:R-:W1:Y:S01]  /*13930*/  MUFU.EX2 R162, R162 ;  /* 0x000000a200a27308 */ /* 0x000e620000000800 */
[----:B------:R-:W-:Y:S01]  /*13940*/  MOV R58, R3 ;  /* 0x00000003003a7202 */ /* 0x000fe20000000f00 */
[----:B------:R-:W-:Y:S01]  /*13950*/  IMAD.MOV.U32 R59, RZ, RZ, R176 ;  /* 0x000000ffff3b7224 */ /* 0x000fe200078e00b0 */
        /* <DEDUP_REMOVED lines=35> */
[----:B------:R-:W-:-:S02]  /*13b90*/  IMAD.MOV.U32 R81, RZ, RZ, R186 ;  /* 0x000000ffff517224 */ /* 0x000fc400078e00ba */
[----:B------:R-:W-:Y:S02]  /*13ba0*/  IMAD.MOV.U32 R82, RZ, RZ, R187 ;  /* 0x000000ffff527224 */ /* 0x000fe400078e00bb */
[----:B------:R-:W-:Y:S02]  /*13bb0*/  IMAD.MOV.U32 R84, RZ, RZ, R189 ;  /* 0x000000ffff547224 */ /* 0x000fe400078e00bd */
[----:B------:R-:W-:Y:S02]  /*13bc0*/  IMAD.MOV.U32 R85, RZ, RZ, R252 ;  /* 0x000000ffff557224 */ /* 0x000fe400078e00fc */
[----:B------:R-:W-:Y:S02]  /*13bd0*/  IMAD.MOV.U32 R86, RZ, RZ, R251 ;  /* 0x000000ffff567224 */ /* 0x000fe400078e00fb */
[----:B------:R-:W-:Y:S02]  /*13be0*/  IMAD.MOV.U32 R87, RZ, RZ, R249 ;  /* 0x000000ffff577224 */ /* 0x000fe400078e00f9 */
        /* <DEDUP_REMOVED lines=50> */
[----:B------:R-:W-:Y:S01]  /*13f10*/  IMAD.MOV.U32 R151, RZ, RZ, R172 ;  /* 0x000000ffff977224 */ /* 0x000fe200078e00ac */
[----:B0-----:R-:W-:Y:S01]  /*13f20*/  F2FP.F16.F32.PACK_AB R152, R22, R23 ;  /* 0x000000171698723e */ /* 0x001fe200000000ff */
[----:B------:R3:W5:Y:S01]  /*13f30*/  LDL.LU R3, [R1+0xdc8] ;  /* 0x000dc80001037983 */ /* 0x0007620000300800 */
[----:B------:R-:W-:Y:S02]  /*13f40*/  F2FP.F16.F32.PACK_AB R153, R20, R21 ;  /* 0x000000151499723e */ /* 0x000fe400000000ff */
[----:B-1----:R-:W-:Y:S01]  /*13f50*/  F2FP.F16.F32.PACK_AB R154, R162, R19 ;  /* 0x00000013a29a723e */ /* 0x002fe200000000ff */
[----:B------:R-:W4:Y:S01]  /*13f60*/  LDL.LU R176, [R1+0xdc4] ;  /* 0x000dc40001b07983 */ /* 0x000f220000300800 */
[----:B------:R-:W-:-:S03]  /*13f70*/  F2FP.F16.F32.PACK_AB R155, R17, R18 ;  /* 0x00000012119b723e */ /* 0x000fc600000000ff */
[----:B------:R-:W3:Y:S04]  /*13f80*/  LDL.LU R177, [R1+0xdc0] ;  /* 0x000dc00001b17983 */ /* 0x000ee80000300800 */
[----:B------:R-:W4:Y:S04]  /*13f90*/  LDL.LU R178, [R1+0xdbc] ;  /* 0x000dbc0001b27983 */ /* 0x000f280000300800 */
[----:B------:R-:W3:Y:S04]  /*13fa0*/  LDL.LU R179, [R1+0xdb8] ;  /* 0x000db80001b37983 */ /* 0x000ee80000300800 */
[----:B------:R1:W5:Y:S04]  /*13fb0*/  LDL.LU R4, [R1+0xdb4] ;  /* 0x000db40001047983 */ /* 0x0003680000300800 */
[----:B------:R1:W5:Y:S04]  /*13fc0*/  LDL.LU R170, [R1+0xdb0] ;  /* 0x000db00001aa7983 */ /* 0x0003680000300800 */
[----:B------:R-:W3:Y:S04]  /*13fd0*/  LDL.LU R250, [R1+0xdac] ;  /* 0x000dac0001fa7983 */ /* 0x000ee80000300800 */
[----:B------:R-:W3:Y:S04]  /*13fe0*/  LDL.LU R0, [R1+0xda8] ;  /* 0x000da80001007983 */ /* 0x000ee80000300800 */
[----:B------:R-:W3:Y:S04]  /*13ff0*/  LDL.LU R245, [R1+0xda4] ;  /* 0x000da40001f57983 */ /* 0x000ee80000300800 */
[----:B------:R-:W3:Y:S04]  /*14000*/  LDL.LU R193, [R1+0xda0] ;  /* 0x000da00001c17983 */ /* 0x000ee80000300800 */
[----:B------:R-:W3:Y:S04]  /*14010*/  LDL.LU R192, [R1+0xd9c] ;  /* 0x000d9c0001c07983 */ /* 0x000ee80000300800 */
[----:B------:R-:W3:Y:S04]  /*14020*/  LDL.LU R191, [R1+0xd98] ;  /* 0x000d980001bf7983 */ /* 0x000ee80000300800 */
[----:B------:R-:W3:Y:S04]  /*14030*/  LDL.LU R190, [R1+0xd94] ;  /* 0x000d940001be7983 */ /* 0x000ee80000300800 */
[----:B------:R1:W5:Y:S04]  /*14040*/  LDL.LU R7, [R1+0xd90] ;  /* 0x000d900001077983 */ /* 0x0003680000300800 */
[----:B------:R1:W5:Y:S04]  /*14050*/  LDL.LU R8, [R1+0xd8c] ;  /* 0x000d8c0001087983 */ /* 0x0003680000300800 */
[----:B------:R1:W5:Y:S04]  /*14060*/  LDL.LU R9, [R1+0xd88] ;  /* 0x000d880001097983 */ /* 0x0003680000300800 */
[----:B------:R1:W5:Y:S04]  /*14070*/  LDL.LU R10, [R1+0xd84] ;  /* 0x000d8400010a7983 */ /* 0x0003680000300800 */
[----:B------:R1:W5:Y:S01]  /*14080*/  LDL.LU R11, [R1+0xd80] ;  /* 0x000d8000010b7983 */ /* 0x0003620000300800 */
[----:B--2---:R-:W-:-:S03]  /*14090*/  WARPGROUP.ARRIVE ;  /* 0x00000000000079c5 */ /* 0x004fc60000000000 */
[----:B------:R1:W5:Y:S04]  /*140a0*/  LDL.LU R12, [R1+0xd7c] ;  /* 0x000d7c00010c7983 */ /* 0x0003680000300800 */
[----:B------:R1:W5:Y:S01]  /*140b0*/  LDL.LU R13, [R1+0xd78] ;  /* 0x000d7800010d7983 */ /* 0x0003620000300800 */
[----:B------:R-:W-:Y:S03]  /*140c0*/  HGMMA.64x256x16.F32 R24, R152, gdesc[UR4], R24, gsb0 ;  /* 0x03e0000498187df0 */ /* 0x000fe60008000818 */
[----:B------:R1:W5:Y:S04]  /*140d0*/  LDL.LU R14, [R1+0xd74] ;  /* 0x000d7400010e7983 */ /* 0x0003680000300800 */
[----:B------:R-:W2:Y:S04]  /*140e0*/  LDL.LU R2, [R1+0xd70] ;  /* 0x000d700001027983 */ /* 0x000ea80000300800 */
[----:B------:R1:W5:Y:S04]  /*140f0*/  LDL.LU R186, [R1+0xd6c] ;  /* 0x000d6c0001ba7983 */ /* 0x0003680000300800 */
[----:B------:R1:W5:Y:S04]  /*14100*/  LDL.LU R187, [R1+0xd68] ;  /* 0x000d680001bb7983 */ /* 0x0003680000300800 */
[----:B------:R1:W5:Y:S04]  /*14110*/  LDL.LU R188, [R1+0xd64] ;  /* 0x000d640001bc7983 */ /* 0x0003680000300800 */
[----:B------:R1:W5:Y:S01]  /*14120*/  LDL.LU R189, [R1+0xd60] ;  /* 0x000d600001bd7983 */ /* 0x0003620000300800 */
        /* <DEDUP_REMOVED lines=65> */
[----:B0-----:R-:W2:Y:S04]  /*14540*/  LDL.LU.64 R150, [R1+0xd58] ;  /* 0x000d580001967983 */ /* 0x001ea80000300a00 */
        /* <DEDUP_REMOVED lines=63> */
[----:B----4-:R-:W-:-:S02]  /*14940*/  R2UR UR6, R178 ;  /* 0x00000000b20672ca */ /* 0x010fc400000e0000 */
[----:B---3--:R-:W-:Y:S01]  /*14950*/  R2UR UR7, R179 ;  /* 0x00000000b30772ca */ /* 0x008fe200000e0000 */
[-C--:B--2---:R-:W-:Y:S01]  /*14960*/  FMUL R148, R148, R6.reuse ;  /* 0x0000000694947220 */ /* 0x084fe20000400000 */
        /* <DEDUP_REMOVED lines=25> */
[----:B------:R-:W-:-:S06]  /*14b00*/  FMUL R97, R97, R6 ;  /* 0x0000000661617220 */ /* 0x000fcc0000400000 */
[----:B------:R-:W-:-:S06]  /*14b10*/  WARPGROUP.ARRIVE ;  /* 0x00000000000079c5 */ /* 0x000fcc0000000000 */
[----:B------:R-:W-:Y:S01]  /*14b20*/  HGMMA.64x256x16.F32 R24, R156, gdesc[UR4], R24, gsb0 ;  /* 0x03e000049c187df0 */ /* 0x000fe20008000818 */
[----:B------:R-:W-:Y:S02]  /*14b30*/  R2UR UR7, R190 ;  /* 0x00000000be0772ca */ /* 0x000fe400000e0000 */
[----:B------:R1:W5:Y:S01]  /*14b40*/  LDL.LU R190, [R1+0xb5c] ;  /* 0x000b5c0001be7983 */ /* 0x0003620000300800 */
[----:B------:R-:W-:Y:S02]  /*14b50*/  R2UR UR6, R191 ;  /* 0x00000000bf0672ca */ /* 0x000fe400000e0000 */
[----:B------:R-:W-:Y:S01]  /*14b60*/  R2UR UR5, R192 ;  /* 0x00000000c00572ca */ /* 0x000fe200000e0000 */
[----:B------:R1:W5:Y:S04]  /*14b70*/  LDL.LU R191, [R1+0xb58] ;  /* 0x000b580001bf7983 */ /* 0x0003680000300800 */
[----:B------:R1:W5:Y:S01]  /*14b80*/  LDL.LU R192, [R1+0xb54] ;  /* 0x000b540001c07983 */ /* 0x0003620000300800 */
[----:B------:R-:W-:-:S02]  /*14b90*/  R2UR UR4, R193 ;  /* 0x00000000c10472ca */ /* 0x000fc400000e0000 */
[----:B------:R-:W-:Y:S02]  /*14ba0*/  R2UR UR58, R176 ;  /* 0x00000000b03a72ca */ /* 0x000fe400000e0000 */
[----:B------:R-:W-:Y:S01]  /*14bb0*/  R2UR UR59, R177 ;  /* 0x00000000b13b72ca */ /* 0x000fe200000e0000 */
[----:B------:R-:W-:Y:S01]  /*14bc0*/  FADD R167, R168, R167 ;  /* 0x000000a7a8a77221 */ /* 0x000fe20000000000 */
[----:B------:R-:W-:-:S03]  /*14bd0*/  FADD R163, R164, R163 ;  /* 0x000000a3a4a37221 */ /* 0x000fc60000000000 */
[----:B------:R-:W-:Y:S01]  /*14be0*/  FADD R166, R166, R167 ;  /* 0x000000a7a6a67221 */ /* 0x000fe20000000000 */
[----:B------:R-:W-:-:S03]  /*14bf0*/  FADD R161, R161, R163 ;  /* 0x000000a3a1a17221 */ /* 0x000fc60000000000 */
[----:B------:R-:W-:Y:S01]  /*14c00*/  FADD R165, R165, R166 ;  /* 0x000000a6a5a57221 */ /* 0x000fe20000000000 */
[----:B------:R-:W-:-:S03]  /*14c10*/  FADD R160, R160, R161 ;  /* 0x000000a1a0a07221 */ /* 0x000fc60000000000 */
[----:B------:R-:W-:Y:S01]  /*14c20*/  FADD R21, R21, R165 ;  /* 0x000000a515157221 */ /* 0x000fe20000000000 */
[----:B------:R-:W-:-:S03]  /*14c30*/  FADD R23, R23, R160 ;  /* 0x000000a017177221 */ /* 0x000fc60000000000 */
[----:B------:R-:W-:Y:S01]  /*14c40*/  FADD R20, R20, R21 ;  /* 0x0000001514147221 */ /* 0x000fe20000000000 */
[----:B------:R-:W-:Y:S01]  /*14c50*/  FADD R22, R22, R23 ;  /* 0x0000001716167221 */ /* 0x000fe20000000000 */
[----:B------:R-:W0:Y:S01]  /*14c60*/  S2R R252, SR_CTAID.X ;  /* 0x0000000000fc7919 */ /* 0x000e220000002500 */
[----:B------:R-:W-:Y:S01]  /*14c70*/  IADD3 R245, P0, R245, 0x20, RZ ;  /* 0x00000020f5f57810 */ /* 0x000fe20007f1e0ff */
[----:B------:R-:W-:Y:S02]  /*14c80*/  WARPGROUP.DEPBAR.LE gsb0, 0x0 ;  /* 0x00008000000079c5 */ /* 0x000fe40000010000 */
[----:B------:R-:W2:Y:S01]  /*14c90*/  LDL.LU R158, [R1+0x214] ;  /* 0x00021400019e7983 */ /* 0x000ea20000300800 */
[----:B------:R-:W3:Y:S03]  /*14ca0*/  LDC R21, c[0x0][0x254] ;  /* 0x00009500ff157b82 */ /* 0x000ee60000000800 */
[----:B------:R-:W4:Y:S04]  /*14cb0*/  LDL.LU R157, [R1+0x210] ;  /* 0x00021000019d7983 */ /* 0x000f280000300800 */
[----:B------:R1:W5:Y:S04]  /*14cc0*/  LDL.LU R193, [R1+0xb50] ;  /* 0x000b500001c17983 */ /* 0x0003680000300800 */
[----:B------:R-:W4:Y:S01]  /*14cd0*/  LDL R156, [R1+0xb44] ;  /* 0x000b4400019c7983 */ /* 0x000f220000100800 */
[----:B------:R-:W-:-:S06]  /*14ce0*/  WARPGROUP.ARRIVE ;  /* 0x00000000000079c5 */ /* 0x000fcc0000000000 */
[----:B------:R-:W-:Y:S01]  /*14cf0*/  HGMMA.64x256x16.F32 R24, R152, gdesc[UR56], R24, gsb0 ;  /* 0x03e0003898187df0 */ /* 0x000fe20008000818 */
[----:B------:R-:W-:Y:S01]  /*14d00*/  FADD R18, R18, R20 ;  /* 0x0000001412127221 */ /* 0x000fe20000000000 */
[----:B------:R-:W-:-:S03]  /*14d10*/  FADD R19, R19, R22 ;  /* 0x0000001613137221 */ /* 0x000fc60000000000 */
[----:B------:R-:W-:Y:S01]  /*14d20*/  FADD R17, R17, R18 ;  /* 0x0000001211117221 */ /* 0x000fe20000000000 */
[----:B------:R-:W-:-:S04]  /*14d30*/  FADD R18, R162, R19 ;  /* 0x00000013a2127221 */ /* 0x000fc80000000000 */
[----:B------:R-:W1:Y:S04]  /*14d40*/  SHFL.BFLY PT, R19, R17, 0x2, 0x1f ;  /* 0x0c401f0011137f89 */ /* 0x000e6800000e0000 */
[----:B------:R-:W0:Y:S01]  /*14d50*/  SHFL.BFLY PT, R20, R18, 0x2, 0x1f ;  /* 0x0c401f0012147f89 */ /* 0x000e2200000e0000 */
[----:B-1----:R-:W-:Y:S01]  /*14d60*/  FADD R17, R17, R19 ;  /* 0x0000001311117221 */ /* 0x002fe20000000000 */
[----:B0-----:R-:W-:-:S04]  /*14d70*/  FADD R18, R18, R20 ;  /* 0x0000001412127221 */ /* 0x001fc80000000000 */
[----:B------:R-:W0:Y:S04]  /*14d80*/  SHFL.BFLY PT, R19, R17, 0x1, 0x1f ;  /* 0x0c201f0011137f89 */ /* 0x000e2800000e0000 */
[----:B------:R-:W1:Y:S01]  /*14d90*/  SHFL.BFLY PT, R20, R18, 0x1, 0x1f ;  /* 0x0c201f0012147f89 */ /* 0x000e6200000e0000 */
[----:B------:R-:W-:Y:S02]  /*14da0*/  IMAD.SHL.U32 R252, R252, 0x40, RZ ;  /* 0x00000040fcfc7824 */ /* 0x000fe400078e00ff */
[----:B------:R-:W-:-:S03]  /*14db0*/  IMAD.X R250, RZ, RZ, R250, P0 ;  /* 0x000000fffffa7224 */ /* 0x000fc600000e06fa */
[----:B------:R-:W-:Y:S01]  /*14dc0*/  IADD3 R159, R252, 0x40, RZ ;  /* 0x00000040fc9f7810 */ /* 0x000fe20007ffe0ff */
[----:B0-----:R-:W-:Y:S01]  /*14dd0*/  FADD R17, R17, R19 ;  /* 0x0000001311117221 */ /* 0x001fe20000000000 */
[----:B-1----:R-:W-:Y:S02]  /*14de0*/  FADD R18, R18, R20 ;  /* 0x0000001412127221 */ /* 0x002fe40000000000 */
[----:B------:R-:W-:-:S04]  /*14df0*/  ISETP.GE.U32.AND P0, PT, R245, R159, PT ;  /* 0x0000009ff500720c */ /* 0x000fc80003f06070 */
[----:B------:R-:W-:Y:S01]  /*14e00*/  ISETP.GE.U32.AND.EX P0, PT, R250, RZ, PT, P0 ;  /* 0x000000fffa00720c */ /* 0x000fe20003f06100 */
[----:B---3--:R-:W-:Y:S02]  /*14e10*/  IMAD R2, R21, 0x20, R2 ;  /* 0x0000002015027824 */ /* 0x008fe400078e0202 */
[----:B--2---:R-:W-:Y:S01]  /*14e20*/  FFMA R158, R5, R158, R17 ;  /* 0x0000009e059e7223 */ /* 0x004fe20000000011 */
[----:B----4-:R-:W-:-:S04]  /*14e30*/  FFMA R157, R6, R157, R18 ;  /* 0x0000009d069d7223 */ /* 0x010fc80000000012 */
[----:B------:R1:W-:Y:S04]  /*14e40*/  STL [R1+0x214], R158 ;  /* 0x0002149e01007387 */ /* 0x0003e80000100800 */
[----:B------:R1:W-:Y:S04]  /*14e50*/  STL [R1+0x210], R157 ;  /* 0x0002109d01007387 */ /* 0x0003e80000100800 */
[----:B------:R1:W-:Y:S04]  /*14e60*/  STL [R1+0x20c], R16 ;  /* 0x00020c1001007387 */ /* 0x0003e80000100800 */
[----:B------:R1:W-:Y:S01]  /*14e70*/  STL [R1+0x208], R15 ;  /* 0x0002080f01007387 */ /* 0x0003e20000100800 */
[----:B------:R-:W-:-:S02]  /*14e80*/  WARPGROUP.DEPBAR.LE gsb0, 0x0 ;  /* 0x00008000000079c5 */ /* 0x000fc40000010000 */
[----:B------:R-:W-:Y:S02]  /*14e90*/  IMAD R0, R156, 0x20, R0 ;  /* 0x000000209c007824 */ /* 0x000fe400078e0200 */
[----:B------:R-:W-:Y:S01]  /*14ea0*/  IMAD.MOV.U32 R17, RZ, RZ, R15 ;  /* 0x000000ffff117224 */ /* 0x000fe200078e000f */
[----:B------:R-:W-:Y:S06]  /*14eb0*/  @!P0 BRA `(.L_x_1) ;  /* 0xffffff6000348947 */ /* 0x000fec000383ffff */
.L_x_0:
[----:B------:R0:W-:Y:S04]  /*14ec0*/  STL [R1+0xb54], R16 ;  /* 0x000b541001007387 */ /* 0x0001e80000100800 */
[----:B------:R2:W-:Y:S04]  /*14ed0*/  STL [R1+0xb50], R17 ;  /* 0x000b501101007387 */ /* 0x0005e80000100800 */
[----:B-----5:R-:W3:Y:S04]  /*14ee0*/  LDL.LU R3, [R1+0x210] ;  /* 0x0002100001037983 */ /* 0x020ee80000300800 */
[----:B------:R-:W4:Y:S04]  /*14ef0*/  LDL.LU R178, [R1+0x214] ;  /* 0x0002140001b27983 */ /* 0x000f280000300800 */
[----:B------:R-:W2:Y:S04]  /*14f00*/  LDL.LU R6, [R1] ;  /* 0x0000000001067983 */ /* 0x000ea80000300800 */
[----:B------:R-:W4:Y:S04]  /*14f10*/  LDL.LU R179, [R1+0x10] ;  /* 0x0000100001b37983 */ /* 0x000f280000300800 */
        /* <DEDUP_REMOVED lines=22> */
[----:B-1----:R-:W4:Y:S04]  /*15080*/  LDL.LU R15, [R1+0x184] ;  /* 0x00018400010f7983 */ /* 0x002f280000300800 */
[----:B------:R-:W4:Y:S04]  /*15090*/  LDL.LU R160, [R1+0x6c] ;  /* 0x00006c0001a07983 */ /* 0x000f280000300800 */
[----:B------:R-:W4:Y:S04]  /*150a0*/  LDL.LU R159, [R1+0x68] ;  /* 0x00006800019f7983 */ /* 0x000f280000300800 */
[----:B------:R-:W4:Y:S04]  /*150b0*/  LDL.LU R158, [R1+0x78] ;  /* 0x00007800019e7983 */ /* 0x000f280000300800 */
[----:B------:R-:W4:Y:S04]  /*150c0*/  LDL.LU R157, [R1+0x70] ;  /* 0x00007000019d7983 */ /* 0x000f280000300800 */
[----:B------:R-:W4:Y:S04]  /*150d0*/  LDL.LU R156, [R1+0x60] ;  /* 0x00006000019c7983 */ /* 0x000f280000300800 */
[----:B------:R-:W4:Y:S04]  /*150e0*/  LDL.LU R23, [R1+0x74] ;  /* 0x0000740001177983 */ /* 0x000f280000300800 */
[----:B------:R-:W4:Y:S01]  /*150f0*/  LDL.LU R22, [R1+0x64] ;  /* 0x0000640001167983 */ /* 0x000f220000300800 */
[----:B------:R-:W-:-:S02]  /*15100*/  IMAD.MOV.U32 R155, RZ, RZ, 0x3dc6b27f ;  /* 0x3dc6b27fff9b7424 */ /* 0x000fc400078e00ff */
[C---:B---3--:R-:W-:Y:S01]  /*15110*/  FMUL R19, R3.reuse, 8388608 ;  /* 0x4b00000003137820 */ /* 0x048fe20000400000 */
[C---:B------:R-:W-:Y:S02]  /*15120*/  FSETP.GEU.AND P0, PT, R3.reuse, 1.175494350822287508e-38, PT ;  /* 0x008000000300780b */ /* 0x040fe40003f0e000 */
[----:B------:R-:W-:Y:S02]  /*15130*/  FSETP.GT.AND P1, PT, |R3|, 8.50705917302346158658e+37, PT ;  /* 0x7e8000000300780b */ /* 0x000fe40003f24200 */
[----:B------:R-:W-:Y:S02]  /*15140*/  FSEL R19, R19, R3, !P0 ;  /* 0x0000000313137208 */ /* 0x000fe40004000000 */
[----:B------:R-:W-:Y:S01]  /*15150*/  FSETP.GEU.AND P2, PT, |R3|, 1.175494350822287508e-38, PT ;  /* 0x008000000300780b */ /* 0x000fe20003f4e200 */
[----:B--2---:R-:W-:Y:S01]  /*15160*/  FMUL R4, R6, 0.25 ;  /* 0x3e80000006047820 */ /* 0x004fe20000400000 */
[----:B------:R-:W-:-:S04]  /*15170*/  IADD3 R5, R19, -0x3f3504f3, RZ ;  /* 0xc0cafb0d13057810 */ /* 0x000fc80007ffe0ff */
[----:B------:R-:W-:Y:S02]  /*15180*/  LOP3.LUT R5, R5, 0xff800000, RZ, 0xc0, !PT ;  /* 0xff80000005057812 */ /* 0x000fe400078ec0ff */
[----:B------:R-:W-:Y:S01]  /*15190*/  FSEL R4, R4, R6, P1 ;  /* 0x0000000604047208 */ /* 0x000fe20000800000 */
[----:B------:R-:W-:Y:S02]  /*151a0*/  @P1 FMUL R3, R3, 0.25 ;  /* 0x3e80000003031820 */ /* 0x000fe40000400000 */
[----:B------:R-:W-:Y:S02]  /*151b0*/  IMAD.IADD R0, R19, 0x1, -R5 ;  /* 0x0000000113007824 */ /* 0x000fe400078e0a05 */
[----:B------:R-:W-:Y:S01]  /*151c0*/  @!P2 FMUL R3, R3, 16777216 ;  /* 0x4b8000000303a820 */ /* 0x000fe20000400000 */
[----:B------:R-:W-:Y:S01]  /*151d0*/  @!P2 FMUL R4, R4, 16777216 ;  /* 0x4b8000000404a820 */ /* 0x000fe20000400000 */
[----:B------:R-:W-:Y:S01]  /*151e0*/  FADD R0, R0, -1 ;  /* 0xbf80000000007421 */ /* 0x000fe20000000000 */
[----:B----4-:R-:W-:Y:S01]  /*151f0*/  IMAD.MOV.U32 R209, RZ, RZ, R177 ;  /* 0x000000ffffd17224 */ /* 0x010fe200078e00b1 */
[----:B------:R-:W-:-:S02]  /*15200*/  MOV R208, R176 ;  /* 0x000000b000d07202 */ /* 0x000fc40000000f00 */
[C---:B------:R-:W-:Y:S01]  /*15210*/  FFMA.FTZ R2, R0.reuse, R155, -0.16845393180847167969 ;  /* 0xbe2c7f3000027423 */ /* 0x040fe2000001009b */
[----:B------:R-:W1:Y:S03]  /*15220*/  MUFU.RCP R3, R3 ;  /* 0x0000000300037308 */ /* 0x000e660000001000 */
[----:B------:R-:W-:-:S04]  /*15230*/  FFMA.FTZ R2, R0, R2, 0.1716887056827545166 ;  /* 0x3e2fcf2a00027423 */ /* 0x000fc80000010002 */
[----:B------:R-:W-:-:S04]  /*15240*/  FFMA.FTZ R2, R0, R2, -0.17900948226451873779 ;  /* 0xbe374e4300027423 */ /* 0x000fc80000010002 */
[----:B------:R-:W-:Y:S01]  /*15250*/  FFMA.FTZ R2, R0, R2, 0.20512372255325317383 ;  /* 0x3e520bf400027423 */ /* 0x000fe20000010002 */
[----:B------:R-:W-:-:S03]  /*15260*/  IMAD.MOV.U32 R207, RZ, RZ, R175 ;  /* 0x000000ffffcf7224 */ /* 0x000fc600078e00af */
[C---:B------:R-:W-:Y:S01]  /*15270*/  FFMA.FTZ R6, R0.reuse, R2, -0.24046532809734344482 ;  /* 0xbe763c8b00067423 */ /* 0x040fe20000010002 */
[----:B------:R-:W-:Y:S01]  /*15280*/  FMUL R2, R179, 0.25 ;  /* 0x3e800000b3027820 */ /* 0x000fe20000400000 */
[----:B------:R-:W-:Y:S02]  /*15290*/  IMAD.MOV.U32 R206, RZ, RZ, R174 ;  /* 0x000000ffffce7224 */ /* 0x000fe400078e00ae */
[----:B------:R-:W-:Y:S02]  /*152a0*/  FFMA.FTZ R6, R0, R6, 0.28857114911079406738 ;  /* 0x3e93bf9900067423 */ /* 0x000fe40000010006 */
[----:B------:R-:W-:Y:S01]  /*152b0*/  FSEL R2, R2, R179, P1 ;  /* 0x000000b302027208 */ /* 0x000fe20000800000 */
[----:B------:R-:W-:Y:S02]  /*152c0*/  IMAD.MOV.U32 R205, RZ, RZ, R173 ;  /* 0x000000ffffcd7224 */ /* 0x000fe400078e00ad */
[----:B------:R-:W-:Y:S01]  /*152d0*/  FFMA.FTZ R6, R0, R6, -0.36067417263984680176 ;  /* 0xbeb8aa4900067423 */ /* 0x000fe20000010006 */
[----:B------:R-:W-:-:S02]  /*152e0*/  IMAD.MOV.U32 R204, RZ, RZ, R172 ;  /* 0x000000ffffcc7224 */ /* 0x000fc400078e00ac */
[----:B------:R-:W-:Y:S01]  /*152f0*/  @!P2 FMUL R2, R2, 16777216 ;  /* 0x4b8000000202a820 */ /* 0x000fe20000400000 */
[----:B------:R-:W-:Y:S01]  /*15300*/  FFMA.FTZ R6, R0, R6, 0.48089820146560668945 ;  /* 0x3ef6384a00067423 */ /* 0x000fe20000010006 */
[----:B------:R-:W-:-:S03]  /*15310*/  MOV R203, R171 ;  /* 0x000000ab00cb7202 */ /* 0x000fc60000000f00 */
[----:B------:R-:W-:Y:S01]  /*15320*/  FFMA.FTZ R7, R0, R6, -0.72134751081466674805 ;  /* 0xbf38aa3b00077423 */ /* 0x000fe20000010006 */
[C---:B-1----:R-:W-:Y:S01]  /*15330*/  FMUL R6, R3.reuse, R4 ;  /* 0x0000000403067220 */ /* 0x042fe20000400000 */
[----:B------:R-:W-:Y:S01]  /*15340*/  FMUL R4, R3, R2 ;  /* 0x0000000203047220 */ /* 0x000fe20000400000 */
[----:B------:R-:W-:Y:S01]  /*15350*/  FMUL R9, R18, 0.25 ;  /* 0x3e80000012097820 */ /* 0x000fe20000400000 */
[----:B------:R-:W-:Y:S01]  /*15360*/  FMUL R2, R0, R7 ;  /* 0x0000000700027220 */ /* 0x000fe20000400000 */
[----:B------:R-:W1:Y:S01]  /*15370*/  S2R R170, SR_TID.X ;  /* 0x0000000000aa7919 */ /* 0x000e620000002100 */
[----:B------:R-:W-:Y:S01]  /*15380*/  IMAD.MOV.U32 R201, RZ, RZ, R168 ;  /* 0x000000ffffc97224 */ /* 0x000fe200078e00a8 */
[----:B------:R-:W-:Y:S01]  /*15390*/  F2FP.F16.F32.PACK_AB R4, R4, R6 ;  /* 0x000000060404723e */ /* 0x000fe200000000ff */
[----:B------:R-:W-:Y:S01]  /*153a0*/  FMUL R6, R0, R2 ;  /* 0x0000000200067220 */ /* 0x000fe20000400000 */
[----:B------:R-:W-:Y:S02]  /*153b0*/  IMAD.MOV.U32 R2, RZ, RZ, R178 ;  /* 0x000000ffff027224 */ /* 0x000fe400078e00b2 */
[----:B------:R-:W2:Y:S01]  /*153c0*/  LDL.LU R178, [R1+0x90] ;  /* 0x0000900001b27983 */ /* 0x000ea20000300800 */
[----:B0-----:R-:W-:Y:S01]  /*153d0*/  MOV R16, 0x400 ;  /* 0x0000040000107802 */ /* 0x001fe20000000f00 */
[----:B------:R-:W-:-:S02]  /*153e0*/  IMAD.MOV.U32 R202, RZ, RZ, R169 ;  /* 0x000000ffffca7224 */ /* 0x000fc400078e00a9 */
[----:B------:R-:W3:Y:S01]  /*153f0*/  LDL.LU R177, [R1+0x80] ;  /* 0x0000800001b17983 */ /* 0x000ee20000300800 */
[----:B------:R-:W-:Y:S02]  /*15400*/  IMAD.MOV.U32 R200, RZ, RZ, R167 ;  /* 0x000000ffffc87224 */ /* 0x000fe400078e00a7 */
[----:B------:R-:W-:Y:S01]  /*15410*/  IMAD.MOV.U32 R199, RZ, RZ, R166 ;  /* 0x000000ffffc77224 */ /* 0x000fe200078e00a6 */
[----:B------:R-:W4:Y:S01]  /*15420*/  LDL.LU R176, [R1+0x94] ;  /* 0x0000940001b07983 */ /* 0x000f220000300800 */
[----:B------:R-:W-:-:S03]  /*15430*/  MOV R198, R165 ;  /* 0x000000a500c67202 */ /* 0x000fc60000000f00 */
[----:B------:R-:W2:Y:S01]  /*15440*/  LDL.LU R175, [R1+0x84] ;  /* 0x0000840001af7983 */ /* 0x000ea20000300800 */
[----:B------:R-:W-:-:S03]  /*15450*/  IMAD.MOV.U32 R197, RZ, RZ, R164 ;  /* 0x000000ffffc57224 */ /* 0x000fc600078e00a4 */
[----:B------:R-:W3:Y:S01]  /*15460*/  LDL.LU R174, [R1+0xb0] ;  /* 0x0000b00001ae7983 */ /* 0x000ee20000300800 */
[----:B------:R-:W-:-:S03]  /*15470*/  IMAD.MOV.U32 R196, RZ, RZ, R163 ;  /* 0x000000ffffc47224 */ /* 0x000fc600078e00a3 */
[----:B------:R-:W4:Y:S01]  /*15480*/  LDL.LU R173, [R1+0xa0] ;  /* 0x0000a00001ad7983 */ /* 0x000f220000300800 */
[----:B------:R-:W-:-:S03]  /*15490*/  IMAD.MOV.U32 R195, RZ, RZ, R162 ;  /* 0x000000ffffc37224 */ /* 0x000fc600078e00a2 */
[----:B------:R-:W2:Y:S01]  /*154a0*/  LDL.LU R172, [R1+0xb4] ;  /* 0x0000b40001ac7983 */ /* 0x000ea20000300800 */
[----:B------:R-:W-:Y:S01]  /*154b0*/  IMAD.MOV.U32 R183, RZ, RZ, R161 ;  /* 0x000000ffffb77224 */ /* 0x000fe200078e00a1 */
[----:B------:R-:W-:Y:S01]  /*154c0*/  MOV R194, R160 ;  /* 0x000000a000c27202 */ /* 0x000fe20000000f00 */
[----:B------:R-:W-:Y:S02]  /*154d0*/  IMAD.MOV.U32 R185, RZ, RZ, R159 ;  /* 0x000000ffffb97224 */ /* 0x000fe400078e009f */
[----:B------:R-:W-:Y:S02]  /*154e0*/  IMAD.MOV.U32 R184, RZ, RZ, R158 ;  /* 0x000000ffffb87224 */ /* 0x000fe400078e009e */
[----:B------:R-:W-:Y:S02]  /*154f0*/  IMAD.MOV.U32 R182, RZ, RZ, R157 ;  /* 0x000000ffffb67224 */ /* 0x000fe400078e009d */
[----:B------:R-:W-:Y:S02]  /*15500*/  IMAD.MOV.U32 R181, RZ, RZ, R156 ;  /* 0x000000ffffb57224 */ /* 0x000fe400078e009c */
[----:B------:R-:W4:Y:S01]  /*15510*/  LDL.LU R156, [R1+0xa4] ;  /* 0x0000a400019c7983 */ /* 0x000f220000300800 */
[----:B------:R-:W-:-:S03]  /*15520*/  MOV R180, R23 ;  /* 0x0000001700b47202 */ /* 0x000fc60000000f00 */
[----:B------:R-:W4:Y:S01]  /*15530*/  LDL.LU R158, [R1+0xd0] ;  /* 0x0000d000019e7983 */ /* 0x000f220000300800 */
[----:B------:R-:W0:Y:S01]  /*15540*/  S2R R17, SR_CgaCtaId ;  /* 0x0000000000117919 */ /* 0x000e220000008800 */
[----:B------:R-:W-:Y:S01]  /*15550*/  I2FP.F32.S32 R5, R5 ;  /* 0x0000000500057245 */ /* 0x000fe20000201400 */
[----:B------:R-:W-:Y:S01]  /*15560*/  FMUL R8, R209, 0.25 ;  /* 0x3e800000d1087820 */ /* 0x000fe20000400000 */
[----:B------:R-:W-:Y:S01]  /*15570*/  IMAD.MOV.U32 R179, RZ, RZ, R22 ;  /* 0x000000ffffb37224 */ /* 0x000fe200078e0016 */
        /* <DEDUP_REMOVED lines=11> */
[----:B------:R-:W3:Y:S01]  /*15630*/  LDL.LU R171, [R1+0x130] ;  /* 0x0001300001ab7983 */ /* 0x000ee20000300800 */
[----:B------:R-:W-:-:S02]  /*15640*/  FSETP.GT.AND P3, PT, |R2|, 8.50705917302346158658e+37, PT ;  /* 0x7e8000000200780b */ /* 0x000fc40003f64200 */
[C---:B------:R-:W-:Y:S02]  /*15650*/  FSETP.GEU.AND P4, PT, |R2|.reuse, 1.175494350822287508e-38, PT ;  /* 0x008000000200780b */ /* 0x040fe40003f8e200 */
[----:B------:R-:W-:Y:S01]  /*15660*/  FSETP.GEU.AND P5, PT, R2, 1.175494350822287508e-38, PT ;  /* 0x008000000200780b */ /* 0x000fe20003fae000 */
[----:B------:R-:W-:Y:S01]  /*15670*/  FFMA.FTZ R23, R0, 1.4426950216293334961, R6 ;  /* 0x3fb8aa3b00177823 */ /* 0x000fe20000010006 */
[----:B------:R-:W-:Y:S01]  /*15680*/  FSEL R9, R9, R18, P3 ;  /* 0x0000001209097208 */ /* 0x000fe20001800000 */
[----:B------:R-:W-:Y:S01]  /*15690*/  FMUL R18, R2, 8388608 ;  /* 0x4b00000002127820 */ /* 0x000fe20000400000 */
[----:B------:R-:W-:Y:S01]  /*156a0*/  FMUL R7, R208, 0.25 ;  /* 0x3e800000d0077820 */ /* 0x000fe20000400000 */
[----:B------:R-:W-:Y:S01]  /*156b0*/  FSEL R8, R8, R209, P1 ;  /* 0x000000d108087208 */ /* 0x000fe20000800000 */
[----:B------:R-:W-:Y:S01]  /*156c0*/  FMUL R13, R183, 0.25 ;  /* 0x3e800000b70d7820 */ /* 0x000fe20000400000 */
[----:B0-----:R-:W-:Y:S01]  /*156d0*/  LEA R16, R17, R16, 0x18 ;  /* 0x0000001011107211 */ /* 0x001fe200078ec0ff */
[----:B------:R-:W-:Y:S01]  /*156e0*/  FMUL R14, R21, 0.25 ;  /* 0x3e800000150e7820 */ /* 0x000fe20000400000 */
[----:B------:R-:W-:Y:S01]  /*156f0*/  FSEL R18, R18, R2, !P5 ;  /* 0x0000000212127208 */ /* 0x000fe20006800000 */
[----:B------:R-:W-:Y:S01]  /*15700*/  @P3 FMUL R2, R2, 0.25 ;  /* 0x3e80000002023820 */ /* 0x000fe20000400000 */
[----:B------:R-:W4:Y:S03]  /*15710*/  LDL.LU R169, [R1+0x120] ;  /* 0x0001200001a97983 */ /* 0x000f260000300800 */
[----:B------:R-:W-:Y:S01]  /*15720*/  @!P4 FMUL R2, R2, 16777216 ;  /* 0x4b8000000202c820 */ /* 0x000fe20000400000 */
[----:B------:R-:W-:-:S05]  /*15730*/  FSEL R0, RZ, -23, P0 ;  /* 0xc1b80000ff007808 */ /* 0x000fca0000000000 */
[----:B------:R-:W0:Y:S01]  /*15740*/  MUFU.RCP R2, R2 ;  /* 0x0000000200027308 */ /* 0x000e220000001000 */
[----:B------:R-:W-:Y:S01]  /*15750*/  FFMA.FTZ R22, R5, 1.1920928955078125e-07, R0 ;  /* 0x3400000005167823 */ /* 0x000fe20000010000 */
[----:B------:R-:W-:Y:S01]  /*15760*/  FMUL R5, R153, 0.25 ;  /* 0x3e80000099057820 */ /* 0x000fe20000400000 */
[----:B------:R-:W-:Y:S01]  /*15770*/  FSEL R7, R7, R208, P1 ;  /* 0x000000d007077208 */ /* 0x000fe20000800000 */
[----:B------:R-:W-:Y:S01]  /*15780*/  FMUL R6, R154, 0.25 ;  /* 0x3e8000009a067820 */ /* 0x000fe20000400000 */
[----:B------:R-:W-:Y:S01]  /*15790*/  FMUL R0, R152, 0.25 ;  /* 0x3e80000098007820 */ /* 0x000fe20000400000 */
[----:B------:R-:W-:Y:S01]  /*157a0*/  @!P2 FMUL R8, R8, 16777216 ;  /* 0x4b8000000808a820 */ /* 0x000fe20000400000 */
[----:B------:R-:W-:Y:S01]  /*157b0*/  FSEL R5, R5, R153, P3 ;  /* 0x0000009905057208 */ /* 0x000fe20001800000 */
[----:B------:R-:W-:Y:S01]  /*157c0*/  @!P2 FMUL R7, R7, 16777216 ;  /* 0x4b8000000707a820 */ /* 0x000fe20000400000 */
[----:B------:R-:W-:Y:S01]  /*157d0*/  @!P4 FMUL R9, R9, 16777216 ;  /* 0x4b8000000909c820 */ /* 0x000fe20000400000 */
[----:B------:R-:W-:Y:S01]  /*157e0*/  FMUL R10, R3, R8 ;  /* 0x00000008030a7220 */ /* 0x000fe20000400000 */
[----:B------:R-:W-:Y:S01]  /*157f0*/  FSEL R6, R6, R154, P3 ;  /* 0x0000009a06067208 */ /* 0x000fe20001800000 */
[----:B------:R-:W-:Y:S01]  /*15800*/  @!P4 FMUL R5, R5, 16777216 ;  /* 0x4b8000000505c820 */ /* 0x000fe20000400000 */
[----:B------:R-:W-:Y:S01]  /*15810*/  FSEL R0, R0, R152, P3 ;  /* 0x0000009800007208 */ /* 0x000fe20001800000 */
[----:B------:R-:W-:Y:S01]  /*15820*/  FMUL R8, R3, R7 ;  /* 0x0000000703087220 */ /* 0x000fe20000400000 */
[----:B-1----:R-:W-:Y:S01]  /*15830*/  LOP3.LUT R154, R170, 0x7, RZ, 0xc0, !PT ;  /* 0x00000007aa9a7812 */ /* 0x002fe200078ec0ff */
[C---:B0-----:R-:W-:Y:S01]  /*15840*/  FMUL R11, R2.reuse, R9 ;  /* 0x00000009020b7220 */ /* 0x041fe20000400000 */
[----:B------:R-:W-:Y:S01]  /*15850*/  FMUL R9, R2, R5 ;  /* 0x0000000502097220 */ /* 0x000fe20000400000 */
[----:B------:R-:W-:Y:S01]  /*15860*/  @!P4 FMUL R0, R0, 16777216 ;  /* 0x4b8000000000c820 */ /* 0x000fe20000400000 */
[----:B------:R-:W-:Y:S01]  /*15870*/  F2FP.F16.F32.PACK_AB R5, R10, R8 ;  /* 0x000000080a05723e */ /* 0x000fe200000000ff */
[----:B------:R-:W-:Y:S01]  /*15880*/  @!P4 FMUL R6, R6, 16777216 ;  /* 0x4b8000000606c820 */ /* 0x000fe20000400000 */
[C---:B------:R-:W-:Y:S01]  /*15890*/  LOP3.LUT R153, R170.reuse, 0x8, RZ, 0xc0, !PT ;  /* 0x00000008aa997812 */ /* 0x040fe200078ec0ff */
[----:B------:R-:W-:-:S02]  /*158a0*/  IMAD.SHL.U32 R8, R170, 0x8, RZ ;  /* 0x00000008aa087824 */ /* 0x000fc400078e00ff */
[----:B------:R-:W-:Y:S02]  /*158b0*/  IMAD R152, R154, 0x10, R16 ;  /* 0x000000109a987824 */ /* 0x000fe400078e0210 */
[C---:B------:R-:W-:Y:S01]  /*158c0*/  FMUL R7, R2.reuse, R0 ;  /* 0x0000000002077220 */ /* 0x040fe20000400000 */
[----:B------:R-:W-:Y:S01]  /*158d0*/  FMUL R6, R2, R6 ;  /* 0x0000000602067220 */ /* 0x000fe20000400000 */
[----:B------:R-:W-:Y:S01]  /*158e0*/  LOP3.LUT R8, R8, 0x380, RZ, 0xc0, !PT ;  /* 0x0000038008087812 */ /* 0x000fe200078ec0ff */
[----:B------:R-:W-:Y:S02]  /*158f0*/  IMAD R0, R153, 0x80, R152 ;  /* 0x0000008099007824 */ /* 0x000fe400078e0298 */
[----:B------:R-:W-:Y:S02]  /*15900*/  F2FP.F16.F32.PACK_AB R7, R9, R7 ;  /* 0x000000070907723e */ /* 0x000fe400000000ff */
[----:B------:R-:W-:Y:S02]  /*15910*/  F2FP.F16.F32.PACK_AB R6, R6, R11 ;  /* 0x0000000b0606723e */ /* 0x000fe400000000ff */
[----:B------:R-:W-:Y:S01]  /*15920*/  IADD3 R0, R8, R0, RZ ;  /* 0x0000000008007210 */ /* 0x000fe20007ffe0ff */
[----:B------:R-:W-:Y:S01]  /*15930*/  BAR.SYNC.DEFER_BLOCKING 0x0 ;  /* 0x0000000000007b1d */ /* 0x000fe20000010000 */
[----:B------:R-:W-:-:S05]  /*15940*/  FMUL R10, R205, 0.25 ;  /* 0x3e800000cd0a7820 */ /* 0x000fca0000400000 */
[----:B------:R0:W-:Y:S02]  /*15950*/  STSM.16.M88.4 [R0], R4 ;  /* 0x0000000400007844 */ /* 0x0001e40000000200 */
[----:B0-----:R-:W-:Y:S01]  /*15960*/  FMUL R5, R207, 0.25 ;  /* 0x3e800000cf057820 */ /* 0x001fe20000400000 */
[----:B------:R-:W-:-:S04]  /*15970*/  FMUL R4, R206, 0.25 ;  /* 0x3e800000ce047820 */ /* 0x000fc80000400000 */
[----:B------:R-:W-:Y:S02]  /*15980*/  FSEL R5, R5, R207, P1 ;  /* 0x000000cf05057208 */ /* 0x000fe40000800000 */
[----:B------:R-:W-:-:S03]  /*15990*/  FSEL R4, R4, R206, P1 ;  /* 0x000000ce04047208 */ /* 0x000fc60000800000 */
[----:B------:R-:W-:Y:S02]  /*159a0*/  @!P2 FMUL R5, R5, 16777216 ;  /* 0x4b8000000505a820 */ /* 0x000fe40000400000 */
[----:B------:R-:W-:Y:S02]  /*159b0*/  @!P2 FMUL R4, R4, 16777216 ;  /* 0x4b8000000404a820 */ /* 0x000fe40000400000 */
[C---:B------:R-:W-:Y:S02]  /*159c0*/  FMUL R5, R3.reuse, R5 ;  /* 0x0000000503057220 */ /* 0x040fe40000400000 */
[----:B------:R-:W-:Y:S01]  /*159d0*/  FMUL R8, R3, R4 ;  /* 0x0000000403087220 */ /* 0x000fe20000400000 */
[----:B------:R-:W-:Y:S01]  /*159e0*/  FMUL R7, R203, 0.25 ;  /* 0x3e800000cb077820 */ /* 0x000fe20000400000 */
[----:B------:R-:W-:Y:S01]  /*159f0*/  FMUL R4, R202, 0.25 ;  /* 0x3e800000ca047820 */ /* 0x000fe20000400000 */
[----:B------:R-:W-:Y:S02]  /*15a00*/  FMUL R6, R20, 0.25 ;  /* 0x3e80000014067820 */ /* 0x000fe40000400000 */
[----:B------:R-:W-:Y:S01]  /*15a10*/  F2FP.F16.F32.PACK_AB R8, R5, R8 ;  /* 0x000000080508723e */ /* 0x000fe200000000ff */
[----:B------:R-:W-:Y:S01]  /*15a20*/  FMUL R5, R201, 0.25 ;  /* 0x3e800000c9057820 */ /* 0x000fe20000400000 */
[----:B------:R-:W-:-:S02]  /*15a30*/  FSEL R10, R10, R205, P1 ;  /* 0x000000cd0a0a7208 */ /* 0x000fc40000800000 */
[----:B------:R-:W-:Y:S02]  /*15a40*/  FSEL R7, R7, R203, P3 ;  /* 0x000000cb07077208 */ /* 0x000fe40001800000 */
[----:B------:R-:W-:Y:S02]  /*15a50*/  FSEL R4, R4, R202, P3 ;  /* 0x000000ca04047208 */ /* 0x000fe40001800000 */
[----:B------:R-:W-:Y:S02]  /*15a60*/  FSEL R5, R5, R201, P3 ;  /* 0x000000c905057208 */ /* 0x000fe40001800000 */
[----:B------:R-:W-:Y:S01]  /*15a70*/  FSEL R6, R6, R20, P3 ;  /* 0x0000001406067208 */ /* 0x000fe20001800000 */
[----:B------:R-:W-:Y:S01]  /*15a80*/  @!P2 FMUL R10, R10, 16777216 ;  /* 0x4b8000000a0aa820 */ /* 0x000fe20000400000 */
[----:B------:R-:W-:Y:S01]  /*15a90*/  @!P4 FMUL R7, R7, 16777216 ;  /* 0x4b8000000707c820 */ /* 0x000fe20000400000 */
[----:B------:R-:W-:Y:S01]  /*15aa0*/  @!P4 FMUL R4, R4, 16777216 ;  /* 0x4b8000000404c820 */ /* 0x000fe20000400000 */
[----:B------:R-:W-:Y:S01]  /*15ab0*/  @!P4 FMUL R5, R5, 16777216 ;  /* 0x4b8000000505c820 */ /* 0x000fe20000400000 */
[----:B------:R-:W-:Y:S01]  /*15ac0*/  @!P4 FMUL R6, R6, 16777216 ;  /* 0x4b8000000606c820 */ /* 0x000fe20000400000 */
[----:B------:R-:W-:Y:S01]  /*15ad0*/  LOP3.LUT R20, R170, 0x7f, RZ, 0xc0, !PT ;  /* 0x0000007faa147812 */ /* 0x000fe200078ec0ff */
[----:B------:R-:W-:Y:S01]  /*15ae0*/  FMUL R12, R3, R10 ;  /* 0x0000000a030c7220 */ /* 0x000fe20000400000 */
[C---:B------:R-:W-:Y:S01]  /*15af0*/  FMUL R7, R2.reuse, R7 ;  /* 0x0000000702077220 */ /* 0x040fe20000400000 */
[C---:B------:R-:W-:Y:S01]  /*15b00*/  FMUL R10, R2.reuse, R4 ;  /* 0x00000004020a7220 */ /* 0x040fe20000400000 */
[C---:B------:R-:W-:Y:S01]  /*15b10*/  FMUL R5, R2.reuse, R5 ;  /* 0x0000000502057220 */ /* 0x040fe20000400000 */
[----:B------:R-:W-:Y:S01]  /*15b20*/  FMUL R11, R2, R6 ;  /* 0x00000006020b7220 */ /* 0x000fe20000400000 */
[----:B------:R-:W-:-:S02]  /*15b30*/  IMAD R20, R20, 0x10, R16 ;  /* 0x0000001014147824 */ /* 0x000fc400078e0210 */
[----:B------:R-:W-:Y:S02]  /*15b40*/  F2FP.F16.F32.PACK_AB R10, R7, R10 ;  /* 0x0000000a070a723e */ /* 0x000fe400000000ff */
[----:B------:R-:W-:Y:S01]  /*15b50*/  F2FP.F16.F32.PACK_AB R11, R5, R11 ;  /* 0x0000000b050b723e */ /* 0x000fe200000000ff */
[----:B------:R-:W-:Y:S01]  /*15b60*/  BAR.SYNC.DEFER_BLOCKING 0x0 ;  /* 0x0000000000007b1d */ /* 0x000fe20000010000 */
[----:B------:R-:W-:-:S05]  /*15b70*/  FMUL R9, R204, 0.25 ;  /* 0x3e800000cc097820 */ /* 0x000fca0000400000 */
[----:B------:R-:W-:-:S05]  /*15b80*/  FSEL R9, R9, R204, P1 ;  /* 0x000000cc09097208 */ /* 0x000fca0000800000 */
[----:B------:R-:W-:Y:S01]  /*15b90*/  @!P2 FMUL R9, R9, 16777216 ;  /* 0x4b8000000909a820 */ /* 0x000fe20000400000 */
[----:B------:R-:W0:Y:S03]  /*15ba0*/  LDS.128 R4, [R20] ;  /* 0x0000000014047984 */ /* 0x000e260000000c00 */
[----:B------:R-:W-:-:S05]  /*15bb0*/  FMUL R9, R3, R9 ;  /* 0x0000000903097220 */ /* 0x000fca0000400000 */
[----:B------:R-:W-:Y:S01]  /*15bc0*/  F2FP.F16.F32.PACK_AB R9, R12, R9 ;  /* 0x000000090c09723e */ /* 0x000fe200000000ff */
[----:B------:R-:W-:Y:S01]  /*15bd0*/  BAR.SYNC.DEFER_BLOCKING 0x0 ;  /* 0x0000000000007b1d */ /* 0x000fe20000010000 */
[----:B------:R-:W-:-:S05]  /*15be0*/  FMUL R12, R195, 0.25 ;  /* 0x3e800000c30c7820 */ /* 0x000fca0000400000 */
[----:B------:R1:W-:Y:S02]  /*15bf0*/  STSM.16.M88.4 [R0], R8 ;  /* 0x0000000800007844 */ /* 0x0003e40000000200 */
[----:B-1----:R-:W-:Y:S01]  /*15c00*/  FMUL R9, R200, 0.25 ;  /* 0x3e800000c8097820 */ /* 0x002fe20000400000 */
        /* <DEDUP_REMOVED lines=8> */
[----:B------:R-:W-:-:S03]  /*15c90*/  FMUL R11, R196, 0.25 ;  /* 0x3e800000c40b7820 */ /* 0x000fc60000400000 */
[----:B------:R-:W-:Y:S01]  /*15ca0*/  F2FP.F16.F32.PACK_AB R8, R9, R8 ;  /* 0x000000080908723e */ /* 0x000fe200000000ff */
[----:B------:R-:W-:Y:S01]  /*15cb0*/  FMUL R9, R198, 0.25 ;  /* 0x3e800000c6097820 */ /* 0x000fe20000400000 */
[----:B------:R-:W-:Y:S02]  /*15cc0*/  FSEL R10, R10, R197, P1 ;  /* 0x000000c50a0a7208 */ /* 0x000fe40000800000 */
[----:B------:R-:W-:Y:S02]  /*15cd0*/  FSEL R11, R11, R196, P3 ;  /* 0x000000c40b0b7208 */ /* 0x000fe40001800000 */
[----:B------:R-:W-:Y:S02]  /*15ce0*/  FSEL R9, R9, R198, P1 ;  /* 0x000000c609097208 */ /* 0x000fe40000800000 */
[----:B------:R-:W-:Y:S02]  /*15cf0*/  FSEL R12, R12, R195, P3 ;  /* 0x000000c30c0c7208 */ /* 0x000fe40001800000 */
[----:B------:R-:W-:-:S02]  /*15d00*/  FSEL R13, R13, R183, P3 ;  /* 0x000000b70d0d7208 */ /* 0x000fc40001800000 */
[----:B------:R-:W-:Y:S01]  /*15d10*/  FSEL R14, R14, R21, P3 ;  /* 0x000000150e0e7208 */ /* 0x000fe20001800000 */
[----:B------:R-:W-:Y:S01]  /*15d20*/  @!P2 FMUL R9, R9, 16777216 ;  /* 0x4b8000000909a820 */ /* 0x000fe20000400000 */
[----:B------:R-:W-:Y:S01]  /*15d30*/  @!P2 FMUL R10, R10, 16777216 ;  /* 0x4b8000000a0aa820 */ /* 0x000fe20000400000 */
[----:B------:R-:W-:Y:S01]  /*15d40*/  @!P4 FMUL R11, R11, 16777216 ;  /* 0x4b8000000b0bc820 */ /* 0x000fe20000400000 */
[----:B------:R-:W-:Y:S01]  /*15d50*/  @!P4 FMUL R12, R12, 16777216 ;  /* 0x4b8000000c0cc820 */ /* 0x000fe20000400000 */
[----:B------:R-:W-:Y:S01]  /*15d60*/  @!P4 FMUL R13, R13, 16777216 ;  /* 0x4b8000000d0dc820 */ /* 0x000fe20000400000 */
[----:B------:R-:W-:Y:S01]  /*15d70*/  @!P4 FMUL R14, R14, 16777216 ;  /* 0x4b8000000e0ec820 */ /* 0x000fe20000400000 */
[----:B------:R-:W-:Y:S02]  /*15d80*/  IMAD.MOV.U32 R183, RZ, RZ, R15 ;  /* 0x000000ffffb77224 */ /* 0x000fe400078e000f */
[C---:B------:R-:W-:Y:S01]  /*15d90*/  FMUL R21, R3.reuse, R9 ;  /* 0x0000000903157220 */ /* 0x040fe20000400000 */
[----:B------:R-:W-:Y:S01]  /*15da0*/  FMUL R9, R3, R10 ;  /* 0x0000000a03097220 */ /* 0x000fe20000400000 */
[C---:B------:R-:W-:Y:S01]  /*15db0*/  FMUL R15, R2.reuse, R11 ;  /* 0x0000000b020f7220 */ /* 0x040fe20000400000 */
[C---:B------:R-:W-:Y:S01]  /*15dc0*/  FMUL R10, R2.reuse, R12 ;  /* 0x0000000c020a7220 */ /* 0x040fe20000400000 */
[C---:B------:R-:W-:Y:S01]  /*15dd0*/  FMUL R11, R2.reuse, R13 ;  /* 0x0000000d020b7220 */ /* 0x040fe20000400000 */
[----:B------:R-:W-:-:S03]  /*15de0*/  FMUL R14, R2, R14 ;  /* 0x0000000e020e7220 */ /* 0x000fc60000400000 */
[----:B------:R-:W-:Y:S02]  /*15df0*/  F2FP.F16.F32.PACK_AB R10, R15, R10 ;  /* 0x0000000a0f0a723e */ /* 0x000fe400000000ff */
[----:B------:R-:W-:Y:S01]  /*15e00*/  F2FP.F16.F32.PACK_AB R11, R11, R14 ;  /* 0x0000000e0b0b723e */ /* 0x000fe200000000ff */
[----:B------:R-:W-:Y:S01]  /*15e10*/  BAR.SYNC.DEFER_BLOCKING 0x0 ;  /* 0x0000000000007b1d */ /* 0x000fe20000010000 */
[----:B------:R-:W-:-:S05]  /*15e20*/  F2FP.F16.F32.PACK_AB R9, R21, R9 ;  /* 0x000000091509723e */ /* 0x000fca00000000ff */
[----:B------:R-:W1:Y:S02]  /*15e30*/  LDS.128 R12, [R20] ;  /* 0x00000000140c7984 */ /* 0x000e640000000c00 */
[----:B------:R-:W-:Y:S01]  /*15e40*/  BAR.SYNC.DEFER_BLOCKING 0x0 ;  /* 0x0000000000007b1d */ /* 0x000fe20000010000 */
[----:B------:R-:W-:Y:S01]  /*15e50*/  ISETP.GE.U32.AND P0, PT, R19, 0x7f800000, PT ;  /* 0x7f8000001300780c */ /* 0x000fe20003f06070 */
[----:B------:R-:W-:Y:S02]  /*15e60*/  IMAD R152, R154, -0x8, R152 ;  /* 0xfffffff89a987824 */ /* 0x000fe400078e0298 */
[----:B------:R-:W-:Y:S02]  /*15e70*/  FADD R222, R22, R23 ;  /* 0x0000001716de7221 */ /* 0x000fe40000000000 */
[----:B------:R0:W-:Y:S02]  /*15e80*/  STSM.16.M88.4 [R0], R8 ;  /* 0x0000000800007844 */ /* 0x0001e40000000200 */
[----:B0-----:R-:W-:-:S05]  /*15e90*/  IMAD.SHL.U32 R11, R170, 0x4, RZ ;  /* 0x00000004aa0b7824 */ /* 0x001fca00078e00ff */
[----:B------:R-:W-:-:S05]  /*15ea0*/  LOP3.LUT R11, R11, 0xc0, RZ, 0xc0, !PT ;  /* 0x000000c00b0b7812 */ /* 0x000fca00078ec0ff */
[----:B------:R-:W-:Y:S02]  /*15eb0*/  IMAD.IADD R152, R11, 0x1, R152 ;  /* 0x000000010b987824 */ /* 0x000fe400078e0298 */
[----:B------:R-:W-:Y:S01]  /*15ec0*/  IMAD.SHL.U32 R11, R170, 0x2, RZ ;  /* 0x00000002aa0b7824 */ /* 0x000fe200078e00ff */
[----:B------:R0:W-:Y:S01]  /*15ed0*/  STL [R1+0xb64], R4 ;  /* 0x000b640401007387 */ /* 0x0001e20000100800 */
[----:B------:R-:W-:-:S03]  /*15ee0*/  @P0 IMAD.MOV.U32 R8, RZ, RZ, 0x7f800000 ;  /* 0x7f800000ff080424 */ /* 0x000fc600078e00ff */
[----:B------:R-:W-:Y:S01]  /*15ef0*/  LOP3.LUT R11, R11, 0xf8, RZ, 0xc0, !PT ;  /* 0x000000f80b0b7812 */ /* 0x000fe200078ec0ff */
[----:B------:R-:W-:Y:S01]  /*15f00*/  STL [R1+0xb60], R5 ;  /* 0x000b600501007387 */ /* 0x000fe20000100800 */
[----:B------:R-:W-:-:S03]  /*15f10*/  @P0 FFMA.FTZ R222, R19, R8, +INF ;  /* 0x7f80000013de0423 */ /* 0x000fc60000010008 */
[----:B------:R-:W-:Y:S01]  /*15f20*/  STL [R1+0xb5c], R6 ;  /* 0x000b5c0601007387 */ /* 0x000fe20000100800 */
[----:B0-----:R-:W-:-:S03]  /*15f30*/  IMAD.IADD R4, R16, 0x1, R11 ;  /* 0x0000000110047824 */ /* 0x001fc600078e020b */
[----:B------:R-:W-:Y:S04]  /*15f40*/  STL [R1+0xb58], R7 ;  /* 0x000b580701007387 */ /* 0x000fe80000100800 */
[----:B-1----:R-:W-:Y:S04]  /*15f50*/  STL [R1+0xb74], R12 ;  /* 0x000b740c01007387 */ /* 0x002fe80000100800 */
[----:B------:R-:W-:Y:S04]  /*15f60*/  STL [R1+0xb70], R13 ;  /* 0x000b700d01007387 */ /* 0x000fe80000100800 */
[----:B------:R-:W-:Y:S04]  /*15f70*/  STL [R1+0xb6c], R14 ;  /* 0x000b6c0e01007387 */ /* 0x000fe80000100800 */
[----:B------:R-:W-:Y:S04]  /*15f80*/  STL [R1+0xb68], R15 ;  /* 0x000b680f01007387 */ /* 0x000fe80000100800 */
[----:B------:R-:W-:Y:S04]  /*15f90*/  STL [R1+0xb78], R222 ;  /* 0x000b78de01007387 */ /* 0x000fe80000100800 */
[----:B------:R0:W-:Y:S01]  /*15fa0*/  STL [R1+0x204], R4 ;  /* 0x0002040401007387 */ /* 0x0001e20000100800 */
[----:B--2---:R-:W-:-:S02]  /*15fb0*/  IMAD.MOV.U32 R207, RZ, RZ, R172 ;  /* 0x000000ffffcf7224 */ /* 0x004fc400078e00ac */
[----:B---3--:R-:W-:Y:S01]  /*15fc0*/  IMAD.MOV.U32 R206, RZ, RZ, R171 ;  /* 0x000000ffffce7224 */ /* 0x008fe200078e00ab */
[----:B0-----:R-:W-:Y:S01]  /*15fd0*/  LEA.HI R4, R153, R152, RZ, 0x1f ;  /* 0x0000009899047211 */ /* 0x001fe200078ff8ff */
[----:B------:R-:W-:-:S04]  /*15fe0*/  IMAD.MOV.U32 R209, RZ, RZ, R174 ;  /* 0x000000ffffd17224 */ /* 0x000fc800078e00ae */
[----:B------:R-:W-:Y:S01]  /*15ff0*/  STL [R1+0x200], R4 ;  /* 0x0002000401007387 */ /* 0x000fe20000100800 */
[----:B----4-:R-:W-:-:S03]  /*16000*/  IMAD.MOV.U32 R208, RZ, RZ, R173 ;  /* 0x000000ffffd07224 */ /* 0x010fc600078e00ad */
[----:B------:R-:W2:Y:S01]  /*16010*/  LDL.LU R172, [R1+0x134] ;  /* 0x0001340001ac7983 */ /* 0x000ea20000300800 */
[----:B------:R-:W-:-:S03]  /*16020*/  IMAD.MOV.U32 R212, RZ, RZ, R176 ;  /* 0x000000ffffd47224 */ /* 0x000fc600078e00b0 */
[----:B------:R-:W3:Y:S01]  /*16030*/  LDL.LU R171, [R1+0x124] ;  /* 0x0001240001ab7983 */ /* 0x000ee20000300800 */
[----:B------:R-:W-:-:S03]  /*16040*/  MOV R210, R175 ;  /* 0x000000af00d27202 */ /* 0x000fc60000000f00 */
[----:B------:R-:W4:Y:S01]  /*16050*/  LDL.LU R174, [R1+0x150] ;  /* 0x0001500001ae7983 */ /* 0x000f220000300800 */
[----:B------:R-:W-:-:S03]  /*16060*/  IMAD.MOV.U32 R214, RZ, RZ, R178 ;  /* 0x000000ffffd67224 */ /* 0x000fc600078e00b2 */
[----:B------:R-:W2:Y:S01]  /*16070*/  LDL.LU R173, [R1+0x140] ;  /* 0x0001400001ad7983 */ /* 0x000ea20000300800 */
[----:B------:R-:W-:-:S03]  /*16080*/  IMAD.MOV.U32 R213, RZ, RZ, R177 ;  /* 0x000000ffffd57224 */ /* 0x000fc600078e00b1 */
[----:B------:R-:W2:Y:S01]  /*16090*/  LDL.LU R176, [R1+0x154] ;  /* 0x0001540001b07983 */ /* 0x000ea20000300800 */
[----:B------:R-:W-:-:S03]  /*160a0*/  MOV R216, R180 ;  /* 0x000000b400d87202 */ /* 0x000fc60000000f00 */
[----:B------:R-:W2:Y:S01]  /*160b0*/  LDL.LU R175, [R1+0x144] ;  /* 0x0001440001af7983 */ /* 0x000ea20000300800 */
[----:B------:R-:W-:-:S03]  /*160c0*/  IMAD.MOV.U32 R215, RZ, RZ, R179 ;  /* 0x000000ffffd77224 */ /* 0x000fc600078e00b3 */
        /* <DEDUP_REMOVED lines=16> */
[----:B------:R-:W-:-:S03]  /*161d0*/  MOV R195, R194 ;  /* 0x000000c200c37202 */ /* 0x000fc60000000f00 */
[----:B------:R-:W2:Y:S04]  /*161e0*/  LDL.LU R201, [R1+0x1c0] ;  /* 0x0001c00001c97983 */ /* 0x000ea80000300800 */
[----:B------:R-:W2:Y:S04]  /*161f0*/  LDL.LU R200, [R1+0x1d4] ;  /* 0x0001d40001c87983 */ /* 0x000ea80000300800 */
[----:B------:R-:W2:Y:S04]  /*16200*/  LDL.LU R199, [R1+0x1c4] ;  /* 0x0001c40001c77983 */ /* 0x000ea80000300800 */
[----:B------:R-:W2:Y:S04]  /*16210*/  LDL.LU R198, [R1+0x1f0] ;  /* 0x0001f00001c67983 */ /* 0x000ea80000300800 */
[----:B------:R-:W3:Y:S04]  /*16220*/  LDL.LU R194, [R1+0x1e0] ;  /* 0x0001e00001c27983 */ /* 0x000ee80000300800 */
[----:B------:R-:W2:Y:S04]  /*16230*/  LDL.LU R197, [R1+0x1f4] ;  /* 0x0001f40001c57983 */ /* 0x000ea80000300800 */
[----:B------:R-:W4:Y:S01]  /*16240*/  LDL.LU R196, [R1+0x1e4] ;  /* 0x0001e40001c47983 */ /* 0x000f220000300800 */
[----:B------:R-:W-:-:S02]  /*16250*/  IMAD.MOV.U32 R234, RZ, RZ, R195 ;  /* 0x000000ffffea7224 */ /* 0x000fc400078e00c3 */
[----:B------:R-:W-:-:S05]  /*16260*/  FMUL R195, R24, 0.25 ;  /* 0x3e80000018c37820 */ /* 0x000fca0000400000 */
[----:B------:R-:W-:Y:S01]  /*16270*/  FSEL R24, R195, R24, P1 ;  /* 0x00000018c3187208 */ /* 0x000fe20000800000 */
        /* <DEDUP_REMOVED lines=32> */
[----:B------:R-:W-:Y:S01]  /*16480*/  FMUL R195, R89, 0.25 ;  /* 0x3e80000059c37820 */ /* 0x000fe20000400000 */
[----:B------:R-:W-:-:S04]  /*16490*/  VIADD R8, R18, 0xc0cafb0d ;  /* 0xc0cafb0d12087836 */ /* 0x000fc80000000000 */
[----:B------:R-:W-:Y:S01]  /*164a0*/  FSEL R89, R195, R89, P1 ;  /* 0x00000059c3597208 */ /* 0x000fe20000800000 */
[----:B------:R-:W-:Y:S01]  /*164b0*/  FMUL R195, R96, 0.25 ;  /* 0x3e80000060c37820 */ /* 0x000fe20000400000 */
[----:B------:R-:W-:Y:S01]  /*164c0*/  LOP3.LUT R8, R8, 0xff800000, RZ, 0xc0, !PT ;  /* 0xff80000008087812 */ /* 0x000fe200078ec0ff */
[----:B------:R-:W-:-:S03]  /*164d0*/  FMUL R154, R156, 0.25 ;  /* 0x3e8000009c9a7820 */ /* 0x000fc60000400000 */
[----:B------:R-:W-:Y:S01]  /*164e0*/  FSEL R96, R195, R96, P1 ;  /* 0x00000060c3607208 */ /* 0x000fe20000800000 */
[----:B------:R-:W-:Y:S01]  /*164f0*/  FMUL R195, R97, 0.25 ;  /* 0x3e80000061c37820 */ /* 0x000fe20000400000 */
[----:B------:R-:W-:Y:S02]  /*16500*/  IADD3 R9, R18, -R8, RZ ;  /* 0x8000000812097210 */ /* 0x000fe40007ffe0ff */
[----:B------:R-:W-:Y:S02]  /*16510*/  FSEL R154, R154, R156, P1 ;  /* 0x0000009c9a9a7208 */ /* 0x000fe40000800000 */
[----:B------:R-:W-:Y:S01]  /*16520*/  FSEL R97, R195, R97, P1 ;  /* 0x00000061c3617208 */ /* 0x000fe20000800000 */
[----:B------:R-:W-:Y:S01]  /*16530*/  FMUL R195, R104, 0.25 ;  /* 0x3e80000068c37820 */ /* 0x000fe20000400000 */
[----:B------:R-:W-:Y:S01]  /*16540*/  FMUL R156, R157, 0.25 ;  /* 0x3e8000009d9c7820 */ /* 0x000fe20000400000 */
[----:B------:R-:W-:-:S03]  /*16550*/  FADD R9, R9, -1 ;  /* 0xbf80000009097421 */ /* 0x000fc60000000000 */
[----:B------:R-:W-:Y:S01]  /*16560*/  FSEL R104, R195, R104, P1 ;  /* 0x00000068c3687208 */ /* 0x000fe20000800000 */
[----:B------:R-:W-:Y:S01]  /*16570*/  FMUL R195, R105, 0.25 ;  /* 0x3e80000069c37820 */ /* 0x000fe20000400000 */
[----:B------:R-:W-:Y:S01]  /*16580*/  FSEL R156, R156, R157, P1 ;  /* 0x0000009d9c9c7208 */ /* 0x000fe20000800000 */
[----:B------:R-:W-:Y:S01]  /*16590*/  FFMA.FTZ R10, R9, R155, -0.16845393180847167969 ;  /* 0xbe2c7f30090a7423 */ /* 0x000fe2000001009b */
[----:B------:R-:W-:Y:S02]  /*165a0*/  FMUL R157, R160, 0.25 ;  /* 0x3e800000a09d7820 */ /* 0x000fe40000400000 */
[----:B------:R-:W-:Y:S01]  /*165b0*/  FSEL R105, R195, R105, P1 ;  /* 0x00000069c3697208 */ /* 0x000fe20000800000 */
[----:B------:R-:W-:Y:S01]  /*165c0*/  FFMA.FTZ R10, R9, R10, 0.1716887056827545166 ;  /* 0x3e2fcf2a090a7423 */ /* 0x000fe2000001000a */
[----:B------:R-:W-:Y:S01]  /*165d0*/  FMUL R195, R112, 0.25 ;  /* 0x3e80000070c37820 */ /* 0x000fe20000400000 */
[----:B------:R-:W-:Y:S01]  /*165e0*/  FSEL R157, R157, R160, P1 ;  /* 0x000000a09d9d7208 */ /* 0x000fe20000800000 */
[----:B------:R-:W-:Y:S01]  /*165f0*/  FMUL R160, R161, 0.25 ;  /* 0x3e800000a1a07820 */ /* 0x000fe20000400000 */
[----:B------:R-:W-:-:S02]  /*16600*/  FFMA.FTZ R10, R9, R10, -0.17900948226451873779 ;  /* 0xbe374e43090a7423 */ /* 0x000fc4000001000a */
[----:B------:R-:W-:Y:S01]  /*16610*/  FSEL R112, R195, R112, P1 ;  /* 0x00000070c3707208 */ /* 0x000fe20000800000 */
[----:B------:R-:W-:Y:S01]  /*16620*/  FMUL R195, R113, 0.25 ;  /* 0x3e80000071c37820 */ /* 0x000fe20000400000 */
[----:B------:R-:W-:Y:S01]  /*16630*/  FSEL R160, R160, R161, P1 ;  /* 0x000000a1a0a07208 */ /* 0x000fe20000800000 */
[----:B------:R-:W-:Y:S01]  /*16640*/  FFMA.FTZ R10, R9, R10, 0.20512372255325317383 ;  /* 0x3e520bf4090a7423 */ /* 0x000fe2000001000a */
[----:B------:R-:W-:Y:S01]  /*16650*/  FMUL R161, R164, 0.25 ;  /* 0x3e800000a4a17820 */ /* 0x000fe20000400000 */
[----:B---3--:R-:W-:-:S05]  /*16660*/  FMUL R192, R194, 0.25 ;  /* 0x3e800000c2c07820 */ /* 0x008fca0000400000 */
[----:B------:R-:W-:Y:S01]  /*16670*/  FSEL R192, R192, R194, P1 ;  /* 0x000000c2c0c07208 */ /* 0x000fe20000800000 */
[----:B----4-:R-:W-:-:S05]  /*16680*/  FMUL R194, R196, 0.25 ;  /* 0x3e800000c4c27820 */ /* 0x010fca0000400000 */
        /* <DEDUP_REMOVED lines=46> */
[----:B------:R-:W-:Y:S01]  /*16970*/  FFMA.FTZ R10, R9, R10, -0.24046532809734344482 ;  /* 0xbe763c8b090a7423 */ /* 0x000fe2000001000a */
[----:B------:R-:W-:-:S03]  /*16980*/  FSEL R113, R195, R113, P1 ;  /* 0x00000071c3717208 */ /* 0x000fc60000800000 */
[----:B------:R-:W-:Y:S01]  /*16990*/  FSEL R116, R196, R116, P1 ;  /* 0x00000074c4747208 */ /* 0x000fe20000800000 */
[----:B------:R-:W-:Y:S01]  /*169a0*/  FMUL R196, R117, 0.25 ;  /* 0x3e80000075c47820 */ /* 0x000fe20000400000 */
[----:B------:R-:W-:Y:S01]  /*169b0*/  FSEL R161, R161, R164, P1 ;  /* 0x000000a4a1a17208 */ /* 0x000fe20000800000 */
[----:B------:R-:W-:Y:S01]  /*169c0*/  FMUL R195, R120, 0.25 ;  /* 0x3e80000078c37820 */ /* 0x000fe20000400000 */
[----:B------:R-:W-:Y:S01]  /*169d0*/  FMUL R164, R165, 0.25 ;  /* 0x3e800000a5a47820 */ /* 0x000fe20000400000 */
[----:B------:R-:W-:Y:S01]  /*169e0*/  FFMA.FTZ R10, R9, R10, 0.28857114911079406738 ;  /* 0x3e93bf99090a7423 */ /* 0x000fe2000001000a */
[----:B------:R-:W-:Y:S01]  /*169f0*/  FSEL R117, R196, R117, P1 ;  /* 0x00000075c4757208 */ /* 0x000fe20000800000 */
[----:B------:R-:W-:Y:S01]  /*16a00*/  FMUL R196, R124, 0.25 ;  /* 0x3e8000007cc47820 */ /* 0x000fe20000400000 */
[----:B------:R-:W-:Y:S01]  /*16a10*/  FMUL R170, R171, 0.25 ;  /* 0x3e800000abaa7820 */ /* 0x000fe20000400000 */
[----:B------:R-:W-:Y:S01]  /*16a20*/  FSEL R120, R195, R120, P1 ;  /* 0x00000078c3787208 */ /* 0x000fe20000800000 */
[----:B------:R-:W-:Y:S01]  /*16a30*/  FMUL R195, R121, 0.25 ;  /* 0x3e80000079c37820 */ /* 0x000fe20000400000 */
[----:B------:R-:W-:Y:S01]  /*16a40*/  FSEL R164, R164, R165, P1 ;  /* 0x000000a5a4a47208 */ /* 0x000fe20000800000 */
[----:B------:R-:W-:Y:S01]  /*16a50*/  FFMA.FTZ R10, R9, R10, -0.36067417263984680176 ;  /* 0xbeb8aa49090a7423 */ /* 0x000fe2000001000a */
[----:B------:R-:W-:Y:S01]  /*16a60*/  FMUL R165, R168, 0.25 ;  /* 0x3e800000a8a57820 */ /* 0x000fe20000400000 */
[----:B------:R-:W-:Y:S01]  /*16a70*/  FSEL R124, R196, R124, P1 ;  /* 0x0000007cc47c7208 */ /* 0x000fe20000800000 */
[----:B------:R-:W-:Y:S01]  /*16a80*/  FMUL R196, R125, 0.25 ;  /* 0x3e8000007dc47820 */ /* 0x000fe20000400000 */
[----:B------:R-:W-:Y:S01]  /*16a90*/  FSEL R170, R170, R171, P1 ;  /* 0x000000abaaaa7208 */ /* 0x000fe20000800000 */
[----:B------:R-:W-:Y:S01]  /*16aa0*/  FFMA.FTZ R10, R9, R10, 0.48089820146560668945 ;  /* 0x3ef6384a090a7423 */ /* 0x000fe2000001000a */
[----:B------:R-:W-:Y:S01]  /*16ab0*/  FMUL R171, R174, 0.25 ;  /* 0x3e800000aeab7820 */ /* 0x000fe20000400000 */
[----:B------:R-:W-:Y:S01]  /*16ac0*/  FSEL R121, R195, R121, P1 ;  /* 0x00000079c3797208 */ /* 0x000fe20000800000 */
[----:B------:R-:W-:Y:S01]  /*16ad0*/  FMUL R155, R158, 0.25 ;  /* 0x3e8000009e9b7820 */ /* 0x000fe20000400000 */
[----:B------:R-:W-:Y:S01]  /*16ae0*/  FSEL R165, R165, R168, P1 ;  /* 0x000000a8a5a57208 */ /* 0x000fe20000800000 */
[----:B------:R-:W-:Y:S01]  /*16af0*/  FMUL R195, R128, 0.25 ;  /* 0x3e80000080c37820 */ /* 0x000fe20000400000 */
[----:B------:R-:W-:Y:S01]  /*16b00*/  FMUL R168, R169, 0.25 ;  /* 0x3e800000a9a87820 */ /* 0x000fe20000400000 */
[----:B------:R-:W-:Y:S01]  /*16b10*/  FSEL R125, R196, R125, P1 ;  /* 0x0000007dc47d7208 */ /* 0x000fe20000800000 */
[----:B------:R-:W-:Y:S01]  /*16b20*/  FFMA.FTZ R10, R9, R10, -0.72134751081466674805 ;  /* 0xbf38aa3b090a7423 */ /* 0x000fe2000001000a */
[----:B------:R-:W-:Y:S01]  /*16b30*/  FMUL R196, R132, 0.25 ;  /* 0x3e80000084c47820 */ /* 0x000fe20000400000 */
[----:B------:R-:W-:Y:S01]  /*16b40*/  FSEL R171, R171, R174, P1 ;  /* 0x000000aeabab7208 */ /* 0x000fe20000800000 */
[----:B--2---:R-:W-:Y:S01]  /*16b50*/  FMUL R174, R175, 0.25 ;  /* 0x3e800000afae7820 */ /* 0x004fe20000400000 */
[----:B------:R-:W-:Y:S01]  /*16b60*/  FSEL R155, R155, R158, P1 ;  /* 0x0000009e9b9b7208 */ /* 0x000fe20000800000 */
[----:B------:R-:W-:Y:S01]  /*16b70*/  FMUL R158, R159, 0.25 ;  /* 0x3e8000009f9e7820 */ /* 0x000fe20000400000 */
[----:B------:R-:W-:Y:S01]  /*16b80*/  FSEL R128, R195, R128, P1 ;  /* 0x00000080c3807208 */ /* 0x000fe20000800000 */
[----:B------:R-:W-:Y:S01]  /*16b90*/  FMUL R195, R129, 0.25 ;  /* 0x3e80000081c37820 */ /* 0x000fe20000400000 */
[----:B------:R-:W-:Y:S01]  /*16ba0*/  FSEL R168, R168, R169, P1 ;  /* 0x000000a9a8a87208 */ /* 0x000fe20000800000 */
[----:B------:R-:W-:Y:S01]  /*16bb0*/  FMUL R10, R9, R10 ;  /* 0x0000000a090a7220 */ /* 0x000fe20000400000 */
[----:B------:R-:W-:Y:S01]  /*16bc0*/  FMUL R169, R172, 0.25 ;  /* 0x3e800000aca97820 */ /* 0x000fe20000400000 */
[----:B------:R-:W-:Y:S01]  /*16bd0*/  FSEL R132, R196, R132, P1 ;  /* 0x00000084c4847208 */ /* 0x000fe20000800000 */
[----:B------:R-:W-:Y:S01]  /*16be0*/  FMUL R196, R133, 0.25 ;  /* 0x3e80000085c47820 */ /* 0x000fe20000400000 */
[----:B------:R-:W-:Y:S01]  /*16bf0*/  FSEL R174, R174, R175, P1 ;  /* 0x000000afaeae7208 */ /* 0x000fe20000800000 */
[----:B------:R-:W-:Y:S01]  /*16c00*/  FMUL R10, R9, R10 ;  /* 0x0000000a090a7220 */ /* 0x000fe20000400000 */
[----:B------:R-:W-:Y:S01]  /*16c10*/  FSEL R158, R158, R159, P1 ;  /* 0x0000009f9e9e7208 */ /* 0x000fe20000800000 */
[----:B------:R-:W-:Y:S01]  /*16c20*/  FMUL R175, R178, 0.25 ;  /* 0x3e800000b2af7820 */ /* 0x000fe20000400000 */
[----:B------:R-:W-:Y:S01]  /*16c30*/  FSEL R129, R195, R129, P1 ;  /* 0x00000081c3817208 */ /* 0x000fe20000800000 */
[----:B------:R-:W-:Y:S01]  /*16c40*/  FMUL R159, R162, 0.25 ;  /* 0x3e800000a29f7820 */ /* 0x000fe20000400000 */
[----:B------:R-:W-:Y:S01]  /*16c50*/  FSEL R169, R169, R172, P1 ;  /* 0x000000aca9a97208 */ /* 0x000fe20000800000 */
[----:B------:R-:W-:Y:S01]  /*16c60*/  FMUL R195, R136, 0.25 ;  /* 0x3e80000088c37820 */ /* 0x000fe20000400000 */
[----:B------:R-:W-:Y:S01]  /*16c70*/  ISETP.GE.U32.AND P6, PT, R18, 0x7f800000, PT ;  /* 0x7f8000001200780c */ /* 0x000fe20003fc6070 */
[----:B------:R-:W-:Y:S01]  /*16c80*/  FMUL R172, R173, 0.25 ;  /* 0x3e800000adac7820 */ /* 0x000fe20000400000 */
[----:B------:R-:W-:Y:S01]  /*16c90*/  FSEL R133, R196, R133, P1 ;  /* 0x00000085c4857208 */ /* 0x000fe20000800000 */
[----:B------:R-:W-:Y:S01]  /*16ca0*/  FFMA.FTZ R10, R9, 1.4426950216293334961, R10 ;  /* 0x3fb8aa3b090a7823 */ /* 0x000fe2000001000a */
[----:B------:R-:W-:Y:S01]  /*16cb0*/  FMUL R196, R140, 0.25 ;  /* 0x3e8000008cc47820 */ /* 0x000fe20000400000 */
[----:B------:R-:W-:-:S02]  /*16cc0*/  I2FP.F32.S32 R8, R8 ;  /* 0x0000000800087245 */ /* 0x000fc40000201400 */
[----:B------:R-:W-:Y:S02]  /*16cd0*/  FSEL R9, RZ, -23, P5 ;  /* 0xc1b80000ff097808 */ /* 0x000fe40002800000 */
[----:B------:R-:W-:Y:S01]  /*16ce0*/  FSEL R175, R175, R178, P1 ;  /* 0x000000b2afaf7208 */ /* 0x000fe20000800000 */
[----:B------:R-:W-:Y:S01]  /*16cf0*/  FMUL R178, R179, 0.25 ;  /* 0x3e800000b3b27820 */ /* 0x000fe20000400000 */
[----:B------:R-:W-:Y:S01]  /*16d00*/  FSEL R159, R159, R162, P1 ;  /* 0x000000a29f9f7208 */ /* 0x000fe20000800000 */
[----:B------:R-:W-:Y:S01]  /*16d10*/  FMUL R162, R163, 0.25 ;  /* 0x3e800000a3a27820 */ /* 0x000fe20000400000 */
[----:B------:R-:W-:Y:S01]  /*16d20*/  FSEL R136, R195, R136, P1 ;  /* 0x00000088c3887208 */ /* 0x000fe20000800000 */
[----:B------:R-:W-:Y:S01]  /*16d30*/  FMUL R195, R137, 0.25 ;  /* 0x3e80000089c37820 */ /* 0x000fe20000400000 */
[----:B------:R-:W-:Y:S01]  /*16d40*/  FSEL R172, R172, R173, P1 ;  /* 0x000000adacac7208 */ /* 0x000fe20000800000 */
[----:B------:R-:W-:Y:S01]  /*16d50*/  FMUL R173, R176, 0.25 ;  /* 0x3e800000b0ad7820 */ /* 0x000fe20000400000 */
[----:B------:R-:W-:Y:S01]  /*16d60*/  FMUL R153, R207, 0.25 ;  /* 0x3e800000cf997820 */ /* 0x000fe20000400000 */
[----:B------:R-:W-:Y:S01]  /*16d70*/  FSEL R140, R196, R140, P1 ;  /* 0x0000008cc48c7208 */ /* 0x000fe20000800000 */
[----:B------:R-:W-:Y:S01]  /*16d80*/  FFMA.FTZ R8, R8, 1.1920928955078125e-07, R9 ;  /* 0x3400000008087823 */ /* 0x000fe20000010009 */
[----:B------:R-:W-:Y:S01]  /*16d90*/  FMUL R196, R141, 0.25 ;  /* 0x3e8000008dc47820 */ /* 0x000fe20000400000 */
[----:B------:R-:W-:Y:S01]  /*16da0*/  FSEL R178, R178, R179, P1 ;  /* 0x000000b3b2b27208 */ /* 0x000fe20000800000 */
[----:B------:R-:W-:Y:S01]  /*16db0*/  FMUL R179, R182, 0.25 ;  /* 0x3e800000b6b37820 */ /* 0x000fe20000400000 */
[----:B------:R-:W-:Y:S01]  /*16dc0*/  FSEL R162, R162, R163, P1 ;  /* 0x000000a3a2a27208 */ /* 0x000fe20000800000 */
[----:B------:R-:W-:Y:S01]  /*16dd0*/  IMAD.MOV.U32 R238, RZ, RZ, R211 ;  /* 0x000000ffffee7224 */ /* 0x000fe200078e00d3 */
[----:B------:R-:W-:Y:S01]  /*16de0*/  FSEL R137, R195, R137, P1 ;  /* 0x00000089c3897208 */ /* 0x000fe20000800000 */
[----:B------:R-:W-:Y:S01]  /*16df0*/  FMUL R163, R166, 0.25 ;  /* 0x3e800000a6a37820 */ /* 0x000fe20000400000 */
[----:B------:R-:W-:Y:S01]  /*16e00*/  FSEL R173, R173, R176, P1 ;  /* 0x000000b0adad7208 */ /* 0x000fe20000800000 */
[----:B------:R-:W-:Y:S01]  /*16e10*/  FMUL R195, R144, 0.25 ;  /* 0x3e80000090c37820 */ /* 0x000fe20000400000 */
[----:B------:R-:W-:Y:S01]  /*16e20*/  FADD R211, R8, R10 ;  /* 0x0000000a08d37221 */ /* 0x000fe20000000000 */
[----:B------:R-:W-:Y:S01]  /*16e30*/  FSEL R153, R153, R207, P1 ;  /* 0x000000cf99997208 */ /* 0x000fe20000800000 */
[----:B------:R-:W-:Y:S01]  /*16e40*/  FMUL R176, R177, 0.25 ;  /* 0x3e800000b1b07820 */ /* 0x000fe20000400000 */
[----:B------:R-:W-:Y:S01]  /*16e50*/  @P6 IMAD.MOV.U32 R8, RZ, RZ, 0x7f800000 ;  /* 0x7f800000ff086424 */ /* 0x000fe200078e00ff */
[----:B------:R-:W-:Y:S01]  /*16e60*/  FSEL R141, R196, R141, P1 ;  /* 0x0000008dc48d7208 */ /* 0x000fe20000800000 */
[----:B------:R-:W-:Y:S01]  /*16e70*/  FMUL R196, R148, 0.25 ;  /* 0x3e80000094c47820 */ /* 0x000fe20000400000 */
[----:B------:R-:W-:Y:S01]  /*16e80*/  FSEL R179, R179, R182, P1 ;  /* 0x000000b6b3b37208 */ /* 0x000fe20000800000 */
[----:B------:R-:W-:Y:S01]  /*16e90*/  FMUL R182, R183, 0.25 ;  /* 0x3e800000b7b67820 */ /* 0x000fe20000400000 */
[----:B------:R-:W-:Y:S01]  /*16ea0*/  FSEL R163, R163, R166, P1 ;  /* 0x000000a6a3a37208 */ /* 0x000fe20000800000 */
[----:B------:R-:W-:Y:S01]  /*16eb0*/  FMUL R191, R198, 0.25 ;  /* 0x3e800000c6bf7820 */ /* 0x000fe20000400000 */
[----:B------:R-:W-:Y:S01]  /*16ec0*/  FSEL R144, R195, R144, P1 ;  /* 0x00000090c3907208 */ /* 0x000fe20000800000 */
[----:B------:R-:W-:Y:S01]  /*16ed0*/  @P6 FFMA.FTZ R211, R18, R8, +INF ;  /* 0x7f80000012d36423 */ /* 0x000fe20000010008 */
[----:B------:R-:W-:Y:S01]  /*16ee0*/  FMUL R166, R167, 0.25 ;  /* 0x3e800000a7a67820 */ /* 0x000fe20000400000 */
[----:B------:R-:W-:Y:S01]  /*16ef0*/  FSEL R176, R176, R177, P1 ;  /* 0x000000b1b0b07208 */ /* 0x000fe20000800000 */
[----:B------:R-:W-:Y:S01]  /*16f00*/  FMUL R195, R145, 0.25 ;  /* 0x3e80000091c37820 */ /* 0x000fe20000400000 */
[----:B------:R-:W-:Y:S01]  /*16f10*/  @!P2 FMUL R153, R153, 16777216 ;  /* 0x4b8000009999a820 */ /* 0x000fe20000400000 */
[----:B------:R-:W-:Y:S01]  /*16f20*/  FMUL R177, R180, 0.25 ;  /* 0x3e800000b4b17820 */ /* 0x000fe20000400000 */
[----:B------:R-:W-:Y:S01]  /*16f30*/  FMUL R187, R202, 0.25 ;  /* 0x3e800000cabb7820 */ /* 0x000fe20000400000 */
[----:B------:R-:W-:Y:S01]  /*16f40*/  @!P2 FMUL R154, R154, 16777216 ;  /* 0x4b8000009a9aa820 */ /* 0x000fe20000400000 */
[----:B------:R-:W-:Y:S01]  /*16f50*/  FMUL R190, R199, 0.25 ;  /* 0x3e800000c7be7820 */ /* 0x000fe20000400000 */
[----:B------:R-:W-:Y:S01]  /*16f60*/  FSEL R148, R196, R148, P1 ;  /* 0x00000094c4947208 */ /* 0x000fe20000800000 */
[----:B------:R-:W-:Y:S01]  /*16f70*/  @!P2 FMUL R155, R155, 16777216 ;  /* 0x4b8000009b9ba820 */ /* 0x000fe20000400000 */
[----:B------:R-:W-:Y:S01]  /*16f80*/  FMUL R196, R149, 0.25 ;  /* 0x3e80000095c47820 */ /* 0x000fe20000400000 */
[----:B------:R-:W-:Y:S01]  /*16f90*/  @!P2 FMUL R156, R156, 16777216 ;  /* 0x4b8000009c9ca820 */ /* 0x000fe20000400000 */
[----:B------:R-:W-:Y:S01]  /*16fa0*/  FMUL R23, R209, 0.25 ;  /* 0x3e800000d1177820 */ /* 0x000fe20000400000 */
[----:B------:R-:W-:Y:S01]  /*16fb0*/  FSEL R182, R182, R183, P1 ;  /* 0x000000b7b6b67208 */ /* 0x000fe20000800000 */
[----:B------:R-:W-:Y:S01]  /*16fc0*/  @!P2 FMUL R158, R158, 16777216 ;  /* 0x4b8000009e9ea820 */ /* 0x000fe20000400000 */
[----:B------:R-:W-:Y:S01]  /*16fd0*/  FSEL R191, R191, R198, P1 ;  /* 0x000000c6bfbf7208 */ /* 0x000fe20000800000 */
[----:B------:R0:W-:Y:S01]  /*16fe0*/  STL [R1+0xb7c], R211 ;  /* 0x000b7cd301007387 */ /* 0x0001e20000100800 */
[----:B------:R-:W-:Y:S01]  /*16ff0*/  FSEL R166, R166, R167, P1 ;  /* 0x000000a7a6a67208 */ /* 0x000fe20000800000 */
[----:B------:R-:W-:Y:S01]  /*17000*/  FMUL R183, R205, 0.25 ;  /* 0x3e800000cdb77820 */ /* 0x000fe20000400000 */
[----:B------:R-:W-:Y:S01]  /*17010*/  FSEL R145, R195, R145, P1 ;  /* 0x00000091c3917208 */ /* 0x000fe20000800000 */
[----:B------:R-:W-:Y:S01]  /*17020*/  @!P2 FMUL R159, R159, 16777216 ;  /* 0x4b8000009f9fa820 */ /* 0x000fe20000400000 */
[----:B------:R-:W-:Y:S01]  /*17030*/  FMUL R198, R3, R153 ;  /* 0x0000009903c67220 */ /* 0x000fe20000400000 */
[----:B------:R-:W-:Y:S01]  /*17040*/  FMUL R167, R206, 0.25 ;  /* 0x3e800000cea77820 */ /* 0x000fe20000400000 */
[----:B------:R-:W-:Y:S01]  /*17050*/  FSEL R177, R177, R180, P1 ;  /* 0x000000b4b1b17208 */ /* 0x000fe20000800000 */
[----:B------:R-:W-:Y:S01]  /*17060*/  @!P2 FMUL R160, R160, 16777216 ;  /* 0x4b800000a0a0a820 */ /* 0x000fe20000400000 */
[----:B------:R-:W-:Y:S01]  /*17070*/  FSEL R187, R187, R202, P1 ;  /* 0x000000cabbbb7208 */ /* 0x000fe20000800000 */
[----:B------:R-:W2:Y:S01]  /*17080*/  LDL.LU R153, [R1+0x1e8] ;  /* 0x0001e80001997983 */ /* 0x000ea20000300800 */
[----:B------:R-:W-:Y:S01]  /*17090*/  FMUL R195, R3, R154 ;  /* 0x0000009a03c37220 */ /* 0x000fe20000400000 */
[----:B------:R-:W-:Y:S01]  /*170a0*/  FMUL R180, R181, 0.25 ;  /* 0x3e800000b5b47820 */ /* 0x000fe20000400000 */
[----:B------:R-:W-:Y:S01]  /*170b0*/  FMUL R186, R203, 0.25 ;  /* 0x3e800000cbba7820 */ /* 0x000fe20000400000 */
[----:B------:R-:W-:Y:S01]  /*170c0*/  FSEL R190, R190, R199, P1 ;  /* 0x000000c7bebe7208 */ /* 0x000fe20000800000 */
[----:B------:R-:W-:Y:S01]  /*170d0*/  @!P2 FMUL R161, R161, 16777216 ;  /* 0x4b800000a1a1a820 */ /* 0x000fe20000400000 */
[----:B------:R-:W-:Y:S01]  /*170e0*/  @!P2 FMUL R28, R28, 16777216 ;  /* 0x4b8000001c1ca820 */ /* 0x000fe20000400000 */
[----:B------:R-:W3:Y:S01]  /*170f0*/  LDL.LU R154, [R1+0x1f8] ;  /* 0x0001f800019a7983 */ /* 0x000ee20000300800 */
[C---:B------:R-:W-:Y:S01]  /*17100*/  FMUL R202, R3.reuse, R155 ;  /* 0x0000009b03ca7220 */ /* 0x040fe20000400000 */
[----:B------:R-:W-:Y:S01]  /*17110*/  FMUL R22, R210, 0.25 ;  /* 0x3e800000d2167820 */ /* 0x000fe20000400000 */
[----:B------:R-:W-:Y:S01]  /*17120*/  FSEL R149, R196, R149, P1 ;  /* 0x00000095c4957208 */ /* 0x000fe20000800000 */
[----:B------:R-:W-:Y:S01]  /*17130*/  @!P2 FMUL R162, R162, 16777216 ;  /* 0x4b800000a2a2a820 */ /* 0x000fe20000400000 */
[----:B------:R-:W4:Y:S01]  /*17140*/  LDL.LU R155, [R1+0x1cc] ;  /* 0x0001cc00019b7983 */ /* 0x000f220000300800 */
[----:B------:R-:W-:Y:S01]  /*17150*/  FMUL R199, R3, R156 ;  /* 0x0000009c03c77220 */ /* 0x000fe20000400000 */
[----:B------:R-:W-:Y:S01]  /*17160*/  FSEL R23, R23, R209, P1 ;  /* 0x000000d117177208 */ /* 0x000fe20000800000 */
[----:B------:R-:W-:Y:S01]  /*17170*/  @!P2 FMUL R163, R163, 16777216 ;  /* 0x4b800000a3a3a820 */ /* 0x000fe20000400000 */
[----:B------:R-:W-:Y:S01]  /*17180*/  @!P2 FMUL R24, R24, 16777216 ;  /* 0x4b8000001818a820 */ /* 0x000fe20000400000 */
[----:B------:R-:W2:Y:S01]  /*17190*/  LDL.LU R156, [R1+0x1dc] ;  /* 0x0001dc00019c7983 */ /* 0x000ea20000300800 */
[----:B------:R-:W-:Y:S01]  /*171a0*/  FMUL R196, R3, R158 ;  /* 0x0000009e03c47220 */ /* 0x000fe20000400000 */
[----:B------:R-:W-:Y:S01]  /*171b0*/  MOV R235, R219 ;  /* 0x000000db00eb7202 */ /* 0x000fe20000000f00 */
[----:B------:R-:W-:Y:S01]  /*171c0*/  @!P2 FMUL R29, R29, 16777216 ;  /* 0x4b8000001d1da820 */ /* 0x000fe20000400000 */
[----:B------:R-:W-:Y:S01]  /*171d0*/  FSEL R183, R183, R205, P1 ;  /* 0x000000cdb7b77208 */ /* 0x000fe20000800000 */
[----:B------:R-:W2:Y:S01]  /*171e0*/  LDL.LU R158, [R1+0x1ec] ;  /* 0x0001ec00019e7983 */ /* 0x000ea20000300800 */
[----:B------:R-:W-:Y:S01]  /*171f0*/  FMUL R209, R3, R159 ;  /* 0x0000009f03d17220 */ /* 0x000fe20000400000 */
[----:B------:R-:W-:Y:S01]  /*17200*/  FSEL R167, R167, R206, P1 ;  /* 0x000000cea7a77208 */ /* 0x000fe20000800000 */
[----:B------:R-:W-:Y:S01]  /*17210*/  @!P2 FMUL R36, R36, 16777216 ;  /* 0x4b8000002424a820 */ /* 0x000fe20000400000 */
[----:B------:R-:W2:Y:S01]  /*17220*/  LDL.LU R159, [R1+0x1fc] ;  /* 0x0001fc00019f7983 */ /* 0x000ea20000300800 */
[C---:B------:R-:W-:Y:S01]  /*17230*/  FMUL R205, R3.reuse, R160 ;  /* 0x000000a003cd7220 */ /* 0x040fe20000400000 */
[C---:B------:R-:W-:Y:S01]  /*17240*/  FMUL R237, R3.reuse, R28 ;  /* 0x0000001c03ed7220 */ /* 0x040fe20000400000 */
[----:B------:R-:W-:Y:S01]  /*17250*/  FSEL R180, R180, R181, P1 ;  /* 0x000000b5b4b47208 */ /* 0x000fe20000800000 */
[----:B------:R-:W-:Y:S01]  /*17260*/  @!P2 FMUL R32, R32, 16777216 ;  /* 0x4b8000002020a820 */ /* 0x000fe20000400000 */
[----:B------:R-:W-:Y:S01]  /*17270*/  FSEL R186, R186, R203, P1 ;  /* 0x000000cbbaba7208 */ /* 0x000fe20000800000 */
[----:B------:R-:W2:Y:S01]  /*17280*/  LDL.LU R160, [R1+0x1c8] ;  /* 0x0001c80001a07983 */ /* 0x000ea20000300800 */
[----:B------:R-:W-:Y:S01]  /*17290*/  FMUL R206, R3, R161 ;  /* 0x000000a103ce7220 */ /* 0x000fe20000400000 */
[----:B------:R-:W-:Y:S01]  /*172a0*/  IMAD.MOV.U32 R28, RZ, RZ, R234 ;  /* 0x000000ffff1c7224 */ /* 0x000fe200078e00ea */
[----:B------:R-:W-:Y:S01]  /*172b0*/  FSEL R22, R22, R210, P1 ;  /* 0x000000d216167208 */ /* 0x000fe20000800000 */
[----:B------:R-:W-:Y:S01]  /*172c0*/  FMUL R181, R184, 0.25 ;  /* 0x3e800000b8b57820 */ /* 0x000fe20000400000 */
[----:B------:R-:W-:Y:S01]  /*172d0*/  @!P2 FMUL R37, R37, 16777216 ;  /* 0x4b8000002525a820 */ /* 0x000fe20000400000 */
[----:B------:R-:W2:Y:S01]  /*172e0*/  LDL.LU R161, [R1+0x1d8] ;  /* 0x0001d80001a17983 */ /* 0x000ea20000300800 */
[C---:B------:R-:W-:Y:S01]  /*172f0*/  FMUL R203, R3.reuse, R162 ;  /* 0x000000a203cb7220 */ /* 0x040fe20000400000 */
[----:B------:R-:W-:Y:S01]  /*17300*/  FMUL R234, R3, R24 ;  /* 0x0000001803ea7220 */ /* 0x000fe20000400000 */
[----:B------:R-:W-:Y:S01]  /*17310*/  @!P2 FMUL R33, R33, 16777216 ;  /* 0x4b8000002121a820 */ /* 0x000fe20000400000 */
[----:B------:R-:W3:Y:S01]  /*17320*/  LDL.LU R162, [R1+0x1ac] ;  /* 0x0001ac0001a27983 */ /* 0x000ee20000300800 */
[C---:B------:R-:W-:Y:S01]  /*17330*/  FMUL R210, R3.reuse, R163 ;  /* 0x000000a303d27220 */ /* 0x040fe20000400000 */
[----:B------:R-:W-:Y:S01]  /*17340*/  MOV R24, R235 ;  /* 0x000000eb00187202 */ /* 0x000fe20000000f00 */
[----:B------:R-:W-:Y:S01]  /*17350*/  @!P2 FMUL R44, R44, 16777216 ;  /* 0x4b8000002c2ca820 */ /* 0x000fe20000400000 */
[----:B------:R-:W2:Y:S01]  /*17360*/  LDL.LU R163, [R1+0x1bc] ;  /* 0x0001bc0001a37983 */ /* 0x000ea20000300800 */
[C---:B------:R-:W-:Y:S01]  /*17370*/  FMUL R235, R3.reuse, R29 ;  /* 0x0000001d03eb7220 */ /* 0x040fe20000400000 */
[----:B------:R-:W-:Y:S01]  /*17380*/  @!P2 FMUL R40, R40, 16777216 ;  /* 0x4b8000002828a820 */ /* 0x000fe20000400000 */
[----:B------:R-:W-:Y:S01]  /*17390*/  FMUL R247, R3, R36 ;  /* 0x0000002403f77220 */ /* 0x000fe20000400000 */
[----:B------:R-:W4:Y:S01]  /*173a0*/  LDL.LU R29, [R1+0x88] ;  /* 0x00008800011d7983 */ /* 0x000f220000300800 */
[----:B------:R-:W-:Y:S01]  /*173b0*/  @!P2 FMUL R45, R45, 16777216 ;  /* 0x4b8000002d2da820 */ /* 0x000fe20000400000 */
[----:B------:R-:W-:Y:S01]  /*173c0*/  FMUL R242, R3, R32 ;  /* 0x0000002003f27220 */ /* 0x000fe20000400000 */
[----:B------:R-:W-:Y:S01]  /*173d0*/  FSEL R181, R181, R184, P1 ;  /* 0x000000b8b5b57208 */ /* 0x000fe20000800000 */
[----:B------:R-:W3:Y:S01]  /*173e0*/  LDL.LU R36, [R1+0xa8] ;  /* 0x0000a80001247983 */ /* 0x000ee20000300800 */
[----:B------:R-:W-:Y:S01]  /*173f0*/  @!P2 FMUL R41, R41, 16777216 ;  /* 0x4b8000002929a820 */ /* 0x000fe20000400000 */
[----:B------:R-:W-:Y:S01]  /*17400*/  FMUL R243, R3, R37 ;  /* 0x0000002503f37220 */ /* 0x000fe20000400000 */
[----:B------:R-:W-:Y:S01]  /*17410*/  FMUL R184, R185, 0.25 ;  /* 0x3e800000b9b87820 */ /* 0x000fe20000400000 */
[----:B------:R-:W2:Y:S01]  /*17420*/  LDL.LU R32, [R1+0x98] ;  /* 0x0000980001207983 */ /* 0x000ea20000300800 */
[----:B------:R-:W-:Y:S01]  /*17430*/  @!P2 FMUL R175, R175, 16777216 ;  /* 0x4b800000afafa820 */ /* 0x000fe20000400000 */
[----:B------:R-:W-:Y:S01]  /*17440*/  @!P2 FMUL R52, R52, 16777216 ;  /* 0x4b8000003434a820 */ /* 0x000fe20000400000 */
[C---:B------:R-:W-:Y:S01]  /*17450*/  FMUL R239, R3.reuse, R33 ;  /* 0x0000002103ef7220 */ /* 0x040fe20000400000 */
[----:B------:R-:W4:Y:S01]  /*17460*/  LDL.LU R37, [R1+0xac] ;  /* 0x0000ac0001257983 */ /* 0x000f220000300800 */
[----:B------:R-:W-:Y:S01]  /*17470*/  @!P2 FMUL R48, R48, 16777216 ;  /* 0x4b8000003030a820 */ /* 0x000fe20000400000 */
[----:B------:R-:W-:Y:S01]  /*17480*/  FMUL R248, R3, R44 ;  /* 0x0000002c03f87220 */ /* 0x000fe20000400000 */
[----:B------:R-:W-:Y:S01]  /*17490*/  @!P2 FMUL R53, R53, 16777216 ;  /* 0x4b8000003535a820 */ /* 0x000fe20000400000 */
[----:B------:R-:W3:Y:S01]  /*174a0*/  LDL.LU R33, [R1+0x8c] ;  /* 0x00008c0001217983 */ /* 0x000ee20000300800 */
[----:B------:R-:W-:Y:S01]  /*174b0*/  FMUL R244, R3, R40 ;  /* 0x0000002803f47220 */ /* 0x000fe20000400000 */
[----:B------:R-:W-:Y:S01]  /*174c0*/  @!P2 FMUL R49, R49, 16777216 ;  /* 0x4b8000003131a820 */ /* 0x000fe20000400000 */
[----:B------:R-:W-:Y:S01]  /*174d0*/  FMUL R245, R3, R45 ;  /* 0x0000002d03f57220 */ /* 0x000fe20000400000 */
[----:B------:R-:W4:Y:S01]  /*174e0*/  LDL.LU R44, [R1+0xe8] ;  /* 0x0000e800012c7983 */ /* 0x000f220000300800 */
[----:B------:R-:W-:Y:S01]  /*174f0*/  @!P2 FMUL R180, R180, 16777216 ;  /* 0x4b800000b4b4a820 */ /* 0x000fe20000400000 */
[----:B------:R-:W-:Y:S01]  /*17500*/  @!P2 FMUL R60, R60, 16777216 ;  /* 0x4b8000003c3ca820 */ /* 0x000fe20000400000 */
[----:B------:R-:W-:Y:S01]  /*17510*/  @!P2 FMUL R61, R61, 16777216 ;  /* 0x4b8000003d3da820 */ /* 0x000fe20000400000 */
[----:B------:R-:W4:Y:S01]  /*17520*/  LDL.LU R40, [R1+0xc8] ;  /* 0x0000c80001287983 */ /* 0x000f220000300800 */
[C---:B------:R-:W-:Y:S01]  /*17530*/  FMUL R227, R3.reuse, R175 ;  /* 0x000000af03e37220 */ /* 0x040fe20000400000 */
[----:B------:R-:W-:Y:S01]  /*17540*/  FMUL R240, R3, R41 ;  /* 0x0000002903f07220 */ /* 0x000fe20000400000 */
[----:B------:R-:W-:Y:S01]  /*17550*/  FSEL R184, R184, R185, P1 ;  /* 0x000000b9b8b87208 */ /* 0x000fe20000800000 */
[----:B------:R-:W4:Y:S01]  /*17560*/  LDL.LU R45, [R1+0xec] ;  /* 0x0000ec00012d7983 */ /* 0x000f220000300800 */
[----:B------:R-:W-:Y:S01]  /*17570*/  @!P2 FMUL R183, R183, 16777216 ;  /* 0x4b800000b7b7a820 */ /* 0x000fe20000400000 */
[----:B------:R-:W-:Y:S01]  /*17580*/  @!P2 FMUL R56, R56, 16777216 ;  /* 0x4b8000003838a820 */ /* 0x000fe20000400000 */
[----:B------:R-:W-:Y:S01]  /*17590*/  FMUL R175, R3, R52 ;  /* 0x0000003403af7220 */ /* 0x000fe20000400000 */
[----:B------:R-:W4:Y:S01]  /*175a0*/  LDL.LU R41, [R1+0xcc] ;  /* 0x0000cc0001297983 */ /* 0x000f220000300800 */
[----:B------:R-:W-:Y:S01]  /*175b0*/  @!P2 FMUL R57, R57, 16777216 ;  /* 0x4b8000003939a820 */ /* 0x000fe20000400000 */
[C---:B------:R-:W-:Y:S01]  /*175c0*/  FMUL R251, R3.reuse, R48 ;  /* 0x0000003003fb7220 */ /* 0x040fe20000400000 */
[C---:B------:R-:W-:Y:S01]  /*175d0*/  FMUL R252, R3.reuse, R53 ;  /* 0x0000003503fc7220 */ /* 0x040fe20000400000 */
[----:B------:R-:W4:Y:S01]  /*175e0*/  LDL.LU R52, [R1+0x10c] ;  /* 0x00010c0001347983 */ /* 0x000f220000300800 */
[C---:B------:R-:W-:Y:S01]  /*175f0*/  FMUL R225, R3.reuse, R180 ;  /* 0x000000b403e17220 */ /* 0x040fe20000400000 */
[C---:B------:R-:W-:Y:S01]  /*17600*/  FMUL R249, R3.reuse, R49 ;  /* 0x0000003103f97220 */ /* 0x040fe20000400000 */
[C---:B0-----:R-:W-:Y:S01]  /*17610*/  FMUL R211, R3.reuse, R61 ;  /* 0x0000003d03d37220 */ /* 0x041fe20000400000 */
[----:B------:R-:W4:Y:S01]  /*17620*/  LDL.LU R48, [R1+0x108] ;  /* 0x0001080001307983 */ /* 0x000f220000300800 */
[C---:B------:R-:W-:Y:S01]  /*17630*/  FMUL R232, R3.reuse, R183 ;  /* 0x000000b703e87220 */ /* 0x040fe20000400000 */
[----:B------:R-:W-:-:S02]  /*17640*/  FMUL R180, R3, R60 ;  /* 0x0000003c03b47220 */ /* 0x000fc40000400000 */
[----:B------:R-:W4:Y:S01]  /*17650*/  LDL.LU R53, [R1+0x12c] ;  /* 0x00012c0001357983 */ /* 0x000f220000300800 */
[----:B------:R-:W-:Y:S01]  /*17660*/  @!P2 FMUL R184, R184, 16777216 ;  /* 0x4b800000b8b8a820 */ /* 0x000fe20000400000 */
[----:B------:R-:W-:Y:S01]  /*17670*/  @!P2 FMUL R68, R68, 16777216 ;  /* 0x4b8000004444a820 */ /* 0x000fe20000400000 */
[C---:B------:R-:W-:Y:S01]  /*17680*/  FMUL R183, R3.reuse, R56 ;  /* 0x0000003803b77220 */ /* 0x040fe20000400000 */
[----:B------:R-:W4:Y:S01]  /*17690*/  LDL.LU R49, [R1+0x11c] ;  /* 0x00011c0001317983 */ /* 0x000f220000300800 */
[----:B------:R-:W-:-:S03]  /*176a0*/  FMUL R250, R3, R57 ;  /* 0x0000003903fa7220 */ /* 0x000fc60000400000 */
[----:B------:R-:W4:Y:S01]  /*176b0*/  LDL.LU R60, [R1+0xf8] ;  /* 0x0000f800013c7983 */ /* 0x000f220000300800 */
[----:B------:R-:W-:-:S03]  /*176c0*/  FMUL R230, R3, R184 ;  /* 0x000000b803e67220 */ /* 0x000fc60000400000 */
[----:B------:R-:W4:Y:S01]  /*176d0*/  LDL.LU R56, [R1+0x1a8] ;  /* 0x0001a80001387983 */ /* 0x000f220000300800 */
[----:B------:R-:W-:-:S03]  /*176e0*/  FMUL R184, R3, R68 ;  /* 0x0000004403b87220 */ /* 0x000fc60000400000 */
[----:B------:R-:W4:Y:S04]  /*176f0*/  LDL.LU R61, [R1+0xdc] ;  /* 0x0000dc00013d7983 */ /* 0x000f280000300800 */
[----:B------:R-:W-:Y:S04]  /*17700*/  STL [R1+0xb80], R211 ;  /* 0x000b80d301007387 */ /* 0x000fe80000100800 */
[----:B------:R-:W4:Y:S04]  /*17710*/  LDL.LU R57, [R1+0x1b8] ;  /* 0x0001b80001397983 */ /* 0x000f280000300800 */
[----:B------:R0:W-:Y:S04]  /*17720*/  STL [R1+0xb84], R250 ;  /* 0x000b84fa01007387 */ /* 0x0001e80000100800 */
[----:B------:R-:W4:Y:S01]  /*17730*/  LDL.LU R68, [R1+0xb8] ;  /* 0x0000b80001447983 */ /* 0x000f220000300800 */
[----:B------:R-:W-:Y:S01]  /*17740*/  @!P2 FMUL R171, R171, 16777216 ;  /* 0x4b800000ababa820 */ /* 0x000fe20000400000 */
[----:B------:R-:W-:-:S03]  /*17750*/  @!P2 FMUL R64, R64, 16777216 ;  /* 0x4b8000004040a820 */ /* 0x000fc60000400000 */
[C---:B------:R-:W-:Y:S01]  /*17760*/  FMUL R219, R3.reuse, R171 ;  /* 0x000000ab03db7220 */ /* 0x040fe20000400000 */
[----:B------:R-:W-:Y:S02]  /*17770*/  FMUL R171, R3, R64 ;  /* 0x0000004003ab7220 */ /* 0x000fe40000400000 */
[----:B------:R-:W4:Y:S01]  /*17780*/  LDL.LU R64, [R1+0xd8] ;  /* 0x0000d80001407983 */ /* 0x000f220000300800 */
[----:B------:R-:W-:Y:S01]  /*17790*/  @!P2 FMUL R69, R69, 16777216 ;  /* 0x4b8000004545a820 */ /* 0x000fe20000400000 */
[----:B------:R-:W-:Y:S01]  /*177a0*/  FMUL R185, R204, 0.25 ;  /* 0x3e800000ccb97820 */ /* 0x000fe20000400000 */
[----:B------:R-:W-:Y:S01]  /*177b0*/  @!P2 FMUL R65, R65, 16777216 ;  /* 0x4b8000004141a820 */ /* 0x000fe20000400000 */
[----:B------:R-:W-:Y:S01]  /*177c0*/  @!P2 FMUL R178, R178, 16777216 ;  /* 0x4b800000b2b2a820 */ /* 0x000fe20000400000 */
[----:B------:R-:W-:Y:S01]  /*177d0*/  @!P2 FMUL R76, R76, 16777216 ;  /* 0x4b8000004c4ca820 */ /* 0x000fe20000400000 */
[----:B------:R-:W-:Y:S01]  /*177e0*/  @!P2 FMUL R166, R166, 16777216 ;  /* 0x4b800000a6a6a820 */ /* 0x000fe20000400000 */
[----:B------:R-:W-:Y:S01]  /*177f0*/  @!P2 FMUL R72, R72, 16777216 ;  /* 0x4b8000004848a820 */ /* 0x000fe20000400000 */
[----:B------:R-:W-:Y:S01]  /*17800*/  @!P2 FMUL R77, R77, 16777216 ;  /* 0x4b8000004d4da820 */ /* 0x000fe20000400000 */
[----:B------:R-:W-:Y:S01]  /*17810*/  @!P2 FMUL R84, R84, 16777216 ;  /* 0x4b8000005454a820 */ /* 0x000fe20000400000 */
[----:B------:R-:W-:Y:S01]  /*17820*/  FMUL R13, R3, R69 ;  /* 0x00000045030d7220 */ /* 0x000fe20000400000 */
[----:B------:R-:W-:Y:S01]  /*17830*/  FSETP.NEU.AND P5, PT, R18, RZ, PT ;  /* 0x000000ff1200720b */ /* 0x000fe20003fad000 */
[----:B------:R-:W-:Y:S01]  /*17840*/  @!P2 FMUL R164, R164, 16777216 ;  /* 0x4b800000a4a4a820 */ /* 0x000fe20000400000 */
[----:B------:R-:W-:Y:S01]  /*17850*/  FSEL R185, R185, R204, P1 ;  /* 0x000000ccb9b97208 */ /* 0x000fe20000800000 */
[----:B------:R-:W-:Y:S01]  /*17860*/  @!P2 FMUL R80, R80, 16777216 ;  /* 0x4b8000005050a820 */ /* 0x000fe20000400000 */
[C---:B------:R-:W-:Y:S01]  /*17870*/  FMUL R220, R3.reuse, R178 ;  /* 0x000000b203dc7220 */ /* 0x040fe20000400000 */
[----:B------:R-:W4:Y:S01]  /*17880*/  LDL.LU R69, [R1+0x9c] ;  /* 0x00009c0001457983 */ /* 0x000f220000300800 */
[----:B------:R-:W-:Y:S01]  /*17890*/  FMUL R14, R3, R65 ;  /* 0x00000041030e7220 */ /* 0x000fe20000400000 */
[----:B------:R-:W-:Y:S01]  /*178a0*/  FMUL R18, R214, 0.25 ;  /* 0x3e800000d6127820 */ /* 0x000fe20000400000 */
[----:B------:R-:W-:Y:S01]  /*178b0*/  @!P2 FMUL R85, R85, 16777216 ;  /* 0x4b8000005555a820 */ /* 0x000fe20000400000 */
[C---:B------:R-:W-:Y:S01]  /*178c0*/  FMUL R204, R3.reuse, R166 ;  /* 0x000000a603cc7220 */ /* 0x040fe20000400000 */
[----:B------:R-:W4:Y:S01]  /*178d0*/  LDL.LU R65, [R1+0xbc] ;  /* 0x0000bc0001417983 */ /* 0x000f220000300800 */
[----:B------:R-:W-:Y:S01]  /*178e0*/  FMUL R178, R3, R76 ;  /* 0x0000004c03b27220 */ /* 0x000fe20000400000 */
[----:B------:R-:W-:Y:S01]  /*178f0*/  @!P2 FMUL R73, R73, 16777216 ;  /* 0x4b8000004949a820 */ /* 0x000fe20000400000 */
[----:B------:R-:W-:Y:S01]  /*17900*/  @!P2 FMUL R81, R81, 16777216 ;  /* 0x4b8000005151a820 */ /* 0x000fe20000400000 */
[----:B------:R-:W4:Y:S01]  /*17910*/  LDL.LU R76, [R1+0x13c] ;  /* 0x00013c00014c7983 */ /* 0x000f220000300800 */
[C---:B------:R-:W-:Y:S01]  /*17920*/  FMUL R166, R3.reuse, R72 ;  /* 0x0000004803a67220 */ /* 0x040fe20000400000 */
[----:B------:R-:W-:Y:S01]  /*17930*/  @!P2 FMUL R168, R168, 16777216 ;  /* 0x4b800000a8a8a820 */ /* 0x000fe20000400000 */
[----:B------:R-:W-:Y:S01]  /*17940*/  @!P2 FMUL R92, R92, 16777216 ;  /* 0x4b8000005c5ca820 */ /* 0x000fe20000400000 */
[----:B------:R-:W4:Y:S01]  /*17950*/  LDL.LU R72, [R1+0x7c] ;  /* 0x00007c0001487983 */ /* 0x000f220000300800 */
[----:B------:R-:W-:Y:S01]  /*17960*/  FMUL R5, R3, R77 ;  /* 0x0000004d03057220 */ /* 0x000fe20000400000 */
[----:B------:R-:W-:Y:S01]  /*17970*/  FMUL R9, R217, 0.25 ;  /* 0x3e800000d9097820 */ /* 0x000fe20000400000 */
[----:B------:R-:W-:Y:S01]  /*17980*/  @!P2 FMUL R179, R179, 16777216 ;  /* 0x4b800000b3b3a820 */ /* 0x000fe20000400000 */
[----:B------:R-:W-:Y:S01]  /*17990*/  @!P2 FMUL R88, R88, 16777216 ;  /* 0x4b8000005858a820 */ /* 0x000fe20000400000 */
[C---:B------:R-:W-:Y:S01]  /*179a0*/  FMUL R207, R3.reuse, R164 ;  /* 0x000000a403cf7220 */ /* 0x040fe20000400000 */
[----:B------:R-:W4:Y:S01]  /*179b0*/  LDL.LU R77, [R1+0x14c] ;  /* 0x00014c00014d7983 */ /* 0x000f220000300800 */
[----:B0-----:R-:W-:Y:S01]  /*179c0*/  FMUL R250, R3, R84 ;  /* 0x0000005403fa7220 */ /* 0x001fe20000400000 */
[----:B------:R-:W-:Y:S01]  /*179d0*/  @!P2 FMUL R182, R182, 16777216 ;  /* 0x4b800000b6b6a820 */ /* 0x000fe20000400000 */
[----:B------:R-:W-:Y:S01]  /*179e0*/  @!P2 FMUL R93, R93, 16777216 ;  /* 0x4b8000005d5da820 */ /* 0x000fe20000400000 */
[----:B------:R-:W4:Y:S01]  /*179f0*/  LDL.LU R84, [R1+0x16c] ;  /* 0x00016c0001547983 */ /* 0x000f220000300800 */
[----:B------:R-:W-:Y:S01]  /*17a00*/  FMUL R164, R3, R80 ;  /* 0x0000005003a47220 */ /* 0x000fe20000400000 */
[----:B------:R-:W-:Y:S01]  /*17a10*/  FSEL R18, R18, R214, P1 ;  /* 0x000000d612127208 */ /* 0x000fe20000800000 */
[----:B------:R-:W-:Y:S01]  /*17a20*/  @!P2 FMUL R173, R173, 16777216 ;  /* 0x4b800000adada820 */ /* 0x000fe20000400000 */
[----:B------:R-:W-:Y:S01]  /*17a30*/  @!P2 FMUL R89, R89, 16777216 ;  /* 0x4b8000005959a820 */ /* 0x000fe20000400000 */
[C---:B------:R-:W-:Y:S01]  /*17a40*/  FMUL R6, R3.reuse, R73 ;  /* 0x0000004903067220 */ /* 0x040fe20000400000 */
[----:B------:R-:W4:Y:S01]  /*17a50*/  LDL.LU R80, [R1+0x15c] ;  /* 0x00015c0001507983 */ /* 0x000f220000300800 */
[----:B------:R-:W-:Y:S01]  /*17a60*/  FMUL R211, R3, R85 ;  /* 0x0000005503d37220 */ /* 0x000fe20000400000 */
[----:B------:R-:W-:Y:S01]  /*17a70*/  @!P2 FMUL R177, R177, 16777216 ;  /* 0x4b800000b1b1a820 */ /* 0x000fe20000400000 */
[----:B------:R-:W-:Y:S01]  /*17a80*/  @!P2 FMUL R100, R100, 16777216 ;  /* 0x4b8000006464a820 */ /* 0x000fe20000400000 */
[C---:B------:R-:W-:Y:S01]  /*17a90*/  FMUL R214, R3.reuse, R168 ;  /* 0x000000a803d67220 */ /* 0x040fe20000400000 */
[----:B------:R-:W4:Y:S01]  /*17aa0*/  LDL.LU R85, [R1+0x188] ;  /* 0x0001880001557983 */ /* 0x000f220000300800 */
[C---:B------:R-:W-:Y:S01]  /*17ab0*/  FMUL R73, R3.reuse, R81 ;  /* 0x0000005103497220 */ /* 0x040fe20000400000 */
[C---:B------:R-:W-:Y:S01]  /*17ac0*/  FMUL R228, R3.reuse, R179 ;  /* 0x000000b303e47220 */ /* 0x040fe20000400000 */
[----:B------:R-:W-:Y:S01]  /*17ad0*/  FMUL R168, R3, R92 ;  /* 0x0000005c03a87220 */ /* 0x000fe20000400000 */
[----:B------:R-:W4:Y:S01]  /*17ae0*/  LDL.LU R81, [R1+0x17c] ;  /* 0x00017c0001517983 */ /* 0x000f220000300800 */
[----:B------:R-:W-:Y:S01]  /*17af0*/  FSEL R9, R9, R217, P1 ;  /* 0x000000d909097208 */ /* 0x000fe20000800000 */
[C---:B------:R-:W-:Y:S01]  /*17b00*/  FMUL R221, R3.reuse, R182 ;  /* 0x000000b603dd7220 */ /* 0x040fe20000400000 */
[C---:B------:R-:W-:Y:S01]  /*17b10*/  FMUL R179, R3.reuse, R88 ;  /* 0x0000005803b37220 */ /* 0x040fe20000400000 */
[----:B------:R-:W4:Y:S01]  /*17b20*/  LDL.LU R92, [R1+0x148] ;  /* 0x00014800015c7983 */ /* 0x000f220000300800 */
[C---:B------:R-:W-:Y:S01]  /*17b30*/  FMUL R217, R3.reuse, R173 ;  /* 0x000000ad03d97220 */ /* 0x040fe20000400000 */
[C---:B------:R-:W-:Y:S01]  /*17b40*/  FMUL R182, R3.reuse, R93 ;  /* 0x0000005d03b67220 */ /* 0x040fe20000400000 */
[C---:B------:R-:W-:Y:S01]  /*17b50*/  FMUL R224, R3.reuse, R177 ;  /* 0x000000b103e07220 */ /* 0x040fe20000400000 */
[----:B------:R-:W4:Y:S01]  /*17b60*/  LDL.LU R88, [R1+0x168] ;  /* 0x0001680001587983 */ /* 0x000f220000300800 */
[C---:B------:R-:W-:Y:S01]  /*17b70*/  FMUL R173, R3.reuse, R89 ;  /* 0x0000005903ad7220 */ /* 0x040fe20000400000 */
[----:B------:R-:W-:-:S02]  /*17b80*/  FMUL R177, R3, R100 ;  /* 0x0000006403b17220 */ /* 0x000fc40000400000 */
[----:B------:R-:W4:Y:S04]  /*17b90*/  LDL.LU R93, [R1+0x158] ;  /* 0x00015800015d7983 */ /* 0x000f280000300800 */
[----:B------:R-:W4:Y:S04]  /*17ba0*/  LDL.LU R89, [R1+0x178] ;  /* 0x0001780001597983 */ /* 0x000f280000300800 */
[----:B------:R-:W4:Y:S01]  /*17bb0*/  LDL.LU R100, [R1+0x118] ;  /* 0x0001180001647983 */ /* 0x000f220000300800 */
[----:B------:R-:W-:-:S04]  /*17bc0*/  @!P2 FMUL R96, R96, 16777216 ;  /* 0x4b8000006060a820 */ /* 0x000fc80000400000 */
[----:B------:R-:W-:Y:S02]  /*17bd0*/  FMUL R12, R3, R96 ;  /* 0x00000060030c7220 */ /* 0x000fe40000400000 */
[----:B------:R-:W4:Y:S01]  /*17be0*/  LDL.LU R96, [R1+0x128] ;  /* 0x0001280001607983 */ /* 0x000f220000300800 */
[----:B------:R-:W-:Y:S01]  /*17bf0*/  FMUL R152, R208, 0.25 ;  /* 0x3e800000d0987820 */ /* 0x000fe20000400000 */
[----:B------:R-:W-:Y:S01]  /*17c00*/  FMUL R193, R197, 0.25 ;  /* 0x3e800000c5c17820 */ /* 0x000fe20000400000 */
[----:B------:R-:W-:-:S03]  /*17c10*/  @!P2 FMUL R176, R176, 16777216 ;  /* 0x4b800000b0b0a820 */ /* 0x000fc60000400000 */
[----:B------:R-:W-:Y:S01]  /*17c20*/  FSEL R152, R152, R208, P1 ;  /* 0x000000d098987208 */ /* 0x000fe20000800000 */
[----:B------:R-:W-:Y:S01]  /*17c30*/  @!P2 FMUL R101, R101, 16777216 ;  /* 0x4b8000006565a820 */ /* 0x000fe20000400000 */
[----:B------:R-:W-:Y:S01]  /*17c40*/  FMUL R8, R218, 0.25 ;  /* 0x3e800000da087820 */ /* 0x000fe20000400000 */
[----:B------:R-:W-:Y:S01]  /*17c50*/  @!P2 FMUL R97, R97, 16777216 ;  /* 0x4b8000006161a820 */ /* 0x000fe20000400000 */
[----:B------:R-:W-:Y:S01]  /*17c60*/  @!P2 FMUL R108, R108, 16777216 ;  /* 0x4b8000006c6ca820 */ /* 0x000fe20000400000 */
[----:B------:R-:W-:Y:S01]  /*17c70*/  @!P2 FMUL R152, R152, 16777216 ;  /* 0x4b8000009898a820 */ /* 0x000fe20000400000 */
[----:B------:R-:W-:Y:S01]  /*17c80*/  @!P2 FMUL R167, R167, 16777216 ;  /* 0x4b800000a7a7a820 */ /* 0x000fe20000400000 */
[----:B------:R-:W-:Y:S01]  /*17c90*/  @!P2 FMUL R104, R104, 16777216 ;  /* 0x4b8000006868a820 */ /* 0x000fe20000400000 */
[----:B------:R-:W-:Y:S01]  /*17ca0*/  FMUL R223, R3, R176 ;  /* 0x000000b003df7220 */ /* 0x000fe20000400000 */
[----:B------:R-:W-:Y:S01]  /*17cb0*/  FSEL R193, R193, R197, P1 ;  /* 0x000000c5c1c17208 */ /* 0x000fe20000800000 */
[C---:B------:R-:W-:Y:S01]  /*17cc0*/  FMUL R176, R3.reuse, R101 ;  /* 0x0000006503b07220 */ /* 0x040fe20000400000 */
[----:B------:R-:W-:Y:S01]  /*17cd0*/  FSEL R8, R8, R218, P1 ;  /* 0x000000da08087208 */ /* 0x000fe20000800000 */
[C---:B------:R-:W-:Y:S01]  /*17ce0*/  FMUL R197, R3.reuse, R152 ;  /* 0x0000009803c57220 */ /* 0x040fe20000400000 */
[----:B------:R-:W4:Y:S01]  /*17cf0*/  LDL.LU R101, [R1+0xfc] ;  /* 0x0000fc0001657983 */ /* 0x000f220000300800 */
[C---:B------:R-:W-:Y:S01]  /*17d00*/  FMUL R222, R3.reuse, R97 ;  /* 0x0000006103de7220 */ /* 0x040fe20000400000 */
[C---:B------:R-:W-:Y:S01]  /*17d10*/  FMUL R218, R3.reuse, R167 ;  /* 0x000000a703da7220 */ /* 0x040fe20000400000 */
[C---:B------:R-:W-:Y:S01]  /*17d20*/  FMUL R152, R3.reuse, R108 ;  /* 0x0000006c03987220 */ /* 0x040fe20000400000 */
[----:B------:R-:W4:Y:S01]  /*17d30*/  LDL.LU R97, [R1+0x138] ;  /* 0x0001380001617983 */ /* 0x000f220000300800 */
[----:B------:R-:W-:-:S03]  /*17d40*/  FMUL R167, R3, R104 ;  /* 0x0000006803a77220 */ /* 0x000fc60000400000 */
[----:B------:R-:W4:Y:S04]  /*17d50*/  LDL.LU R108, [R1+0x18c] ;  /* 0x00018c00016c7983 */ /* 0x000f280000300800 */
[----:B------:R-:W4:Y:S01]  /*17d60*/  LDL.LU R104, [R1+0x198] ;  /* 0x0001980001687983 */ /* 0x000f220000300800 */
[----:B------:R-:W-:Y:S01]  /*17d70*/  @!P2 FMUL R181, R181, 16777216 ;  /* 0x4b800000b5b5a820 */ /* 0x000fe20000400000 */
[----:B------:R-:W-:-:S03]  /*17d80*/  @!P2 FMUL R109, R109, 16777216 ;  /* 0x4b8000006d6da820 */ /* 0x000fc60000400000 */
[C---:B------:R-:W-:Y:S01]  /*17d90*/  FMUL R226, R3.reuse, R181 ;  /* 0x000000b503e27220 */ /* 0x040fe20000400000 */
[----:B------:R-:W-:Y:S02]  /*17da0*/  FMUL R181, R3, R109 ;  /* 0x0000006d03b57220 */ /* 0x000fe40000400000 */
[----:B------:R-:W4:Y:S01]  /*17db0*/  LDL.LU R109, [R1+0x19c] ;  /* 0x00019c00016d7983 */ /* 0x000f220000300800 */
[----:B------:R-:W-:Y:S01]  /*17dc0*/  FSETP.NEU.AND P0, PT, R19, RZ, PT ;  /* 0x000000ff1300720b */ /* 0x000fe20003f0d000 */
[----:B------:R-:W-:Y:S01]  /*17dd0*/  FMUL R10, R216, 0.25 ;  /* 0x3e800000d80a7820 */ /* 0x000fe20000400000 */
[----:B------:R-:W-:Y:S01]  /*17de0*/  FMUL R11, R215, 0.25 ;  /* 0x3e800000d70b7820 */ /* 0x000fe20000400000 */
[----:B------:R-:W-:Y:S01]  /*17df0*/  FMUL R19, R213, 0.25 ;  /* 0x3e800000d5137820 */ /* 0x000fe20000400000 */
[----:B------:R-:W-:Y:S01]  /*17e00*/  FMUL R21, R212, 0.25 ;  /* 0x3e800000d4157820 */ /* 0x000fe20000400000 */
[----:B------:R-:W-:Y:S01]  /*17e10*/  FMUL R188, R201, 0.25 ;  /* 0x3e800000c9bc7820 */ /* 0x000fe20000400000 */
[----:B------:R-:W-:Y:S01]  /*17e20*/  FMUL R189, R200, 0.25 ;  /* 0x3e800000c8bd7820 */ /* 0x000fe20000400000 */
[----:B------:R-:W-:Y:S01]  /*17e30*/  FSEL R10, R10, R216, P1 ;  /* 0x000000d80a0a7208 */ /* 0x000fe20000800000 */
[----:B------:R-:W-:Y:S01]  /*17e40*/  @!P2 FMUL R191, R191, 16777216 ;  /* 0x4b800000bfbfa820 */ /* 0x000fe20000400000 */
[----:B------:R-:W-:Y:S01]  /*17e50*/  FSEL R11, R11, R215, P1 ;  /* 0x000000d70b0b7208 */ /* 0x000fe20000800000 */
[----:B------:R-:W-:Y:S01]  /*17e60*/  @!P2 FMUL R25, R25, 16777216 ;  /* 0x4b8000001919a820 */ /* 0x000fe20000400000 */
[----:B------:R-:W-:-:S02]  /*17e70*/  FSEL R19, R19, R213, P1 ;  /* 0x000000d513137208 */ /* 0x000fc40000800000 */
        /* <DEDUP_REMOVED lines=50> */
[----:B------:R-:W-:-:S02]  /*181a0*/  IMAD.MOV.U32 R25, RZ, RZ, R238 ;  /* 0x000000ffff197224 */ /* 0x000fc400078e00ee */
[C---:B------:R-:W-:Y:S01]  /*181b0*/  FMUL R200, R3.reuse, R157 ;  /* 0x0000009d03c87220 */ /* 0x040fe20000400000 */
        /* <DEDUP_REMOVED lines=43> */
[----:B------:R-:W-:Y:S01]  /*18470*/  FMUL R238, R3, R145 ;  /* 0x0000009103ee7220 */ /* 0x000fe20000400000 */
[----:B------:R-:W-:-:S05]  /*18480*/  FMUL R3, R25, 0.25 ;  /* 0x3e80000019037820 */ /* 0x000fca0000400000 */
[----:B------:R-:W-:Y:S01]  /*18490*/  FSEL R3, R3, R25, P3 ;  /* 0x0000001903037208 */ /* 0x000fe20001800000 */
[----:B------:R-:W-:-:S05]  /*184a0*/  FMUL R25, R28, 0.25 ;  /* 0x3e8000001c197820 */ /* 0x000fca0000400000 */
[----:B------:R-:W-:Y:S01]  /*184b0*/  FSEL R25, R25, R28, P3 ;  /* 0x0000001c19197208 */ /* 0x000fe20001800000 */
[----:B--2---:R-:W-:-:S05]  /*184c0*/  FMUL R28, R32, 0.25 ;  /* 0x3e800000201c7820 */ /* 0x004fca0000400000 */
[----:B------:R-:W-:Y:S01]  /*184d0*/  FSEL R28, R28, R32, P3 ;  /* 0x000000201c1c7208 */ /* 0x000fe20001800000 */
        /* <DEDUP_REMOVED lines=28> */
[----:B------:R-:W-:-:S04]  /*186a0*/  FSEL R24, R24, R72, P3 ;  /* 0x0000004818187208 */ /* 0x000fc80001800000 */
[----:B------:R-:W-:Y:S01]  /*186b0*/  FSEL R92, R92, R80, P3 ;  /* 0x000000505c5c7208 */ /* 0x000fe20001800000 */
[----:B------:R-:W-:Y:S01]  /*186c0*/  FMUL R80, R88, 0.25 ;  /* 0x3e80000058507820 */ /* 0x000fe20000400000 */
[----:B------:R-:W-:-:S04]  /*186d0*/  FMUL R72, R29, 0.25 ;  /* 0x3e8000001d487820 */ /* 0x000fc80000400000 */
[----:B------:R-:W-:Y:S01]  /*186e0*/  FSEL R80, R80, R88, P3 ;  /* 0x0000005850507208 */ /* 0x000fe20001800000 */
[----:B------:R-:W-:Y:S01]  /*186f0*/  FMUL R88, R81, 0.25 ;  /* 0x3e80000051587820 */ /* 0x000fe20000400000 */
[----:B------:R-:W-:Y:S01]  /*18700*/  FSEL R72, R72, R29, P3 ;  /* 0x0000001d48487208 */ /* 0x000fe20001800000 */
[----:B------:R-:W-:-:S03]  /*18710*/  FMUL R29, R69, 0.25 ;  /* 0x3e800000451d7820 */ /* 0x000fc60000400000 */
        /* <DEDUP_REMOVED lines=31> */
[----:B------:R-:W-:Y:S01]  /*18910*/  FMUL R48, R49, 0.25 ;  /* 0x3e80000031307820 */ /* 0x000fe20000400000 */
[----:B------:R-:W-:Y:S02]  /*18920*/  FMUL R105, R57, 0.25 ;  /* 0x3e80000039697820 */ /* 0x000fe40000400000 */
        /* <DEDUP_REMOVED lines=16> */
[----:B------:R-:W-:Y:S01]  /*18a30*/  FMUL R53, R93, 0.25 ;  /* 0x3e8000005d357820 */ /* 0x000fe20000400000 */
        /* <DEDUP_REMOVED lines=11> */
[----:B------:R-:W-:-:S02]  /*18af0*/  MOV R141, R124 ;  /* 0x0000007c008d7202 */ /* 0x000fc40000000f00 */
[----:B------:R-:W-:Y:S01]  /*18b00*/  FSEL R38, R57, R38, P3 ;  /* 0x0000002639267208 */ /* 0x000fe20001800000 */
[----:B------:R-:W-:Y:S01]  /*18b10*/  FMUL R57, R39, 0.25 ;  /* 0x3e80000027397820 */ /* 0x000fe20000400000 */
[----:B------:R-:W-:Y:S01]  /*18b20*/  FSEL R102, R56, R102, P3 ;  /* 0x0000006638667208 */ /* 0x000fe20001800000 */
[----:B------:R-:W-:Y:S01]  /*18b30*/  FMUL R56, R103, 0.25 ;  /* 0x3e80000067387820 */ /* 0x000fe20000400000 */
[----:B------:R-:W-:Y:S01]  /*18b40*/  FSEL R162, R162, R86, P3 ;  /* 0x00000056a2a27208 */ /* 0x000fe20001800000 */
[----:B------:R-:W-:Y:S01]  /*18b50*/  IMAD.MOV.U32 R86, RZ, RZ, R141 ;  /* 0x000000ffff567224 */ /* 0x000fe200078e008d */
[----:B------:R-:W-:Y:S01]  /*18b60*/  FSEL R93, R93, R77, P3 ;  /* 0x0000004d5d5d7208 */ /* 0x000fe20001800000 */
[----:B------:R-:W-:Y:S01]  /*18b70*/  IMAD.MOV.U32 R141, RZ, RZ, R164 ;  /* 0x000000ffff8d7224 */ /* 0x000fe200078e00a4 */
[----:B------:R-:W-:Y:S01]  /*18b80*/  FSEL R155, R155, R154, P3 ;  /* 0x0000009a9b9b7208 */ /* 0x000fe20001800000 */
[----:B------:R-:W-:Y:S01]  /*18b90*/  FMUL R77, R89, 0.25 ;  /* 0x3e800000594d7820 */ /* 0x000fe20000400000 */
[----:B------:R-:W-:Y:S01]  /*18ba0*/  FMUL R154, R158, 0.25 ;  /* 0x3e8000009e9a7820 */ /* 0x000fe20000400000 */
[----:B------:R-:W-:Y:S01]  /*18bb0*/  FMUL R121, R62, 0.25 ;  /* 0x3e8000003e797820 */ /* 0x000fe20000400000 */
[----:B------:R-:W-:Y:S01]  /*18bc0*/  FMUL R164, R87, 0.25 ;  /* 0x3e80000057a47820 */ /* 0x000fe20000400000 */
[----:B------:R-:W-:Y:S01]  /*18bd0*/  FSEL R39, R57, R39, P3 ;  /* 0x0000002739277208 */ /* 0x000fe20001800000 */
[----:B------:R-:W-:-:S02]  /*18be0*/  IMAD.MOV.U32 R145, RZ, RZ, R172 ;  /* 0x000000ffff917224 */ /* 0x000fc400078e00ac */
[----:B------:R-:W-:Y:S01]  /*18bf0*/  FMUL R57, R46, 0.25 ;  /* 0x3e8000002e397820 */ /* 0x000fe20000400000 */
[----:B------:R-:W-:Y:S01]  /*18c00*/  FSEL R103, R56, R103, P3 ;  /* 0x0000006738677208 */ /* 0x000fe20001800000 */
[----:B------:R-:W-:Y:S01]  /*18c10*/  FMUL R172, R126, 0.25 ;  /* 0x3e8000007eac7820 */ /* 0x000fe20000400000 */
[----:B------:R-:W-:Y:S02]  /*18c20*/  IMAD.MOV.U32 R129, RZ, RZ, R125 ;  /* 0x000000ffff817224 */ /* 0x000fe400078e007d */
[----:B------:R-:W-:Y:S01]  /*18c30*/  FMUL R56, R106, 0.25 ;  /* 0x3e8000006a387820 */ /* 0x000fe20000400000 */
        /* <DEDUP_REMOVED lines=9> */
[----:B------:R-:W-:-:S02]  /*18cd0*/  IMAD.MOV.U32 R144, RZ, RZ, R129 ;  /* 0x000000ffff907224 */ /* 0x000fc400078e0081 */
[----:B------:R-:W-:Y:S01]  /*18ce0*/  FMUL R166, R94, 0.25 ;  /* 0x3e8000005ea67820 */ /* 0x000fe20000400000 */
[----:B------:R-:W-:Y:S01]  /*18cf0*/  FSEL R172, R172, R126, P3 ;  /* 0x0000007eacac7208 */ /* 0x000fe20001800000 */
[----:B------:R-:W-:Y:S01]  /*18d00*/  FMUL R174, R134, 0.25 ;  /* 0x3e80000086ae7820 */ /* 0x000fe20000400000 */
[----:B------:R-:W-:Y:S01]  /*18d10*/  FMUL R57, R47, 0.25 ;  /* 0x3e8000002f397820 */ /* 0x000fe20000400000 */
[----:B------:R-:W-:Y:S01]  /*18d20*/  IMAD.MOV.U32 R129, RZ, RZ, R167 ;  /* 0x000000ffff817224 */ /* 0x000fe200078e00a7 */
[----:B------:R-:W-:Y:S01]  /*18d30*/  FSEL R106, R56, R106, P3 ;  /* 0x0000006a386a7208 */ /* 0x000fe20001800000 */
[----:B------:R-:W-:Y:S02]  /*18d40*/  IMAD.MOV.U32 R126, RZ, RZ, R176 ;  /* 0x000000ffff7e7224 */ /* 0x000fe400078e00b0 */
[----:B------:R-:W-:Y:S01]  /*18d50*/  FMUL R167, R90, 0.25 ;  /* 0x3e8000005aa77820 */ /* 0x000fe20000400000 */
[----:B------:R-:W-:Y:S01]  /*18d60*/  FMUL R56, R107, 0.25 ;  /* 0x3e8000006b387820 */ /* 0x000fe20000400000 */
        /* <DEDUP_REMOVED lines=9> */
[----:B------:R-:W-:Y:S01]  /*18e00*/  FSEL R47, R57, R47, P3 ;  /* 0x0000002f392f7208 */ /* 0x000fe20001800000 */
[----:B------:R-:W-:Y:S01]  /*18e10*/  FMUL R57, R54, 0.25 ;  /* 0x3e80000036397820 */ /* 0x000fe20000400000 */
[----:B------:R-:W-:Y:S01]  /*18e20*/  MOV R134, R177 ;  /* 0x000000b100867202 */ /* 0x000fe20000000f00 */
[----:B------:R-:W-:Y:S01]  /*18e30*/  FMUL R169, R91, 0.25 ;  /* 0x3e8000005ba97820 */ /* 0x000fe20000400000 */
[----:B------:R-:W-:Y:S01]  /*18e40*/  FSEL R167, R167, R90, P3 ;  /* 0x0000005aa7a77208 */ /* 0x000fe20001800000 */
[----:B------:R-:W-:Y:S01]  /*18e50*/  FMUL R177, R131, 0.25 ;  /* 0x3e80000083b17820 */ /* 0x000fe20000400000 */
[----:B------:R-:W-:Y:S01]  /*18e60*/  FSEL R107, R56, R107, P3 ;  /* 0x0000006b386b7208 */ /* 0x000fe20001800000 */
[----:B------:R-:W-:Y:S01]  /*18e70*/  IMAD.MOV.U32 R90, RZ, RZ, R168 ;  /* 0x000000ffff5a7224 */ /* 0x000fe200078e00a8 */
[----:B------:R-:W-:Y:S01]  /*18e80*/  FSEL R176, R176, R135, P3 ;  /* 0x00000087b0b07208 */ /* 0x000fe20001800000 */
[----:B------:R-:W-:Y:S01]  /*18e90*/  FMUL R56, R114, 0.25 ;  /* 0x3e80000072387820 */ /* 0x000fe20000400000 */
[----:B------:R-:W-:-:S02]  /*18ea0*/  IMAD.MOV.U32 R135, RZ, RZ, R145 ;  /* 0x000000ffff877224 */ /* 0x000fc400078e0091 */
[----:B------:R-:W-:Y:S01]  /*18eb0*/  FMUL R168, R95, 0.25 ;  /* 0x3e8000005fa87820 */ /* 0x000fe20000400000 */
[----:B------:R-:W-:Y:S01]  /*18ec0*/  MOV R145, R129 ;  /* 0x0000008100917202 */ /* 0x000fe20000000f00 */
[----:B------:R-:W-:Y:S01]  /*18ed0*/  IMAD.MOV.U32 R149, RZ, RZ, R140 ;  /* 0x000000ffff957224 */ /* 0x000fe200078e008c */
[----:B------:R-:W-:Y:S01]  /*18ee0*/  FSEL R84, R84, R85, P3 ;  /* 0x0000005554547208 */ /* 0x000fe20001800000 */
[----:B------:R-:W-:Y:S02]  /*18ef0*/  IMAD.MOV.U32 R129, RZ, RZ, R181 ;  /* 0x000000ffff817224 */ /* 0x000fe400078e00b5 */
[----:B------:R-:W-:Y:S01]  /*18f00*/  FMUL R85, R109, 0.25 ;  /* 0x3e8000006d557820 */ /* 0x000fe20000400000 */
[----:B------:R-:W-:Y:S01]  /*18f10*/  FSEL R179, R179, R138, P3 ;  /* 0x0000008ab3b37208 */ /* 0x000fe20001800000 */
[----:B------:R-:W-:Y:S01]  /*18f20*/  FMUL R181, R139, 0.25 ;  /* 0x3e8000008bb57820 */ /* 0x000fe20000400000 */
[----:B------:R-:W-:Y:S01]  /*18f30*/  FMUL R116, R160, 0.25 ;  /* 0x3e800000a0747820 */ /* 0x000fe20000400000 */
[----:B------:R-:W-:Y:S01]  /*18f40*/  FSEL R54, R57, R54, P3 ;  /* 0x0000003639367208 */ /* 0x000fe20001800000 */
[----:B------:R-:W-:Y:S01]  /*18f50*/  IMAD.MOV.U32 R138, RZ, RZ, R180 ;  /* 0x000000ffff8a7224 */ /* 0x000fe200078e00b4 */
[----:B------:R-:W-:Y:S01]  /*18f60*/  FSEL R169, R169, R91, P3 ;  /* 0x0000005ba9a97208 */ /* 0x000fe20001800000 */
[----:B------:R-:W-:Y:S01]  /*18f70*/  FMUL R57, R55, 0.25 ;  /* 0x3e80000037397820 */ /* 0x000fe20000400000 */
[----:B------:R-:W-:Y:S01]  /*18f80*/  FSEL R177, R177, R131, P3 ;  /* 0x00000083b1b17208 */ /* 0x000fe20001800000 */
[----:B------:R-:W-:Y:S01]  /*18f90*/  IMAD.MOV.U32 R91, RZ, RZ, R170 ;  /* 0x000000ffff5b7224 */ /* 0x000fe200078e00aa */
[----:B------:R-:W-:Y:S01]  /*18fa0*/  FSEL R114, R56, R114, P3 ;  /* 0x0000007238727208 */ /* 0x000fe20001800000 */
[----:B------:R-:W-:-:S02]  /*18fb0*/  IMAD.MOV.U32 R131, RZ, RZ, R178 ;  /* 0x000000ffff837224 */ /* 0x000fc400078e00b2 */
[----:B------:R-:W-:Y:S01]  /*18fc0*/  FMUL R180, R143, 0.25 ;  /* 0x3e8000008fb47820 */ /* 0x000fe20000400000 */
[----:B------:R-:W-:Y:S01]  /*18fd0*/  IMAD.MOV.U32 R140, RZ, RZ, R157 ;  /* 0x000000ffff8c7224 */ /* 0x000fe200078e009d */
[----:B------:R-:W-:Y:S01]  /*18fe0*/  FSEL R168, R168, R95, P3 ;  /* 0x0000005fa8a87208 */ /* 0x000fe20001800000 */
[----:B------:R-:W-:Y:S01]  /*18ff0*/  FMUL R170, R98, 0.25 ;  /* 0x3e80000062aa7820 */ /* 0x000fe20000400000 */
[----:B------:R-:W-:Y:S01]  /*19000*/  FMUL R56, R115, 0.25 ;  /* 0x3e80000073387820 */ /* 0x000fe20000400000 */
[----:B------:R-:W-:Y:S01]  /*19010*/  FMUL R178, R142, 0.25 ;  /* 0x3e8000008eb27820 */ /* 0x000fe20000400000 */
[----:B------:R-:W-:Y:S01]  /*19020*/  FMUL R124, R63, 0.25 ;  /* 0x3e8000003f7c7820 */ /* 0x000fe20000400000 */
[----:B------:R-:W-:Y:S01]  /*19030*/  MOV R95, R149 ;  /* 0x00000095005f7202 */ /* 0x000fe20000000f00 */
[----:B------:R-:W-:Y:S01]  /*19040*/  @!P4 FMUL R48, R48, 16777216 ;  /* 0x4b8000003030c820 */ /* 0x000fe20000400000 */
[----:B------:R-:W-:Y:S01]  /*19050*/  FSEL R85, R85, R109, P3 ;  /* 0x0000006d55557208 */ /* 0x000fe20001800000 */
[----:B------:R-:W-:Y:S01]  /*19060*/  FMUL R109, R163, 0.25 ;  /* 0x3e800000a36d7820 */ /* 0x000fe20000400000 */
[----:B------:R-:W-:-:S02]  /*19070*/  MOV R149, R175 ;  /* 0x000000af00957202 */ /* 0x000fc40000000f00 */
[----:B------:R-:W-:Y:S01]  /*19080*/  FSEL R181, R181, R139, P3 ;  /* 0x0000008bb5b57208 */ /* 0x000fe20001800000 */
[----:B------:R-:W-:Y:S01]  /*19090*/  IMAD.MOV.U32 R139, RZ, RZ, R182 ;  /* 0x000000ffff8b7224 */ /* 0x000fe200078e00b6 */
[----:B------:R-:W-:Y:S01]  /*190a0*/  FSEL R116, R116, R160, P3 ;  /* 0x000000a074747208 */ /* 0x000fe20001800000 */
[----:B------:R-:W-:Y:S01]  /*190b0*/  FMUL R160, R79, 0.25 ;  /* 0x3e8000004fa07820 */ /* 0x000fe20000400000 */
[----:B------:R-:W-:Y:S01]  /*190c0*/  FSEL R55, R57, R55, P3 ;  /* 0x0000003739377208 */ /* 0x000fe20001800000 */
[----:B------:R-:W-:Y:S01]  /*190d0*/  IMAD.MOV.U32 R148, RZ, RZ, R140 ;  /* 0x000000ffff947224 */ /* 0x000fe200078e008c */
[----:B------:R-:W-:Y:S01]  /*190e0*/  FSEL R180, R180, R143, P3 ;  /* 0x0000008fb4b47208 */ /* 0x000fe20001800000 */
[----:B------:R-:W-:Y:S01]  /*190f0*/  FMUL R57, R110, 0.25 ;  /* 0x3e8000006e397820 */ /* 0x000fe20000400000 */
[----:B------:R-:W-:Y:S01]  /*19100*/  MOV R140, R165 ;  /* 0x000000a5008c7202 */ /* 0x000fe20000000f00 */
[----:B------:R-:W-:Y:S01]  /*19110*/  IMAD.MOV.U32 R143, RZ, RZ, R183 ;  /* 0x000000ffff8f7224 */ /* 0x000fe200078e00b7 */
[----:B------:R-:W-:Y:S01]  /*19120*/  FSEL R170, R170, R98, P3 ;  /* 0x00000062aaaa7208 */ /* 0x000fe20001800000 */
[----:B------:R-:W-:Y:S01]  /*19130*/  IMAD.MOV.U32 R98, RZ, RZ, R171 ;  /* 0x000000ffff627224 */ /* 0x000fe200078e00ab */
[----:B------:R-:W-:Y:S01]  /*19140*/  FSEL R115, R56, R115, P3 ;  /* 0x0000007338737208 */ /* 0x000fe20001800000 */
[----:B------:R-:W-:Y:S01]  /*19150*/  FMUL R56, R122, 0.25 ;  /* 0x3e8000007a387820 */ /* 0x000fe20000400000 */
[----:B------:R-:W-:Y:S01]  /*19160*/  FSEL R178, R178, R142, P3 ;  /* 0x0000008eb2b27208 */ /* 0x000fe20001800000 */
[----:B------:R-:W-:Y:S01]  /*19170*/  FMUL R171, R99, 0.25 ;  /* 0x3e80000063ab7820 */ /* 0x000fe20000400000 */
[----:B------:R-:W-:Y:S01]  /*19180*/  FSEL R124, R124, R63, P3 ;  /* 0x0000003f7c7c7208 */ /* 0x000fe20001800000 */
[----:B------:R-:W-:Y:S01]  /*19190*/  FMUL R63, R2, R48 ;  /* 0x00000030023f7220 */ /* 0x000fe20000400000 */
[----:B------:R-:W-:Y:S01]  /*191a0*/  MOV R142, R149 ;  /* 0x00000095008e7202 */ /* 0x000fe20000000f00 */
[----:B------:R-:W-:Y:S01]  /*191b0*/  FMUL R117, R156, 0.25 ;  /* 0x3e8000009c757820 */ /* 0x000fe20000400000 */
[----:B------:R-:W-:Y:S01]  /*191c0*/  FSEL R109, R109, R163, P3 ;  /* 0x000000a36d6d7208 */ /* 0x000fe20001800000 */
[----:B------:R-:W-:Y:S01]  /*191d0*/  FMUL R163, R82, 0.25 ;  /* 0x3e80000052a37820 */ /* 0x000fe20000400000 */
[----:B------:R-:W-:Y:S01]  /*191e0*/  MOV R48, R139 ;  /* 0x0000008b00307202 */ /* 0x000fe20000000f00 */
        /* <DEDUP_REMOVED lines=8> */
[----:B------:R-:W-:Y:S01]  /*19270*/  MOV R140, R184 ;  /* 0x000000b8008c7202 */ /* 0x000fe20000000f00 */
[----:B------:R-:W-:Y:S01]  /*19280*/  IMAD.MOV.U32 R138, RZ, RZ, R142 ;  /* 0x000000ffff8a7224 */ /* 0x000fe200078e008e */
[----:B------:R-:W-:Y:S01]  /*19290*/  FSEL R171, R171, R99, P3 ;  /* 0x00000063abab7208 */ /* 0x000fe20001800000 */
[----:B------:R-:W-:Y:S01]  /*192a0*/  FMUL R56, R123, 0.25 ;  /* 0x3e8000007b387820 */ /* 0x000fe20000400000 */
[----:B------:R-:W-:Y:S01]  /*192b0*/  FMUL R184, R151, 0.25 ;  /* 0x3e80000097b87820 */ /* 0x000fe20000400000 */
[----:B------:R-:W-:Y:S01]  /*192c0*/  IMAD.MOV.U32 R142, RZ, RZ, R131 ;  /* 0x000000ffff8e7224 */ /* 0x000fe200078e0083 */
[----:B------:R-:W-:Y:S01]  /*192d0*/  FSEL R117, R117, R156, P3 ;  /* 0x0000009c75757208 */ /* 0x000fe20001800000 */
[----:B------:R-:W-:Y:S01]  /*192e0*/  IMAD.MOV.U32 R99, RZ, RZ, R144 ;  /* 0x000000ffff637224 */ /* 0x000fe200078e0090 */
[----:B------:R-:W-:Y:S01]  /*192f0*/  MOV R131, R135 ;  /* 0x0000008700837202 */ /* 0x000fe20000000f00 */
[----:B------:R-:W-:Y:S01]  /*19300*/  FMUL R156, R153, 0.25 ;  /* 0x3e800000999c7820 */ /* 0x000fe20000400000 */
[----:B------:R-:W-:Y:S01]  /*19310*/  FSEL R163, R163, R82, P3 ;  /* 0x00000052a3a37208 */ /* 0x000fe20001800000 */
[----:B------:R-:W-:-:S02]  /*19320*/  IMAD.MOV.U32 R144, RZ, RZ, R128 ;  /* 0x000000ffff907224 */ /* 0x000fc400078e0080 */
[----:B------:R-:W-:Y:S01]  /*19330*/  @!P4 FMUL R3, R3, 16777216 ;  /* 0x4b8000000303c820 */ /* 0x000fe20000400000 */
[----:B------:R-:W-:Y:S02]  /*19340*/  IMAD.MOV.U32 R128, RZ, RZ, R173 ;  /* 0x000000ffff807224 */ /* 0x000fe400078e00ad */
[----:B------:R-:W-:Y:S01]  /*19350*/  FMUL R182, R150, 0.25 ;  /* 0x3e80000096b67820 */ /* 0x000fe20000400000 */
[----:B------:R-:W-:Y:S01]  /*19360*/  IMAD.MOV.U32 R82, RZ, RZ, R141 ;  /* 0x000000ffff527224 */ /* 0x000fe200078e008d */
[----:B------:R-:W-:Y:S01]  /*19370*/  FSEL R111, R57, R111, P3 ;  /* 0x0000006f396f7208 */ /* 0x000fe20001800000 */
[----:B------:R-:W-:Y:S01]  /*19380*/  FMUL R173, R127, 0.25 ;  /* 0x3e8000007fad7820 */ /* 0x000fe20000400000 */
[----:B------:R-:W-:Y:S01]  /*19390*/  FSEL R175, R175, R130, P3 ;  /* 0x00000082afaf7208 */ /* 0x000fe20001800000 */
[----:B------:R-:W-:Y:S02]  /*193a0*/  IMAD.MOV.U32 R141, RZ, RZ, R185 ;  /* 0x000000ffff8d7224 */ /* 0x000fe400078e00b9 */
[----:B------:R-:W-:Y:S01]  /*193b0*/  @!P4 FMUL R84, R84, 16777216 ;  /* 0x4b8000005454c820 */ /* 0x000fe20000400000 */
[----:B------:R-:W-:Y:S01]  /*193c0*/  FMUL R113, R161, 0.25 ;  /* 0x3e800000a1717820 */ /* 0x000fe20000400000 */
[----:B------:R-:W-:Y:S01]  /*193d0*/  FMUL R57, R118, 0.25 ;  /* 0x3e80000076397820 */ /* 0x000fe20000400000 */
[----:B------:R-:W-:Y:S01]  /*193e0*/  FSEL R123, R56, R123, P3 ;  /* 0x0000007b387b7208 */ /* 0x000fe20001800000 */
[----:B------:R-:W-:-:S02]  /*193f0*/  IMAD.MOV.U32 R130, RZ, RZ, R62 ;  /* 0x000000ffff827224 */ /* 0x000fc400078e003e */
[----:B------:R-:W-:Y:S01]  /*19400*/  FMUL R183, R146, 0.25 ;  /* 0x3e80000092b77820 */ /* 0x000fe20000400000 */
[----:B------:R-:W-:Y:S01]  /*19410*/  FMUL R185, R147, 0.25 ;  /* 0x3e80000093b97820 */ /* 0x000fe20000400000 */
[----:B------:R-:W-:Y:S01]  /*19420*/  FSEL R184, R184, R151, P3 ;  /* 0x00000097b8b87208 */ /* 0x000fe20001800000 */
[----:B------:R-:W-:Y:S01]  /*19430*/  @!P4 FMUL R85, R85, 16777216 ;  /* 0x4b8000005555c820 */ /* 0x000fe20000400000 */
[----:B------:R-:W-:Y:S01]  /*19440*/  FMUL R165, R83, 0.25 ;  /* 0x3e80000053a57820 */ /* 0x000fe20000400000 */
[----:B------:R-:W-:Y:S01]  /*19450*/  @!P4 FMUL R104, R104, 16777216 ;  /* 0x4b8000006868c820 */ /* 0x000fe20000400000 */
[----:B------:R-:W-:Y:S01]  /*19460*/  FMUL R56, R2, R3 ;  /* 0x0000000302387220 */ /* 0x000fe20000400000 */
[----:B------:R-:W-:Y:S01]  /*19470*/  IMAD.MOV.U32 R151, RZ, RZ, R131 ;  /* 0x000000ffff977224 */ /* 0x000fe200078e0083 */
[----:B------:R-:W-:Y:S01]  /*19480*/  FSEL R156, R156, R153, P3 ;  /* 0x000000999c9c7208 */ /* 0x000fe20001800000 */
[----:B------:R-:W-:Y:S01]  /*19490*/  IMAD.MOV.U32 R3, RZ, RZ, R138 ;  /* 0x000000ffff037224 */ /* 0x000fe200078e008a */
[----:B------:R-:W-:Y:S01]  /*194a0*/  MOV R131, R87 ;  /* 0x0000005700837202 */ /* 0x000fe20000000f00 */
[----:B------:R-:W-:Y:S01]  /*194b0*/  FMUL R153, R159, 0.25 ;  /* 0x3e8000009f997820 */ /* 0x000fe20000400000 */
[----:B------:R-:W-:Y:S01]  /*194c0*/  FSEL R182, R182, R150, P3 ;  /* 0x00000096b6b67208 */ /* 0x000fe20001800000 */
[----:B------:R-:W-:Y:S01]  /*194d0*/  @!P4 FMUL R49, R49, 16777216 ;  /* 0x4b8000003131c820 */ /* 0x000fe20000400000 */
[----:B------:R-:W-:Y:S01]  /*194e0*/  FMUL R87, R2, R84 ;  /* 0x0000005402577220 */ /* 0x000fe20000400000 */
[----:B------:R-:W-:Y:S01]  /*194f0*/  FSEL R173, R173, R127, P3 ;  /* 0x0000007fadad7208 */ /* 0x000fe20001800000 */
[----:B------:R-:W-:-:S02]  /*19500*/  IMAD.MOV.U32 R135, RZ, RZ, R130 ;  /* 0x000000ffff877224 */ /* 0x000fc400078e0082 */
[C---:B------:R-:W-:Y:S01]  /*19510*/  FMUL R84, R2.reuse, R85 ;  /* 0x0000005502547220 */ /* 0x040fe20000400000 */
[----:B------:R-:W-:Y:S01]  /*19520*/  IMAD.MOV.U32 R150, RZ, RZ, R95 ;  /* 0x000000ffff967224 */ /* 0x000fe200078e005f */
[----:B------:R-:W-:Y:S01]  /*19530*/  FSEL R113, R113, R161, P3 ;  /* 0x000000a171717208 */ /* 0x000fe20001800000 */
[----:B------:R-:W-:Y:S01]  /*19540*/  IMAD.MOV.U32 R127, RZ, RZ, R144 ;  /* 0x000000ffff7f7224 */ /* 0x000fe200078e0090 */
[----:B------:R-:W-:Y:S01]  /*19550*/  FSEL R118, R57, R118, P3 ;  /* 0x0000007639767208 */ /* 0x000fe20001800000 */
[----:B------:R-:W-:Y:S01]  /*19560*/  @!P4 FMUL R23, R23, 16777216 ;  /* 0x4b8000001717c820 */ /* 0x000fe20000400000 */
[----:B------:R-:W-:Y:S01]  /*19570*/  FSEL R183, R183, R146, P3 ;  /* 0x00000092b7b77208 */ /* 0x000fe20001800000 */
[----:B------:R-:W-:Y:S01]  /*19580*/  IMAD.MOV.U32 R130, RZ, RZ, R99 ;  /* 0x000000ffff827224 */ /* 0x000fe200078e0063 */
[----:B------:R-:W-:Y:S01]  /*19590*/  FSEL R185, R185, R147, P3 ;  /* 0x00000093b9b97208 */ /* 0x000fe20001800000 */
[----:B------:R-:W-:Y:S01]  /*195a0*/  FMUL R85, R2, R104 ;  /* 0x0000006802557220 */ /* 0x000fe20000400000 */
[----:B------:R-:W-:Y:S01]  /*195b0*/  FSEL R165, R165, R83, P3 ;  /* 0x00000053a5a57208 */ /* 0x000fe20001800000 */
[----:B------:R-:W-:Y:S01]  /*195c0*/  FMUL R57, R119, 0.25 ;  /* 0x3e80000077397820 */ /* 0x000fe20000400000 */
[----:B------:R-:W-:-:S02]  /*195d0*/  IMAD.MOV.U32 R99, RZ, RZ, R98 ;  /* 0x000000ffff637224 */ /* 0x000fc400078e0062 */
[----:B------:R-:W-:Y:S01]  /*195e0*/  FMUL R98, R2, R49 ;  /* 0x0000003102627220 */ /* 0x000fe20000400000 */
[----:B------:R-:W-:Y:S02]  /*195f0*/  IMAD.MOV.U32 R147, RZ, RZ, R142 ;  /* 0x000000ffff937224 */ /* 0x000fe400078e008e */
[----:B------:R-:W-:Y:S02]  /*19600*/  IMAD.MOV.U32 R146, RZ, RZ, R91 ;  /* 0x000000ffff927224 */ /* 0x000fe400078e005b */
[----:B------:R-:W-:Y:S01]  /*19610*/  IMAD.MOV.U32 R104, RZ, RZ, R3 ;  /* 0x000000ffff687224 */ /* 0x000fe200078e0003 */
[----:B------:R-:W-:Y:S01]  /*19620*/  FSEL R153, R153, R159, P3 ;  /* 0x0000009f99997208 */ /* 0x000fe20001800000 */
[----:B------:R-:W-:Y:S02]  /*19630*/  IMAD.MOV.U32 R83, RZ, RZ, R148 ;  /* 0x000000ffff537224 */ /* 0x000fe400078e0094 */
[----:B------:R-:W-:Y:S01]  /*19640*/  FMUL R136, R66, 0.25 ;  /* 0x3e80000042887820 */ /* 0x000fe20000400000 */
[----:B------:R-:W-:-:S02]  /*19650*/  IMAD.MOV.U32 R3, RZ, RZ, R151 ;  /* 0x000000ffff037224 */ /* 0x000fc400078e0097 */
[----:B------:R-:W-:Y:S01]  /*19660*/  FMUL R137, R71, 0.25 ;  /* 0x3e80000047897820 */ /* 0x000fe20000400000 */
[----:B------:R-:W-:Y:S01]  /*19670*/  FMUL R157, R67, 0.25 ;  /* 0x3e800000439d7820 */ /* 0x000fe20000400000 */
[----:B------:R-:W-:Y:S02]  /*19680*/  IMAD.MOV.U32 R149, RZ, RZ, R73 ;  /* 0x000000ffff957224 */ /* 0x000fe400078e0049 */
[----:B------:R-:W-:Y:S01]  /*19690*/  @!P4 FMUL R24, R24, 16777216 ;  /* 0x4b8000001818c820 */ /* 0x000fe20000400000 */
[----:B------:R-:W-:Y:S01]  /*196a0*/  @!P4 FMUL R108, R108, 16777216 ;  /* 0x4b8000006c6cc820 */ /* 0x000fe20000400000 */
[----:B------:R-:W-:Y:S02]  /*196b0*/  IMAD.MOV.U32 R49, RZ, RZ, R139 ;  /* 0x000000ffff317224 */ /* 0x000fe400078e008b */
[----:B------:R-:W-:Y:S01]  /*196c0*/  FMUL R159, R74, 0.25 ;  /* 0x3e8000004a9f7820 */ /* 0x000fe20000400000 */
[----:B------:R-:W-:Y:S02]  /*196d0*/  IMAD.MOV.U32 R151, RZ, RZ, R150 ;  /* 0x000000ffff977224 */ /* 0x000fe400078e0096 */
[----:B------:R-:W-:Y:S01]  /*196e0*/  FMUL R73, R2, R23 ;  /* 0x0000001702497220 */ /* 0x000fe20000400000 */
[----:B------:R-:W-:-:S02]  /*196f0*/  IMAD.MOV.U32 R142, RZ, RZ, R130 ;  /* 0x000000ffff8e7224 */ /* 0x000fc400078e0082 */
[----:B------:R-:W-:Y:S01]  /*19700*/  @!P4 FMUL R41, R41, 16777216 ;  /* 0x4b8000002929c820 */ /* 0x000fe20000400000 */
[----:B------:R-:W-:Y:S02]  /*19710*/  IMAD.MOV.U32 R139, RZ, RZ, R90 ;  /* 0x000000ffff8b7224 */ /* 0x000fe400078e005a */
[----:B------:R-:W-:Y:S01]  /*19720*/  @!P4 FMUL R44, R44, 16777216 ;  /* 0x4b8000002c2cc820 */ /* 0x000fe20000400000 */
[----:B------:R-:W-:Y:S02]  /*19730*/  IMAD.MOV.U32 R150, RZ, RZ, R131 ;  /* 0x000000ffff967224 */ /* 0x000fe400078e0083 */
[----:B------:R-:W-:Y:S01]  /*19740*/  @!P4 FMUL R113, R113, 16777216 ;  /* 0x4b8000007171c820 */ /* 0x000fe20000400000 */
[----:B------:R-:W-:Y:S01]  /*19750*/  IMAD.MOV.U32 R130, RZ, RZ, R86 ;  /* 0x000000ffff827224 */ /* 0x000fe200078e0056 */
[----:B------:R-:W-:Y:S01]  /*19760*/  MOV R131, R127 ;  /* 0x0000007f00837202 */ /* 0x000fe20000000f00 */
[----:B------:R-:W-:Y:S01]  /*19770*/  IMAD.MOV.U32 R23, RZ, RZ, R147 ;  /* 0x000000ffff177224 */ /* 0x000fe200078e0093 */
[----:B------:R-:W-:Y:S01]  /*19780*/  FSEL R119, R57, R119, P3 ;  /* 0x0000007739777208 */ /* 0x000fe20001800000 */
[----:B------:R-:W-:Y:S01]  /*19790*/  @!P4 FMUL R52, R52, 16777216 ;  /* 0x4b8000003434c820 */ /* 0x000fe20000400000 */
[----:B------:R-:W-:Y:S01]  /*197a0*/  MOV R147, R146 ;  /* 0x0000009200937202 */ /* 0x000fe20000000f00 */
[----:B------:R-:W-:-:S02]  /*197b0*/  IMAD.MOV.U32 R127, RZ, RZ, R83 ;  /* 0x000000ffff7f7224 */ /* 0x000fc400078e0053 */
[----:B------:R-:W-:Y:S01]  /*197c0*/  @!P4 FMUL R53, R53, 16777216 ;  /* 0x4b8000003535c820 */ /* 0x000fe20000400000 */
[C---:B------:R-:W-:Y:S01]  /*197d0*/  FMUL R57, R2.reuse, R24 ;  /* 0x0000001802397220 */ /* 0x040fe20000400000 */
[----:B------:R-:W-:Y:S01]  /*197e0*/  FMUL R83, R2, R108 ;  /* 0x0000006c02537220 */ /* 0x000fe20000400000 */
[----:B------:R-:W-:Y:S01]  /*197f0*/  FSEL R136, R136, R66, P3 ;  /* 0x0000004288887208 */ /* 0x000fe20001800000 */
[----:B------:R-:W-:Y:S01]  /*19800*/  IMAD.MOV.U32 R144, RZ, RZ, R187 ;  /* 0x000000ffff907224 */ /* 0x000fe200078e00bb */
[----:B------:R-:W-:Y:S01]  /*19810*/  FSEL R137, R137, R71, P3 ;  /* 0x0000004789897208 */ /* 0x000fe20001800000 */
[----:B------:R-:W-:Y:S01]  /*19820*/  @!P4 FMUL R40, R40, 16777216 ;  /* 0x4b8000002828c820 */ /* 0x000fe20000400000 */
[----:B------:R-:W-:Y:S01]  /*19830*/  FSEL R157, R157, R67, P3 ;  /* 0x000000439d9d7208 */ /* 0x000fe20001800000 */
[----:B------:R-:W-:Y:S01]  /*19840*/  @!P4 FMUL R76, R76, 16777216 ;  /* 0x4b8000004c4cc820 */ /* 0x000fe20000400000 */
[----:B------:R-:W-:Y:S01]  /*19850*/  @!P4 FMUL R80, R80, 16777216 ;  /* 0x4b8000005050c820 */ /* 0x000fe20000400000 */
[----:B------:R-:W-:Y:S01]  /*19860*/  @!P4 FMUL R81, R81, 16777216 ;  /* 0x4b8000005151c820 */ /* 0x000fe20000400000 */
[----:B------:R-:W-:Y:S01]  /*19870*/  MOV R24, R143 ;  /* 0x0000008f00187202 */ /* 0x000fe20000000f00 */
[----:B------:R-:W-:Y:S01]  /*19880*/  IMAD.MOV.U32 R146, RZ, RZ, R139 ;  /* 0x000000ffff927224 */ /* 0x000fe200078e008b */
[----:B------:R-:W-:Y:S01]  /*19890*/  MOV R108, R78 ;  /* 0x0000004e006c7202 */ /* 0x000fe20000000f00 */
[----:B------:R-:W-:Y:S01]  /*198a0*/  @!P4 FMUL R77, R77, 16777216 ;  /* 0x4b8000004d4dc820 */ /* 0x000fe20000400000 */
[----:B------:R-:W-:Y:S01]  /*198b0*/  FSEL R159, R159, R74, P3 ;  /* 0x0000004a9f9f7208 */ /* 0x000fe20001800000 */
[----:B------:R-:W-:Y:S01]  /*198c0*/  @!P4 FMUL R109, R109, 16777216 ;  /* 0x4b8000006d6dc820 */ /* 0x000fe20000400000 */
[----:B------:R-:W-:Y:S01]  /*198d0*/  @!P4 FMUL R112, R112, 16777216 ;  /* 0x4b8000007070c820 */ /* 0x000fe20000400000 */
[----:B------:R-:W-:Y:S01]  /*198e0*/  @!P4 FMUL R117, R117, 16777216 ;  /* 0x4b8000007575c820 */ /* 0x000fe20000400000 */
[C---:B------:R-:W-:Y:S01]  /*198f0*/  FMUL R66, R2.reuse, R41 ;  /* 0x0000002902427220 */ /* 0x040fe20000400000 */
[----:B------:R-:W-:Y:S01]  /*19900*/  FMUL R67, R2, R44 ;  /* 0x0000002c02437220 */ /* 0x000fe20000400000 */
[----:B------:R-:W-:Y:S01]  /*19910*/  MOV R143, R99 ;  /* 0x00000063008f7202 */ /* 0x000fe20000000f00 */
[----:B------:R-:W-:-:S02]  /*19920*/  IMAD.MOV.U32 R139, RZ, RZ, R130 ;  /* 0x000000ffff8b7224 */ /* 0x000fc400078e0082 */
[----:B------:R-:W-:Y:S01]  /*19930*/  FMUL R78, R2, R113 ;  /* 0x00000071024e7220 */ /* 0x000fe20000400000 */
[----:B------:R-:W-:Y:S01]  /*19940*/  @!P4 FMUL R105, R105, 16777216 ;  /* 0x4b8000006969c820 */ /* 0x000fe20000400000 */
[----:B------:R-:W-:Y:S01]  /*19950*/  @!P4 FMUL R120, R120, 16777216 ;  /* 0x4b8000007878c820 */ /* 0x000fe20000400000 */
[----:B------:R-:W-:Y:S02]  /*19960*/  IMAD.MOV.U32 R138, RZ, RZ, R94 ;  /* 0x000000ffff8a7224 */ /* 0x000fe400078e005e */
[C---:B------:R-:W-:Y:S01]  /*19970*/  FMUL R99, R2.reuse, R52 ;  /* 0x0000003402637220 */ /* 0x040fe20000400000 */
[----:B------:R-:W-:Y:S01]  /*19980*/  IMAD.MOV.U32 R113, RZ, RZ, R3 ;  /* 0x000000ffff717224 */ /* 0x000fe200078e0003 */
[----:B------:R-:W-:Y:S01]  /*19990*/  MOV R41, R145 ;  /* 0x0000009100297202 */ /* 0x000fe20000000f00 */
[----:B------:R-:W-:Y:S02]  /*199a0*/  IMAD.MOV.U32 R44, RZ, RZ, R152 ;  /* 0x000000ffff2c7224 */ /* 0x000fe400078e0098 */
[----:B------:R-:W-:Y:S01]  /*199b0*/  FMUL R94, R2, R53 ;  /* 0x00000035025e7220 */ /* 0x000fe20000400000 */
[----:B------:R-:W-:-:S02]  /*199c0*/  IMAD.MOV.U32 R3, RZ, RZ, R147 ;  /* 0x000000ffff037224 */ /* 0x000fc400078e0093 */
[----:B------:R-:W-:Y:S01]  /*199d0*/  @!P4 FMUL R51, R51, 16777216 ;  /* 0x4b8000003333c820 */ /* 0x000fe20000400000 */
[----:B------:R-:W-:Y:S02]  /*199e0*/  IMAD.MOV.U32 R52, RZ, RZ, R141 ;  /* 0x000000ffff347224 */ /* 0x000fe400078e008d */
[C---:B------:R-:W-:Y:S01]  /*199f0*/  FMUL R71, R2.reuse, R40 ;  /* 0x0000002802477220 */ /* 0x040fe20000400000 */
[C---:B------:R-:W-:Y:S01]  /*19a00*/  FMUL R95, R2.reuse, R76 ;  /* 0x0000004c025f7220 */ /* 0x040fe20000400000 */
[C---:B------:R-:W-:Y:S01]  /*19a10*/  FMUL R91, R2.reuse, R80 ;  /* 0x00000050025b7220 */ /* 0x040fe20000400000 */
[C---:B------:R-:W-:Y:S01]  /*19a20*/  FMUL R86, R2.reuse, R81 ;  /* 0x0000005102567220 */ /* 0x040fe20000400000 */
[----:B------:R-:W-:Y:S02]  /*19a30*/  IMAD.MOV.U32 R53, RZ, RZ, R144 ;  /* 0x000000ffff357224 */ /* 0x000fe400078e0090 */
[----:B------:R-:W-:Y:S01]  /*19a40*/  @!P4 FMUL R137, R137, 16777216 ;  /* 0x4b8000008989c820 */ /* 0x000fe20000400000 */
[----:B------:R-:W-:Y:S01]  /*19a50*/  FMUL R90, R2, R77 ;  /* 0x0000004d025a7220 */ /* 0x000fe20000400000 */
[----:B------:R-:W-:-:S02]  /*19a60*/  IMAD.MOV.U32 R130, RZ, RZ, R82 ;  /* 0x000000ffff827224 */ /* 0x000fc400078e0052 */
[C---:B------:R-:W-:Y:S01]  /*19a70*/  FMUL R80, R2.reuse, R109 ;  /* 0x0000006d02507220 */ /* 0x040fe20000400000 */
[C---:B------:R-:W-:Y:S01]  /*19a80*/  FMUL R81, R2.reuse, R112 ;  /* 0x0000007002517220 */ /* 0x040fe20000400000 */
[----:B------:R-:W-:Y:S02]  /*19a90*/  IMAD.MOV.U32 R40, RZ, RZ, R139 ;  /* 0x000000ffff287224 */ /* 0x000fe400078e008b */
[C---:B------:R-:W-:Y:S01]  /*19aa0*/  FMUL R76, R2.reuse, R117 ;  /* 0x00000075024c7220 */ /* 0x040fe20000400000 */
[----:B------:R-:W-:Y:S01]  /*19ab0*/  @!P4 FMUL R159, R159, 16777216 ;  /* 0x4b8000009f9fc820 */ /* 0x000fe20000400000 */
[C---:B------:R-:W-:Y:S01]  /*19ac0*/  FMUL R82, R2.reuse, R105 ;  /* 0x0000006902527220 */ /* 0x040fe20000400000 */
[----:B------:R-:W-:Y:S02]  /*19ad0*/  IMAD.MOV.U32 R109, RZ, RZ, R24 ;  /* 0x000000ffff6d7224 */ /* 0x000fe400078e0018 */
[----:B------:R-:W-:Y:S01]  /*19ae0*/  FMUL R77, R2, R120 ;  /* 0x00000078024d7220 */ /* 0x000fe20000400000 */
[----:B------:R-:W-:-:S02]  /*19af0*/  IMAD.MOV.U32 R112, RZ, RZ, R23 ;  /* 0x000000ffff707224 */ /* 0x000fc400078e0017 */
[----:B------:R-:W-:Y:S01]  /*19b00*/  @!P4 FMUL R121, R121, 16777216 ;  /* 0x4b8000007979c820 */ /* 0x000fe20000400000 */
[----:B------:R-:W-:Y:S02]  /*19b10*/  IMAD.MOV.U32 R117, RZ, RZ, R44 ;  /* 0x000000ffff757224 */ /* 0x000fe400078e002c */
[----:B------:R-:W-:Y:S01]  /*19b20*/  FMUL R139, R2, R51 ;  /* 0x00000033028b7220 */ /* 0x000fe20000400000 */
[----:B------:R-:W-:Y:S02]  /*19b30*/  IMAD.MOV.U32 R23, RZ, RZ, R151 ;  /* 0x000000ffff177224 */ /* 0x000fe400078e0097 */
[----:B------:R-:W-:Y:S02]  /*19b40*/  IMAD.MOV.U32 R24, RZ, RZ, R146 ;  /* 0x000000ffff187224 */ /* 0x000fe400078e0092 */
[----:B------:R-:W-:Y:S02]  /*19b50*/  IMAD.MOV.U32 R120, RZ, RZ, R52 ;  /* 0x000000ffff787224 */ /* 0x000fe400078e0034 */
[----:B------:R-:W-:-:S02]  /*19b60*/  IMAD.MOV.U32 R105, RZ, RZ, R41 ;  /* 0x000000ffff697224 */ /* 0x000fc400078e0029 */
[----:B------:R-:W-:Y:S01]  /*19b70*/  IMAD.MOV.U32 R44, RZ, RZ, R3 ;  /* 0x000000ffff2c7224 */ /* 0x000fe200078e0003 */
[----:B------:R-:W-:Y:S01]  /*19b80*/  MOV R51, R53 ;  /* 0x0000003500337202 */ /* 0x000fe20000000f00 */
[----:B------:R-:W-:Y:S02]  /*19b90*/  IMAD.MOV.U32 R3, RZ, RZ, R135 ;  /* 0x000000ffff037224 */ /* 0x000fe400078e0087 */
[C---:B------:R-:W-:Y:S01]  /*19ba0*/  FMUL R135, R2.reuse, R137 ;  /* 0x0000008902877220 */ /* 0x040fe20000400000 */
[----:B------:R-:W-:Y:S01]  /*19bb0*/  MOV R53, R40 ;  /* 0x0000002800357202 */ /* 0x000fe20000000f00 */
[----:B------:R-:W-:Y:S01]  /*19bc0*/  FMUL R137, R2, R159 ;  /* 0x0000009f02897220 */ /* 0x000fe20000400000 */
[----:B------:R-:W-:Y:S01]  /*19bd0*/  MOV R52, R142 ;  /* 0x0000008e00347202 */ /* 0x000fe20000000f00 */
[----:B------:R-:W-:Y:S01]  /*19be0*/  @!P4 FMUL R38, R38, 16777216 ;  /* 0x4b8000002626c820 */ /* 0x000fe20000400000 */
[----:B------:R-:W-:Y:S01]  /*19bf0*/  @!P4 FMUL R158, R158, 16777216 ;  /* 0x4b8000009e9ec820 */ /* 0x000fe20000400000 */
[----:B------:R-:W-:-:S02]  /*19c00*/  IMAD.MOV.U32 R40, RZ, RZ, R24 ;  /* 0x000000ffff287224 */ /* 0x000fc400078e0018 */
[----:B------:R-:W-:Y:S01]  /*19c10*/  FMUL R142, R2, R121 ;  /* 0x00000079028e7220 */ /* 0x000fe20000400000 */
[----:B------:R-:W-:Y:S02]  /*19c20*/  IMAD.MOV.U32 R41, RZ, RZ, R23 ;  /* 0x000000ffff297224 */ /* 0x000fe400078e0017 */
[----:B------:R-:W-:Y:S01]  /*19c30*/  @!P4 FMUL R39, R39, 16777216 ;  /* 0x4b8000002727c820 */ /* 0x000fe20000400000 */
[----:B------:R-:W-:Y:S02]  /*19c40*/  IMAD.MOV.U32 R159, RZ, RZ, R120 ;  /* 0x000000ffff9f7224 */ /* 0x000fe400078e0078 */
[----:B------:R-:W-:Y:S01]  /*19c50*/  @!P4 FMUL R172, R172, 16777216 ;  /* 0x4b800000acacc820 */ /* 0x000fe20000400000 */
[----:B------:R-:W-:Y:S01]  /*19c60*/  @!P4 FMUL R122, R122, 16777216 ;  /* 0x4b8000007a7ac820 */ /* 0x000fe20000400000 */
[----:B------:R-:W-:Y:S01]  /*19c70*/  @!P4 FMUL R173, R173, 16777216 ;  /* 0x4b800000adadc820 */ /* 0x000fe20000400000 */
[----:B------:R-:W-:Y:S01]  /*19c80*/  @!P4 FMUL R123, R123, 16777216 ;  /* 0x4b8000007b7bc820 */ /* 0x000fe20000400000 */
[----:B------:R-:W-:Y:S01]  /*19c90*/  MOV R120, R105 ;  /* 0x0000006900787202 */ /* 0x000fe20000000f00 */
[----:B------:R-:W-:-:S02]  /*19ca0*/  IMAD.MOV.U32 R121, RZ, RZ, R127 ;  /* 0x000000ffff797224 */ /* 0x000fc400078e007f */
[C---:B------:R-:W-:Y:S01]  /*19cb0*/  FMUL R147, R2.reuse, R38 ;  /* 0x0000002602937220 */ /* 0x040fe20000400000 */
[----:B------:R-:W-:Y:S02]  /*19cc0*/  IMAD.MOV.U32 R23, RZ, RZ, R126 ;  /* 0x000000ffff177224 */ /* 0x000fe400078e007e */
[C---:B------:R-:W-:Y:S01]  /*19cd0*/  FMUL R126, R2.reuse, R158 ;  /* 0x0000009e027e7220 */ /* 0x040fe20000400000 */
[----:B------:R-:W-:Y:S02]  /*19ce0*/  IMAD.MOV.U32 R105, RZ, RZ, R40 ;  /* 0x000000ffff697224 */ /* 0x000fe400078e0028 */
[C---:B------:R-:W-:Y:S01]  /*19cf0*/  FMUL R145, R2.reuse, R39 ;  /* 0x0000002702917220 */ /* 0x040fe20000400000 */
[----:B------:R-:W-:Y:S01]  /*19d00*/  MOV R158, R41 ;  /* 0x00000029009e7202 */ /* 0x000fe20000000f00 */
[C---:B------:R-:W-:Y:S01]  /*19d10*/  FMUL R38, R2.reuse, R172 ;  /* 0x000000ac02267220 */ /* 0x040fe20000400000 */
[C---:B------:R-:W-:Y:S01]  /*19d20*/  FMUL R40, R2.reuse, R173 ;  /* 0x000000ad02287220 */ /* 0x040fe20000400000 */
[C---:B------:R-:W-:Y:S01]  /*19d30*/  FMUL R39, R2.reuse, R122 ;  /* 0x0000007a02277220 */ /* 0x040fe20000400000 */
[----:B------:R-:W-:Y:S01]  /*19d40*/  FMUL R41, R2, R123 ;  /* 0x0000007b02297220 */ /* 0x000fe20000400000 */
[----:B------:R-:W-:-:S02]  /*19d50*/  IMAD.MOV.U32 R172, RZ, RZ, R121 ;  /* 0x000000ffffac7224 */ /* 0x000fc400078e0079 */
[----:B------:R-:W-:Y:S01]  /*19d60*/  IMAD.MOV.U32 R173, RZ, RZ, R120 ;  /* 0x000000ffffad7224 */ /* 0x000fe200078e0078 */
[----:B------:R-:W-:Y:S01]  /*19d70*/  BAR.SYNC.DEFER_BLOCKING 0x0 ;  /* 0x0000000000007b1d */ /* 0x000fe20000010000 */
[----:B------:R-:W-:Y:S01]  /*19d80*/  @!P4 FMUL R25, R25, 16777216 ;  /* 0x4b8000001919c820 */ /* 0x000fe20000400000 */
[----:B------:R-:W-:-:S03]  /*19d90*/  IMAD.MOV.U32 R148, RZ, RZ, R186 ;  /* 0x000000ffff947224 */ /* 0x000fc600078e00ba */
[----:B------:R-:W-:Y:S01]  /*19da0*/  FMUL R186, R2, R25 ;  /* 0x0000001902ba7220 */ /* 0x000fe20000400000 */
[----:B------:R-:W-:Y:S01]  /*19db0*/  F2FP.F16.F32.PACK_AB R8, R8, R9 ;  /* 0x000000090808723e */ /* 0x000fe200000000ff */
[----:B------:R-:W0:Y:S01]  /*19dc0*/  LDS.128 R120, [R20] ;  /* 0x0000000014787984 */ /* 0x000e220000000c00 */
[----:B------:R-:W-:Y:S02]  /*19dd0*/  F2FP.F16.F32.PACK_AB R9, R10, R11 ;  /* 0x0000000b0a09723e */ /* 0x000fe400000000ff */
[----:B------:R-:W-:Y:S02]  /*19de0*/  F2FP.F16.F32.PACK_AB R10, R56, R73 ;  /* 0x00000049380a723e */ /* 0x000fe400000000ff */
[----:B------:R-:W-:Y:S01]  /*19df0*/  F2FP.F16.F32.PACK_AB R11, R57, R186 ;  /* 0x000000ba390b723e */ /* 0x000fe200000000ff */
[----:B------:R-:W-:Y:S01]  /*19e00*/  BAR.SYNC.DEFER_BLOCKING 0x0 ;  /* 0x0000000000007b1d */ /* 0x000fe20000010000 */
[----:B------:R-:W-:Y:S01]  /*19e10*/  FMUL R125, R70, 0.25 ;  /* 0x3e800000467d7820 */ /* 0x000fe20000400000 */
[----:B------:R-:W-:Y:S01]  /*19e20*/  FMUL R161, R75, 0.25 ;  /* 0x3e8000004ba17820 */ /* 0x000fe20000400000 */
[----:B------:R-:W-:Y:S01]  /*19e30*/  @!P4 FMUL R160, R160, 16777216 ;  /* 0x4b800000a0a0c820 */ /* 0x000fe20000400000 */
[----:B------:R-:W-:-:S02]  /*19e40*/  @!P4 FMUL R164, R164, 16777216 ;  /* 0x4b800000a4a4c820 */ /* 0x000fc40000400000 */
[----:B------:R-:W-:Y:S01]  /*19e50*/  FSEL R125, R125, R70, P3 ;  /* 0x000000467d7d7208 */ /* 0x000fe20001800000 */
[----:B------:R-:W-:Y:S01]  /*19e60*/  @!P4 FMUL R36, R36, 16777216 ;  /* 0x4b8000002424c820 */ /* 0x000fe20000400000 */
[----:B------:R-:W-:Y:S01]  /*19e70*/  FSEL R161, R161, R75, P3 ;  /* 0x0000004ba1a17208 */ /* 0x000fe20001800000 */
[----:B------:R-:W-:Y:S01]  /*19e80*/  @!P4 FMUL R45, R45, 16777216 ;  /* 0x4b8000002d2dc820 */ /* 0x000fe20000400000 */
[----:B------:R-:W-:Y:S01]  /*19e90*/  @!P4 FMUL R166, R166, 16777216 ;  /* 0x4b800000a6a6c820 */ /* 0x000fe20000400000 */
[----:B------:R-:W-:Y:S01]  /*19ea0*/  FMUL R127, R2, R160 ;  /* 0x000000a0027f7220 */ /* 0x000fe20000400000 */
[----:B------:R-:W-:Y:S01]  /*19eb0*/  @!P4 FMUL R125, R125, 16777216 ;  /* 0x4b8000007d7dc820 */ /* 0x000fe20000400000 */
[----:B------:R-:W-:Y:S01]  /*19ec0*/  STSM.16.M88.4 [R0], R8 ;  /* 0x0000000800007844 */ /* 0x000fe20000000200 */
[----:B------:R-:W-:Y:S02]  /*19ed0*/  IMAD.MOV.U32 R160, RZ, RZ, R53 ;  /* 0x000000ffffa07224 */ /* 0x000fe400078e0035 */
[----:B------:R-:W-:Y:S01]  /*19ee0*/  @!P4 FMUL R33, R33, 16777216 ;  /* 0x4b8000002121c820 */ /* 0x000fe20000400000 */
[----:B------:R-:W-:Y:S01]  /*19ef0*/  @!P4 FMUL R136, R136, 16777216 ;  /* 0x4b8000008888c820 */ /* 0x000fe20000400000 */
[----:B------:R-:W-:Y:S01]  /*19f00*/  @!P4 FMUL R167, R167, 16777216 ;  /* 0x4b800000a7a7c820 */ /* 0x000fe20000400000 */
[----:B------:R-:W-:Y:S01]  /*19f10*/  FMUL R53, R2, R164 ;  /* 0x000000a402357220 */ /* 0x000fe20000400000 */
[----:B------:R-:W-:Y:S01]  /*19f20*/  @!P4 FMUL R116, R116, 16777216 ;  /* 0x4b8000007474c820 */ /* 0x000fe20000400000 */
[----:B------:R-:W-:Y:S01]  /*19f30*/  @!P4 FMUL R161, R161, 16777216 ;  /* 0x4b800000a1a1c820 */ /* 0x000fe20000400000 */
[C---:B------:R-:W-:Y:S01]  /*19f40*/  FMUL R75, R2.reuse, R36 ;  /* 0x00000024024b7220 */ /* 0x040fe20000400000 */
[----:B------:R-:W-:Y:S01]  /*19f50*/  FMUL R62, R2, R45 ;  /* 0x0000002d023e7220 */ /* 0x000fe20000400000 */
[----:B------:R-:W-:Y:S01]  /*19f60*/  IMAD.MOV.U32 R24, RZ, RZ, R134 ;  /* 0x000000ffff187224 */ /* 0x000fe200078e0086 */
[----:B------:R-:W-:Y:S01]  /*19f70*/  MOV R164, R3 ;  /* 0x0000000300a47202 */ /* 0x000fe20000000f00 */
[----:B------:R-:W-:Y:S01]  /*19f80*/  @!P4 FMUL R50, R50, 16777216 ;  /* 0x4b8000003232c820 */ /* 0x000fe20000400000 */
[----:B------:R-:W-:-:S02]  /*19f90*/  IMAD.MOV.U32 R36, RZ, RZ, R131 ;  /* 0x000000ffff247224 */ /* 0x000fc400078e0083 */
[----:B------:R-:W-:Y:S01]  /*19fa0*/  FMUL R3, R2, R166 ;  /* 0x000000a602037220 */ /* 0x000fe20000400000 */
[----:B------:R-:W-:Y:S02]  /*19fb0*/  IMAD.MOV.U32 R45, RZ, RZ, R129 ;  /* 0x000000ffff2d7224 */ /* 0x000fe400078e0081 */
[----:B------:R-:W-:Y:S01]  /*19fc0*/  @!P4 FMUL R42, R42, 16777216 ;  /* 0x4b8000002a2ac820 */ /* 0x000fe20000400000 */
[----:B------:R-:W-:Y:S01]  /*19fd0*/  @!P4 FMUL R43, R43, 16777216 ;  /* 0x4b8000002b2bc820 */ /* 0x000fe20000400000 */
[----:B------:R-:W-:Y:S02]  /*19fe0*/  IMAD.MOV.U32 R131, RZ, RZ, R79 ;  /* 0x000000ffff837224 */ /* 0x000fe400078e004f */
[----:B------:R-:W-:Y:S01]  /*19ff0*/  FMUL R134, R2, R125 ;  /* 0x0000007d02867220 */ /* 0x000fe20000400000 */
[----:B------:R-:W-:Y:S02]  /*1a000*/  IMAD.MOV.U32 R166, RZ, RZ, R23 ;  /* 0x000000ffffa67224 */ /* 0x000fe400078e0017 */
[----:B------:R-:W-:Y:S01]  /*1a010*/  @!P4 FMUL R55, R55, 16777216 ;  /* 0x4b8000003737c820 */ /* 0x000fe20000400000 */
[----:B------:R-:W-:Y:S01]  /*1a020*/  @!P4 FMUL R174, R174, 16777216 ;  /* 0x4b800000aeaec820 */ /* 0x000fe20000400000 */
[----:B------:R-:W-:Y:S01]  /*1a030*/  @!P4 FMUL R175, R175, 16777216 ;  /* 0x4b800000afafc820 */ /* 0x000fe20000400000 */
[C---:B------:R-:W-:Y:S01]  /*1a040*/  FMUL R74, R2.reuse, R33 ;  /* 0x00000021024a7220 */ /* 0x040fe20000400000 */
[C---:B------:R-:W-:Y:S01]  /*1a050*/  FMUL R125, R2.reuse, R136 ;  /* 0x00000088027d7220 */ /* 0x040fe20000400000 */
[----:B------:R-:W-:Y:S01]  /*1a060*/  FMUL R23, R2, R167 ;  /* 0x000000a702177220 */ /* 0x000fe20000400000 */
[----:B------:R-:W-:Y:S01]  /*1a070*/  @!P4 FMUL R162, R162, 16777216 ;  /* 0x4b800000a2a2c820 */ /* 0x000fe20000400000 */
[----:B------:R-:W-:Y:S01]  /*1a080*/  MOV R33, R140 ;  /* 0x0000008c00217202 */ /* 0x000fe20000000f00 */
[C---:B------:R-:W-:Y:S01]  /*1a090*/  FMUL R79, R2.reuse, R116 ;  /* 0x00000074024f7220 */ /* 0x040fe20000400000 */
[----:B------:R-:W-:Y:S01]  /*1a0a0*/  FMUL R136, R2, R161 ;  /* 0x000000a102887220 */ /* 0x000fe20000400000 */
[----:B------:R-:W-:-:S02]  /*1a0b0*/  IMAD.MOV.U32 R167, RZ, RZ, R24 ;  /* 0x000000ffffa77224 */ /* 0x000fc400078e0018 */
[----:B------:R-:W-:Y:S01]  /*1a0c0*/  @!P4 FMUL R34, R34, 16777216 ;  /* 0x4b8000002222c820 */ /* 0x000fe20000400000 */
[----:B------:R-:W-:Y:S01]  /*1a0d0*/  @!P4 FMUL R118, R118, 16777216 ;  /* 0x4b8000007676c820 */ /* 0x000fe20000400000 */
[----:B------:R-:W-:Y:S01]  /*1a0e0*/  @!P4 FMUL R119, R119, 16777216 ;  /* 0x4b8000007777c820 */ /* 0x000fe20000400000 */
[C---:B------:R-:W-:Y:S01]  /*1a0f0*/  FMUL R140, R2.reuse, R50 ;  /* 0x00000032028c7220 */ /* 0x040fe20000400000 */
[----:B------:R-:W-:Y:S02]  /*1a100*/  IMAD.MOV.U32 R116, RZ, RZ, R45 ;  /* 0x000000ffff747224 */ /* 0x000fe400078e002d */
[C---:B------:R-:W-:Y:S01]  /*1a110*/  FMUL R144, R2.reuse, R42 ;  /* 0x0000002a02907220 */ /* 0x040fe20000400000 */
[----:B------:R-:W-:Y:S02]  /*1a120*/  IMAD.MOV.U32 R161, RZ, RZ, R138 ;  /* 0x000000ffffa17224 */ /* 0x000fe400078e008a */
[----:B------:R-:W-:Y:S01]  /*1a130*/  FMUL R129, R2, R43 ;  /* 0x0000002b02817220 */ /* 0x000fe20000400000 */
[----:B------:R-:W-:-:S02]  /*1a140*/  IMAD.MOV.U32 R50, RZ, RZ, R131 ;  /* 0x000000ffff327224 */ /* 0x000fc400078e0083 */
[C---:B------:R-:W-:Y:S01]  /*1a150*/  FMUL R131, R2.reuse, R55 ;  /* 0x0000003702837220 */ /* 0x040fe20000400000 */
[C---:B------:R-:W-:Y:S01]  /*1a160*/  FMUL R42, R2.reuse, R174 ;  /* 0x000000ae022a7220 */ /* 0x040fe20000400000 */
[C---:B------:R-:W-:Y:S01]  /*1a170*/  FMUL R43, R2.reuse, R175 ;  /* 0x000000af022b7220 */ /* 0x040fe20000400000 */
[----:B------:R-:W-:Y:S02]  /*1a180*/  IMAD.MOV.U32 R25, RZ, RZ, R148 ;  /* 0x000000ffff197224 */ /* 0x000fe400078e0094 */
[C---:B------:R-:W-:Y:S01]  /*1a190*/  FMUL R55, R2.reuse, R162 ;  /* 0x000000a202377220 */ /* 0x040fe20000400000 */
[----:B------:R-:W-:Y:S02]  /*1a1a0*/  IMAD.MOV.U32 R175, RZ, RZ, R167 ;  /* 0x000000ffffaf7224 */ /* 0x000fe400078e00a7 */
[----:B------:R-:W-:Y:S01]  /*1a1b0*/  FMUL R148, R2, R34 ;  /* 0x0000002202947220 */ /* 0x000fe20000400000 */
[----:B------:R-:W-:Y:S01]  /*1a1c0*/  IMAD.MOV.U32 R174, RZ, RZ, R166 ;  /* 0x000000ffffae7224 */ /* 0x000fe200078e00a6 */
[----:B------:R-:W-:Y:S01]  /*1a1d0*/  MOV R167, R160 ;  /* 0x000000a000a77202 */ /* 0x000fe20000000f00 */
[----:B------:R-:W-:-:S02]  /*1a1e0*/  IMAD.MOV.U32 R162, RZ, RZ, R36 ;  /* 0x000000ffffa27224 */ /* 0x000fc400078e0024 */
[C---:B------:R-:W-:Y:S01]  /*1a1f0*/  FMUL R34, R2.reuse, R118 ;  /* 0x0000007602227220 */ /* 0x040fe20000400000 */
[----:B------:R-:W-:Y:S02]  /*1a200*/  IMAD.MOV.U32 R166, RZ, RZ, R161 ;  /* 0x000000ffffa67224 */ /* 0x000fe400078e00a1 */
[----:B------:R-:W-:Y:S01]  /*1a210*/  FMUL R36, R2, R119 ;  /* 0x0000007702247220 */ /* 0x000fe20000400000 */
[----:B------:R-:W-:Y:S02]  /*1a220*/  IMAD.MOV.U32 R161, RZ, RZ, R117 ;  /* 0x000000ffffa17224 */ /* 0x000fe400078e0075 */
[----:B------:R-:W-:Y:S01]  /*1a230*/  IMAD.MOV.U32 R160, RZ, RZ, R116 ;  /* 0x000000ffffa07224 */ /* 0x000fe200078e0074 */
[----:B------:R-:W-:Y:S01]  /*1a240*/  BAR.SYNC.DEFER_BLOCKING 0x0 ;  /* 0x0000000000007b1d */ /* 0x000fe20000010000 */
[----:B------:R-:W-:Y:S01]  /*1a250*/  FMUL R133, R58, 0.25 ;  /* 0x3e8000003a857820 */ /* 0x000fe20000400000 */
[----:B------:R-:W-:Y:S01]  /*1a260*/  FMUL R132, R59, 0.25 ;  /* 0x3e8000003b847820 */ /* 0x000fe20000400000 */
[----:B------:R-:W-:Y:S01]  /*1a270*/  @!P4 FMUL R28, R28, 16777216 ;  /* 0x4b8000001c1cc820 */ /* 0x000fe20000400000 */
[----:B------:R-:W-:Y:S01]  /*1a280*/  @!P4 FMUL R72, R72, 16777216 ;  /* 0x4b8000004848c820 */ /* 0x000fe20000400000 */
[----:B------:R-:W-:Y:S01]  /*1a290*/  @!P4 FMUL R29, R29, 16777216 ;  /* 0x4b8000001d1dc820 */ /* 0x000fe20000400000 */
[----:B------:R-:W-:Y:S01]  /*1a2a0*/  @!P4 FMUL R32, R32, 16777216 ;  /* 0x4b8000002020c820 */ /* 0x000fe20000400000 */
[----:B------:R-:W-:Y:S01]  /*1a2b0*/  FSEL R133, R133, R58, P3 ;  /* 0x0000003a85857208 */ /* 0x000fe20001800000 */
[----:B------:R-:W-:Y:S01]  /*1a2c0*/  FMUL R58, R2, R28 ;  /* 0x0000001c023a7220 */ /* 0x000fe20000400000 */
[----:B------:R-:W-:Y:S01]  /*1a2d0*/  FSEL R132, R132, R59, P3 ;  /* 0x0000003b84847208 */ /* 0x000fe20001800000 */
[----:B------:R-:W1:Y:S01]  /*1a2e0*/  LDS.128 R116, [R20] ;  /* 0x0000000014747984 */ /* 0x000e620000000c00 */
[C---:B------:R-:W-:Y:S01]  /*1a2f0*/  FMUL R72, R2.reuse, R72 ;  /* 0x0000004802487220 */ /* 0x040fe20000400000 */
[C---:B------:R-:W-:Y:S01]  /*1a300*/  FMUL R59, R2.reuse, R29 ;  /* 0x0000001d023b7220 */ /* 0x040fe20000400000 */
[----:B------:R-:W-:Y:S01]  /*1a310*/  FMUL R187, R2, R32 ;  /* 0x0000002002bb7220 */ /* 0x000fe20000400000 */
[----:B------:R-:W-:-:S02]  /*1a320*/  F2FP.F16.F32.PACK_AB R56, R18, R19 ;  /* 0x000000131238723e */ /* 0x000fc400000000ff */
[----:B------:R-:W-:Y:S02]  /*1a330*/  F2FP.F16.F32.PACK_AB R57, R21, R22 ;  /* 0x000000161539723e */ /* 0x000fe400000000ff */
[----:B------:R-:W-:Y:S02]  /*1a340*/  F2FP.F16.F32.PACK_AB R58, R58, R72 ;  /* 0x000000483a3a723e */ /* 0x000fe400000000ff */
[----:B------:R-:W-:Y:S01]  /*1a350*/  F2FP.F16.F32.PACK_AB R59, R59, R187 ;  /* 0x000000bb3b3b723e */ /* 0x000fe200000000ff */
[----:B------:R-:W-:Y:S01]  /*1a360*/  BAR.SYNC.DEFER_BLOCKING 0x0 ;  /* 0x0000000000007b1d */ /* 0x000fe20000010000 */
[----:B------:R-:W-:Y:S01]  /*1a370*/  @!P4 FMUL R37, R37, 16777216 ;  /* 0x4b8000002525c820 */ /* 0x000fe20000400000 */
[----:B------:R-:W-:Y:S01]  /*1a380*/  @!P4 FMUL R27, R27, 16777216 ;  /* 0x4b8000001b1bc820 */ /* 0x000fe20000400000 */
[----:B------:R-:W-:Y:S01]  /*1a390*/  @!P4 FMUL R54, R54, 16777216 ;  /* 0x4b8000003636c820 */ /* 0x000fe20000400000 */
[----:B------:R-:W-:Y:S01]  /*1a3a0*/  @!P4 FMUL R170, R170, 16777216 ;  /* 0x4b800000aaaac820 */ /* 0x000fe20000400000 */
[----:B------:R-:W-:Y:S01]  /*1a3b0*/  @!P4 FMUL R165, R165, 16777216 ;  /* 0x4b800000a5a5c820 */ /* 0x000fe20000400000 */
[----:B------:R-:W-:Y:S01]  /*1a3c0*/  FMUL R70, R2, R37 ;  /* 0x0000002502467220 */ /* 0x000fe20000400000 */
[----:B------:R-:W-:-:S02]  /*1a3d0*/  IMAD.MOV.U32 R28, RZ, RZ, R149 ;  /* 0x000000ffff1c7224 */ /* 0x000fc400078e0095 */
[----:B------:R-:W-:Y:S01]  /*1a3e0*/  @!P4 FMUL R26, R26, 16777216 ;  /* 0x4b8000001a1ac820 */ /* 0x000fe20000400000 */
[----:B------:R-:W-:Y:S01]  /*1a3f0*/  @!P4 FMUL R103, R103, 16777216 ;  /* 0x4b8000006767c820 */ /* 0x000fe20000400000 */
[----:B------:R-:W-:Y:S01]  /*1a400*/  MOV R37, R150 ;  /* 0x0000009600257202 */ /* 0x000fe20000000f00 */
[----:B------:R-:W-:Y:S01]  /*1a410*/  @!P4 FMUL R102, R102, 16777216 ;  /* 0x4b8000006666c820 */ /* 0x000fe20000400000 */
[----:B------:R-:W-:Y:S02]  /*1a420*/  IMAD.MOV.U32 R29, RZ, RZ, R130 ;  /* 0x000000ffff1d7224 */ /* 0x000fe400078e0082 */
[----:B------:R-:W-:Y:S01]  /*1a430*/  FMUL R150, R2, R27 ;  /* 0x0000001b02967220 */ /* 0x000fe20000400000 */
[----:B------:R-:W-:Y:S01]  /*1a440*/  @!P4 FMUL R168, R168, 16777216 ;  /* 0x4b800000a8a8c820 */ /* 0x000fe20000400000 */
[----:B------:R-:W-:Y:S01]  /*1a450*/  @!P4 FMUL R169, R169, 16777216 ;  /* 0x4b800000a9a9c820 */ /* 0x000fe20000400000 */
[----:B------:R-:W-:Y:S02]  /*1a460*/  IMAD.MOV.U32 R32, RZ, RZ, R128 ;  /* 0x000000ffff207224 */ /* 0x000fe400078e0080 */
[C---:B------:R-:W-:Y:S01]  /*1a470*/  FMUL R130, R2.reuse, R54 ;  /* 0x0000003602827220 */ /* 0x040fe20000400000 */
[----:B------:R-:W-:Y:S01]  /*1a480*/  FMUL R27, R2, R170 ;  /* 0x000000aa021b7220 */ /* 0x000fe20000400000 */
[----:B------:R2:W-:Y:S01]  /*1a490*/  STSM.16.M88.4 [R0], R56 ;  /* 0x0000003800007844 */ /* 0x0005e20000000200 */
[----:B------:R-:W-:Y:S01]  /*1a4a0*/  @!P4 FMUL R47, R47, 16777216 ;  /* 0x4b8000002f2fc820 */ /* 0x000fe20000400000 */
[----:B------:R-:W-:-:S02]  /*1a4b0*/  IMAD.MOV.U32 R45, RZ, RZ, R143 ;  /* 0x000000ffff2d7224 */ /* 0x000fc400078e008f */
[C---:B------:R-:W-:Y:S01]  /*1a4c0*/  FMUL R54, R2.reuse, R165 ;  /* 0x000000a502367220 */ /* 0x040fe20000400000 */
[----:B------:R-:W-:Y:S02]  /*1a4d0*/  IMAD.MOV.U32 R170, RZ, RZ, R28 ;  /* 0x000000ffffaa7224 */ /* 0x000fe400078e001c */
[----:B------:R-:W-:Y:S01]  /*1a4e0*/  @!P4 FMUL R179, R179, 16777216 ;  /* 0x4b800000b3b3c820 */ /* 0x000fe20000400000 */
[C---:B------:R-:W-:Y:S01]  /*1a4f0*/  FMUL R152, R2.reuse, R26 ;  /* 0x0000001a02987220 */ /* 0x040fe20000400000 */
[----:B------:R-:W-:Y:S02]  /*1a500*/  IMAD.MOV.U32 R165, RZ, RZ, R52 ;  /* 0x000000ffffa57224 */ /* 0x000fe400078e0034 */
[C---:B------:R-:W-:Y:S01]  /*1a510*/  FMUL R28, R2.reuse, R103 ;  /* 0x00000067021c7220 */ /* 0x040fe20000400000 */
[----:B------:R-:W-:Y:S02]  /*1a520*/  IMAD.MOV.U32 R52, RZ, RZ, R25 ;  /* 0x000000ffff347224 */ /* 0x000fe400078e0019 */
[----:B------:R-:W-:Y:S01]  /*1a530*/  FMUL R26, R2, R102 ;  /* 0x00000066021a7220 */ /* 0x000fe20000400000 */
[----:B------:R-:W-:-:S02]  /*1a540*/  IMAD.MOV.U32 R103, RZ, RZ, R29 ;  /* 0x000000ffff677224 */ /* 0x000fc400078e001d */
[----:B------:R-:W-:Y:S01]  /*1a550*/  @!P4 FMUL R171, R171, 16777216 ;  /* 0x4b800000ababc820 */ /* 0x000fe20000400000 */
[C---:B------:R-:W-:Y:S01]  /*1a560*/  FMUL R24, R2.reuse, R168 ;  /* 0x000000a802187220 */ /* 0x040fe20000400000 */
[C---:B------:R-:W-:Y:S01]  /*1a570*/  FMUL R25, R2.reuse, R169 ;  /* 0x000000a902197220 */ /* 0x040fe20000400000 */
[----:B------:R-:W-:Y:S02]  /*1a580*/  IMAD.MOV.U32 R102, RZ, RZ, R32 ;  /* 0x000000ffff667224 */ /* 0x000fe400078e0020 */
[C---:B------:R-:W-:Y:S01]  /*1a590*/  FMUL R128, R2.reuse, R47 ;  /* 0x0000002f02807220 */ /* 0x040fe20000400000 */
[----:B------:R-:W-:Y:S01]  /*1a5a0*/  IMAD.MOV.U32 R168, RZ, RZ, R45 ;  /* 0x000000ffffa87224 */ /* 0x000fe200078e002d */
[----:B------:R-:W-:Y:S01]  /*1a5b0*/  MOV R169, R33 ;  /* 0x0000002100a97202 */ /* 0x000fe20000000f00 */
[C---:B------:R-:W-:Y:S01]  /*1a5c0*/  FMUL R47, R2.reuse, R179 ;  /* 0x000000b3022f7220 */ /* 0x040fe20000400000 */
[----:B------:R-:W-:Y:S02]  /*1a5d0*/  IMAD.MOV.U32 R179, RZ, RZ, R103 ;  /* 0x000000ffffb37224 */ /* 0x000fe400078e0067 */
[----:B------:R-:W-:Y:S01]  /*1a5e0*/  FMUL R29, R2, R171 ;  /* 0x000000ab021d7220 */ /* 0x000fe20000400000 */
[----:B------:R-:W-:Y:S01]  /*1a5f0*/  IMAD.MOV.U32 R103, RZ, RZ, R102 ;  /* 0x000000ffff677224 */ /* 0x000fe200078e0066 */
[----:B------:R-:W-:Y:S01]  /*1a600*/  MOV R171, R170 ;  /* 0x000000aa00ab7202 */ /* 0x000fe20000000f00 */
[----:B------:R-:W-:-:S02]  /*1a610*/  IMAD.MOV.U32 R102, RZ, RZ, R168 ;  /* 0x000000ffff667224 */ /* 0x000fc400078e00a8 */
[----:B------:R-:W-:Y:S01]  /*1a620*/  IMAD.MOV.U32 R170, RZ, RZ, R169 ;  /* 0x000000ffffaa7224 */ /* 0x000fe200078e00a9 */
[----:B------:R-:W-:Y:S01]  /*1a630*/  MOV R169, R51 ;  /* 0x0000003300a97202 */ /* 0x000fe20000000f00 */
[----:B------:R-:W-:Y:S02]  /*1a640*/  IMAD.MOV.U32 R168, RZ, RZ, R159 ;  /* 0x000000ffffa87224 */ /* 0x000fe400078e009f */
[----:B------:R-:W-:Y:S01]  /*1a650*/  @!P4 FMUL R163, R163, 16777216 ;  /* 0x4b800000a3a3c820 */ /* 0x000fe20000400000 */
[----:B------:R-:W-:Y:S02]  /*1a660*/  IMAD.MOV.U32 R159, RZ, RZ, R50 ;  /* 0x000000ffff9f7224 */ /* 0x000fe400078e0032 */
[----:B------:R-:W-:Y:S01]  /*1a670*/  @!P4 FMUL R35, R35, 16777216 ;  /* 0x4b8000002323c820 */ /* 0x000fe20000400000 */
[----:B------:R-:W-:Y:S02]  /*1a680*/  IMAD.MOV.U32 R50, RZ, RZ, R113 ;  /* 0x000000ffff327224 */ /* 0x000fe400078e0071 */
[----:B------:R-:W-:Y:S01]  /*1a690*/  @!P4 FMUL R114, R114, 16777216 ;  /* 0x4b8000007272c820 */ /* 0x000fe20000400000 */
[----:B------:R-:W-:-:S02]  /*1a6a0*/  IMAD.MOV.U32 R51, RZ, RZ, R112 ;  /* 0x000000ffff337224 */ /* 0x000fc400078e0070 */
[----:B------:R-:W-:Y:S01]  /*1a6b0*/  @!P4 FMUL R115, R115, 16777216 ;  /* 0x4b8000007373c820 */ /* 0x000fe20000400000 */
[----:B------:R-:W-:Y:S01]  /*1a6c0*/  IMAD.MOV.U32 R113, RZ, RZ, R109 ;  /* 0x000000ffff717224 */ /* 0x000fe200078e006d */
[----:B------:R-:W-:Y:S01]  /*1a6d0*/  MOV R112, R49 ;  /* 0x0000003100707202 */ /* 0x000fe20000000f00 */
[C---:B------:R-:W-:Y:S01]  /*1a6e0*/  FMUL R138, R2.reuse, R163 ;  /* 0x000000a3028a7220 */ /* 0x040fe20000400000 */
[C---:B------:R-:W-:Y:S01]  /*1a6f0*/  FMUL R146, R2.reuse, R35 ;  /* 0x0000002302927220 */ /* 0x040fe20000400000 */
[----:B------:R-:W-:Y:S02]  /*1a700*/  IMAD.MOV.U32 R163, RZ, RZ, R37 ;  /* 0x000000ffffa37224 */ /* 0x000fe400078e0025 */
[C---:B------:R-:W-:Y:S01]  /*1a710*/  FMUL R35, R2.reuse, R114 ;  /* 0x0000007202237220 */ /* 0x040fe20000400000 */
[----:B------:R-:W-:Y:S01]  /*1a720*/  FMUL R37, R2, R115 ;  /* 0x0000007302257220 */ /* 0x000fe20000400000 */
[----:B------:R-:W-:Y:S01]  /*1a730*/  MOV R186, R113 ;  /* 0x0000007100ba7202 */ /* 0x000fe20000000f00 */
[----:B------:R-:W-:Y:S01]  /*1a740*/  IMAD.MOV.U32 R18, RZ, RZ, R112 ;  /* 0x000000ffff127224 */ /* 0x000fe200078e0070 */
[----:B------:R-:W-:Y:S01]  /*1a750*/  BAR.SYNC.DEFER_BLOCKING 0x0 ;  /* 0x0000000000007b1d */ /* 0x000fe20000010000 */
[----:B------:R-:W-:Y:S01]  /*1a760*/  @!P4 FMUL R69, R69, 16777216 ;  /* 0x4b8000004545c820 */ /* 0x000fe20000400000 */
[----:B------:R-:W-:-:S03]  /*1a770*/  @!P4 FMUL R68, R68, 16777216 ;  /* 0x4b8000004444c820 */ /* 0x000fc60000400000 */
[C---:B------:R-:W-:Y:S01]  /*1a780*/  FMUL R69, R2.reuse, R69 ;  /* 0x0000004502457220 */ /* 0x040fe20000400000 */
[----:B------:R-:W-:Y:S01]  /*1a790*/  FMUL R68, R2, R68 ;  /* 0x0000004402447220 */ /* 0x000fe20000400000 */
[----:B------:R-:W3:Y:S01]  /*1a7a0*/  LDS.128 R112, [R20] ;  /* 0x0000000014707984 */ /* 0x000ee20000000c00 */
[----:B------:R-:W-:Y:S02]  /*1a7b0*/  F2FP.F16.F32.PACK_AB R72, R201, R197 ;  /* 0x000000c5c948723e */ /* 0x000fe400000000ff */
        /* <DEDUP_REMOVED lines=9> */
[----:B------:R-:W-:Y:S02]  /*1a850*/  STSM.16.M88.4 [R0], R72 ;  /* 0x0000004800007844 */ /* 0x000fe40000000200 */
[----:B------:R-:W-:Y:S01]  /*1a860*/  BAR.SYNC.DEFER_BLOCKING 0x0 ;  /* 0x0000000000007b1d */ /* 0x000fe20000010000 */
[----:B------:R-:W-:Y:S01]  /*1a870*/  @!P4 FMUL R178, R178, 16777216 ;  /* 0x4b800000b2b2c820 */ /* 0x000fe20000400000 */
[----:B------:R-:W-:-:S02]  /*1a880*/  IMAD.MOV.U32 R109, RZ, RZ, R48 ;  /* 0x000000ffff6d7224 */ /* 0x000fc400078e0030 */
[C---:B------:R-:W-:Y:S01]  /*1a890*/  FMUL R141, R2.reuse, R46 ;  /* 0x0000002e028d7220 */ /* 0x040fe20000400000 */
[C---:B------:R-:W-:Y:S01]  /*1a8a0*/  FMUL R151, R2.reuse, R30 ;  /* 0x0000001e02977220 */ /* 0x040fe20000400000 */
[C---:B------:R-:W-:Y:S01]  /*1a8b0*/  FMUL R45, R2.reuse, R177 ;  /* 0x000000b1022d7220 */ /* 0x040fe20000400000 */
[C---:B------:R-:W-:Y:S01]  /*1a8c0*/  FMUL R46, R2.reuse, R178 ;  /* 0x000000b2022e7220 */ /* 0x040fe20000400000 */
[C---:B------:R-:W-:Y:S01]  /*1a8d0*/  FMUL R30, R2.reuse, R110 ;  /* 0x0000006e021e7220 */ /* 0x040fe20000400000 */
[----:B------:R-:W-:Y:S01]  /*1a8e0*/  FMUL R32, R2, R111 ;  /* 0x0000006f02207220 */ /* 0x000fe20000400000 */
[----:B------:R-:W-:Y:S02]  /*1a8f0*/  IMAD.MOV.U32 R178, RZ, RZ, R109 ;  /* 0x000000ffffb27224 */ /* 0x000fe400078e006d */
[----:B------:R-:W-:Y:S02]  /*1a900*/  IMAD.MOV.U32 R177, RZ, RZ, R108 ;  /* 0x000000ffffb17224 */ /* 0x000fe400078e006c */
[----:B------:R-:W-:Y:S01]  /*1a910*/  @!P4 FMUL R65, R65, 16777216 ;  /* 0x4b8000004141c820 */ /* 0x000fe20000400000 */
[----:B------:R-:W-:Y:S01]  /*1a920*/  @!P4 FMUL R64, R64, 16777216 ;  /* 0x4b8000004040c820 */ /* 0x000fe20000400000 */
[----:B------:R-:W4:Y:S02]  /*1a930*/  LDS.128 R108, [R20] ;  /* 0x00000000146c7984 */ /* 0x000f240000000c00 */
        /* <DEDUP_REMOVED lines=15> */
[C---:B------:R-:W-:Y:S01]  /*1aa30*/  FMUL R143, R2.reuse, R124 ;  /* 0x0000007c028f7220 */ /* 0x040fe20000400000 */
[----:B------:R-:W-:Y:S01]  /*1aa40*/  FMUL R124, R2, R157 ;  /* 0x0000009d027c7220 */ /* 0x000fe20000400000 */
[----:B------:R-:W-:-:S02]  /*1aa50*/  IMAD.MOV.U32 R157, RZ, RZ, R44 ;  /* 0x000000ffff9d7224 */ /* 0x000fc400078e002c */
[C---:B------:R-:W-:Y:S01]  /*1aa60*/  FMUL R149, R2.reuse, R31 ;  /* 0x0000001f02957220 */ /* 0x040fe20000400000 */
[C---:B------:R-:W-:Y:S01]  /*1aa70*/  FMUL R44, R2.reuse, R176 ;  /* 0x000000b0022c7220 */ /* 0x040fe20000400000 */
[C---:B------:R-:W-:Y:S01]  /*1aa80*/  FMUL R31, R2.reuse, R106 ;  /* 0x0000006a021f7220 */ /* 0x040fe20000400000 */
[----:B------:R-:W-:Y:S01]  /*1aa90*/  FMUL R33, R2, R107 ;  /* 0x0000006b02217220 */ /* 0x000fe20000400000 */
[----:B------:R-:W-:Y:S01]  /*1aaa0*/  IMAD.MOV.U32 R176, RZ, RZ, R105 ;  /* 0x000000ffffb07224 */ /* 0x000fe200078e0069 */
[----:B------:R-:W-:Y:S01]  /*1aab0*/  MOV R19, R104 ;  /* 0x0000006800137202 */ /* 0x000fe20000000f00 */
[----:B------:R-:W-:Y:S01]  /*1aac0*/  @!P4 FMUL R180, R180, 16777216 ;  /* 0x4b800000b4b4c820 */ /* 0x000fe20000400000 */
[----:B------:R-:W-:-:S03]  /*1aad0*/  @!P4 FMUL R61, R61, 16777216 ;  /* 0x4b8000003d3dc820 */ /* 0x000fc60000400000 */
[----:B------:R-:W-:Y:S01]  /*1aae0*/  FMUL R48, R2, R180 ;  /* 0x000000b402307220 */ /* 0x000fe20000400000 */
[----:B------:R-:W4:Y:S01]  /*1aaf0*/  LDS.128 R104, [R20] ;  /* 0x0000000014687984 */ /* 0x000f220000000c00 */
[----:B------:R-:W-:Y:S02]  /*1ab00*/  IMAD.MOV.U32 R180, RZ, RZ, R103 ;  /* 0x000000ffffb47224 */ /* 0x000fe400078e0067 */
[----:B------:R-:W-:Y:S01]  /*1ab10*/  @!P4 FMUL R60, R60, 16777216 ;  /* 0x4b8000003c3cc820 */ /* 0x000fe20000400000 */
[----:B------:R-:W-:Y:S01]  /*1ab20*/  IMAD.MOV.U32 R103, RZ, RZ, R170 ;  /* 0x000000ffff677224 */ /* 0x000fe200078e00aa */
[----:B------:R-:W-:Y:S02]  /*1ab30*/  MOV R170, R159 ;  /* 0x0000009f00aa7202 */ /* 0x000fe40000000f00 */
[----:B------:R-:W0:Y:S01]  /*1ab40*/  S2R R159, SR_TID.X ;  /* 0x00000000009f7919 */ /* 0x000e220000002100 */
        /* <DEDUP_REMOVED lines=9> */
[----:B------:R-:W-:Y:S02]  /*1abe0*/  @!P4 FMUL R183, R183, 16777216 ;  /* 0x4b800000b7b7c820 */ /* 0x000fe40000400000 */
[----:B------:R-:W-:Y:S01]  /*1abf0*/  FMUL R49, R2, R181 ;  /* 0x000000b502317220 */ /* 0x000fe20000400000 */
[----:B------:R-:W-:-:S02]  /*1ac00*/  IMAD.MOV.U32 R181, RZ, RZ, R171 ;  /* 0x000000ffffb57224 */ /* 0x000fc400078e00ab */
[----:B------:R-:W-:Y:S02]  /*1ac10*/  IMAD.MOV.U32 R171, RZ, RZ, R50 ;  /* 0x000000ffffab7224 */ /* 0x000fe400078e0032 */
[----:B------:R-:W-:Y:S01]  /*1ac20*/  FMUL R50, R2, R182 ;  /* 0x000000b602327220 */ /* 0x000fe20000400000 */
[----:B------:R-:W-:Y:S01]  /*1ac30*/  @!P4 FMUL R101, R101, 16777216 ;  /* 0x4b8000006565c820 */ /* 0x000fe20000400000 */
[----:B------:R-:W-:Y:S01]  /*1ac40*/  @!P4 FMUL R100, R100, 16777216 ;  /* 0x4b8000006464c820 */ /* 0x000fe20000400000 */
[----:B------:R-:W-:Y:S01]  /*1ac50*/  @!P4 FMUL R96, R96, 16777216 ;  /* 0x4b8000006060c820 */ /* 0x000fe20000400000 */
[----:B------:R1:W-:Y:S01]  /*1ac60*/  STSM.16.M88.4 [R0], R64 ;  /* 0x0000004000007844 */ /* 0x0003e20000000200 */
        /* <DEDUP_REMOVED lines=12> */
[----:B------:R-:W-:-:S02]  /*1ad30*/  IMAD.MOV.U32 R182, RZ, RZ, R51 ;  /* 0x000000ffffb67224 */ /* 0x000fc400078e0033 */
[----:B------:R-:W-:Y:S01]  /*1ad40*/  @!P4 FMUL R185, R185, 16777216 ;  /* 0x4b800000b9b9c820 */ /* 0x000fe20000400000 */
[C---:B------:R-:W-:Y:S01]  /*1ad50*/  FMUL R51, R2.reuse, R183 ;  /* 0x000000b702337220 */ /* 0x040fe20000400000 */
[----:B------:R-:W-:Y:S02]  /*1ad60*/  IMAD.MOV.U32 R183, RZ, RZ, R163 ;  /* 0x000000ffffb77224 */ /* 0x000fe400078e00a3 */
[C---:B------:R-:W-:Y:S01]  /*1ad70*/  FMUL R101, R2.reuse, R101 ;  /* 0x0000006502657220 */ /* 0x040fe20000400000 */
[----:B------:R-:W-:Y:S02]  /*1ad80*/  IMAD.MOV.U32 R163, RZ, RZ, R52 ;  /* 0x000000ffffa37224 */ /* 0x000fe400078e0034 */
        /* <DEDUP_REMOVED lines=15> */
[----:B------:R-:W-:Y:S01]  /*1ae80*/  IMAD.MOV.U32 R185, RZ, RZ, R102 ;  /* 0x000000ffffb97224 */ /* 0x000fe200078e0066 */
[----:B0-----:R-:W-:-:S02]  /*1ae90*/  LOP3.LUT R102, R159, 0x40, RZ, 0xc0, !PT ;  /* 0x000000409f667812 */ /* 0x001fc400078ec0ff */
[----:B------:R-:W-:Y:S02]  /*1aea0*/  MOV R184, R103 ;  /* 0x0000006700b87202 */ /* 0x000fe40000000f00 */
[----:B------:R-:W-:Y:S02]  /*1aeb0*/  ISETP.NE.U32.AND P1, PT, R102, RZ, PT ;  /* 0x000000ff6600720c */ /* 0x000fe40003f25070 */
[----:B------:R-:W-:Y:S02]  /*1aec0*/  F2FP.F16.F32.PACK_AB R62, R62, R101 ;  /* 0x000000653e3e723e */ /* 0x000fe400000000ff */
[----:B------:R-:W-:Y:S01]  /*1aed0*/  F2FP.F16.F32.PACK_AB R63, R63, R100 ;  /* 0x000000643f3f723e */ /* 0x000fe200000000ff */
[----:B------:R-:W-:Y:S01]  /*1aee0*/  BAR.SYNC.DEFER_BLOCKING 0x0 ;  /* 0x0000000000007b1d */ /* 0x000fe20000010000 */
[----:B------:R-:W-:Y:S02]  /*1aef0*/  F2FP.F16.F32.PACK_AB R60, R210, R207 ;  /* 0x000000cfd23c723e */ /* 0x000fe400000000ff */
[----:B------:R-:W-:-:S03]  /*1af00*/  F2FP.F16.F32.PACK_AB R61, R208, R204 ;  /* 0x000000ccd03d723e */ /* 0x000fc600000000ff */
[----:B------:R-:W0:Y:S02]  /*1af10*/  LDS.128 R100, [R20] ;  /* 0x0000000014647984 */ /* 0x000e240000000c00 */
[----:B------:R-:W-:Y:S06]  /*1af20*/  BAR.SYNC.DEFER_BLOCKING 0x0 ;  /* 0x0000000000007b1d */ /* 0x000fec0000010000 */
[----:B------:R3:W-:Y:S01]  /*1af30*/  STSM.16.M88.4 [R0], R60 ;  /* 0x0000003c00007844 */ /* 0x0007e20000000200 */
[----:B--2---:R-:W-:Y:S02]  /*1af40*/  F2FP.F16.F32.PACK_AB R58, R98, R99 ;  /* 0x00000063623a723e */ /* 0x004fe400000000ff */
[----:B------:R-:W-:Y:S01]  /*1af50*/  F2FP.F16.F32.PACK_AB R59, R96, R97 ;  /* 0x00000061603b723e */ /* 0x000fe200000000ff */
[----:B------:R-:W-:Y:S01]  /*1af60*/  BAR.SYNC.DEFER_BLOCKING 0x0 ;  /* 0x0000000000007b1d */ /* 0x000fe20000010000 */
[----:B------:R-:W-:-:S02]  /*1af70*/  F2FP.F16.F32.PACK_AB R56, R218, R214 ;  /* 0x000000d6da38723e */ /* 0x000fc400000000ff */
[----:B------:R-:W-:-:S03]  /*1af80*/  F2FP.F16.F32.PACK_AB R57, R215, R212 ;  /* 0x000000d4d739723e */ /* 0x000fc600000000ff */
[----:B------:R-:W2:Y:S02]  /*1af90*/  LDS.128 R96, [R20] ;  /* 0x0000000014607984 */ /* 0x000ea40000000c00 */
[----:B------:R-:W-:Y:S06]  /*1afa0*/  BAR.SYNC.DEFER_BLOCKING 0x0 ;  /* 0x0000000000007b1d */ /* 0x000fec0000010000 */
[----:B------:R4:W-:Y:S01]  /*1afb0*/  STSM.16.M88.4 [R0], R56 ;  /* 0x0000003800007844 */ /* 0x0009e20000000200 */
[----:B------:R-:W-:Y:S02]  /*1afc0*/  F2FP.F16.F32.PACK_AB R10, R94, R95 ;  /* 0x0000005f5e0a723e */ /* 0x000fe400000000ff */
[----:B------:R-:W-:Y:S01]  /*1afd0*/  F2FP.F16.F32.PACK_AB R11, R92, R93 ;  /* 0x0000005d5c0b723e */ /* 0x000fe200000000ff */
[----:B------:R-:W-:Y:S01]  /*1afe0*/  BAR.SYNC.DEFER_BLOCKING 0x0 ;  /* 0x0000000000007b1d */ /* 0x000fe20000010000 */
[----:B------:R-:W-:-:S02]  /*1aff0*/  F2FP.F16.F32.PACK_AB R8, R219, R216 ;  /* 0x000000d8db08723e */ /* 0x000fc400000000ff */
[----:B------:R-:W-:-:S03]  /*1b000*/  F2FP.F16.F32.PACK_AB R9, R217, R213 ;  /* 0x000000d5d909723e */ /* 0x000fc600000000ff */
[----:B------:R-:W2:Y:S02]  /*1b010*/  LDS.128 R92, [R20] ;  /* 0x00000000145c7984 */ /* 0x000ea40000000c00 */
[----:B------:R-:W-:Y:S06]  /*1b020*/  BAR.SYNC.DEFER_BLOCKING 0x0 ;  /* 0x0000000000007b1d */ /* 0x000fec0000010000 */
[----:B------:R0:W-:Y:S01]  /*1b030*/  STSM.16.M88.4 [R0], R8 ;  /* 0x0000000800007844 */ /* 0x0001e20000000200 */
[----:B-1----:R-:W-:Y:S02]  /*1b040*/  F2FP.F16.F32.PACK_AB R66, R90, R91 ;  /* 0x0000005b5a42723e */ /* 0x002fe400000000ff */
[----:B------:R-:W-:Y:S01]  /*1b050*/  F2FP.F16.F32.PACK_AB R67, R88, R89 ;  /* 0x000000595843723e */ /* 0x000fe200000000ff */
[----:B------:R-:W-:Y:S01]  /*1b060*/  BAR.SYNC.DEFER_BLOCKING 0x0 ;  /* 0x0000000000007b1d */ /* 0x000fe20000010000 */
[----:B------:R-:W-:-:S02]  /*1b070*/  F2FP.F16.F32.PACK_AB R64, R227, R223 ;  /* 0x000000dfe340723e */ /* 0x000fc400000000ff */
[----:B------:R-:W-:-:S03]  /*1b080*/  F2FP.F16.F32.PACK_AB R65, R224, R220 ;  /* 0x000000dce041723e */ /* 0x000fc600000000ff */
[----:B------:R-:W1:Y:S02]  /*1b090*/  LDS.128 R88, [R20] ;  /* 0x0000000014587984 */ /* 0x000e640000000c00 */
[----:B------:R-:W-:Y:S06]  /*1b0a0*/  BAR.SYNC.DEFER_BLOCKING 0x0 ;  /* 0x0000000000007b1d */ /* 0x000fec0000010000 */
[----:B------:R-:W-:Y:S01]  /*1b0b0*/  STSM.16.M88.4 [R0], R64 ;  /* 0x0000004000007844 */ /* 0x000fe20000000200 */
[----:B---3--:R-:W-:Y:S02]  /*1b0c0*/  F2FP.F16.F32.PACK_AB R62, R86, R87 ;  /* 0x00000057563e723e */ /* 0x008fe400000000ff */
[----:B------:R-:W-:Y:S01]  /*1b0d0*/  F2FP.F16.F32.PACK_AB R63, R84, R85 ;  /* 0x00000055543f723e */ /* 0x000fe200000000ff */
[----:B------:R-:W-:Y:S01]  /*1b0e0*/  BAR.SYNC.DEFER_BLOCKING 0x0 ;  /* 0x0000000000007b1d */ /* 0x000fe20000010000 */
[----:B------:R-:W-:-:S02]  /*1b0f0*/  F2FP.F16.F32.PACK_AB R60, R228, R225 ;  /* 0x000000e1e43c723e */ /* 0x000fc400000000ff */
[----:B------:R-:W-:-:S03]  /*1b100*/  F2FP.F16.F32.PACK_AB R61, R226, R221 ;  /* 0x000000dde23d723e */ /* 0x000fc600000000ff */
[----:B------:R-:W3:Y:S02]  /*1b110*/  LDS.128 R84, [R20] ;  /* 0x0000000014547984 */ /* 0x000ee40000000c00 */
[----:B------:R-:W-:Y:S06]  /*1b120*/  BAR.SYNC.DEFER_BLOCKING 0x0 ;  /* 0x0000000000007b1d */ /* 0x000fec0000010000 */
[----:B------:R-:W-:Y:S01]  /*1b130*/  STSM.16.M88.4 [R0], R60 ;  /* 0x0000003c00007844 */ /* 0x000fe20000000200 */
[----:B----4-:R-:W-:Y:S02]  /*1b140*/  F2FP.F16.F32.PACK_AB R58, R82, R83 ;  /* 0x00000053523a723e */ /* 0x010fe400000000ff */
[----:B------:R-:W-:Y:S01]  /*1b150*/  F2FP.F16.F32.PACK_AB R59, R80, R81 ;  /* 0x00000051503b723e */ /* 0x000fe200000000ff */
[----:B------:R-:W-:Y:S01]  /*1b160*/  BAR.SYNC.DEFER_BLOCKING 0x0 ;  /* 0x0000000000007b1d */ /* 0x000fe20000010000 */
[----:B------:R-:W-:-:S02]  /*1b170*/  F2FP.F16.F32.PACK_AB R56, R232, R230 ;  /* 0x000000e6e838723e */ /* 0x000fc400000000ff */
[----:B------:R-:W-:-:S03]  /*1b180*/  F2FP.F16.F32.PACK_AB R57, R231, R229 ;  /* 0x000000e5e739723e */ /* 0x000fc600000000ff */
[----:B------:R-:W4:Y:S02]  /*1b190*/  LDS.128 R80, [R20] ;  /* 0x0000000014507984 */ /* 0x000f240000000c00 */
[----:B------:R-:W-:Y:S06]  /*1b1a0*/  BAR.SYNC.DEFER_BLOCKING 0x0 ;  /* 0x0000000000007b1d */ /* 0x000fec0000010000 */
[----:B------:R-:W-:Y:S01]  /*1b1b0*/  STSM.16.M88.4 [R0], R56 ;  /* 0x0000003800007844 */ /* 0x000fe20000000200 */
[----:B0-----:R-:W-:Y:S02]  /*1b1c0*/  F2FP.F16.F32.PACK_AB R10, R78, R79 ;  /* 0x0000004f4e0a723e */ /* 0x001fe400000000ff */
[----:B------:R-:W-:Y:S01]  /*1b1d0*/  F2FP.F16.F32.PACK_AB R11, R76, R77 ;  /* 0x0000004d4c0b723e */ /* 0x000fe200000000ff */
[----:B------:R-:W-:Y:S01]  /*1b1e0*/  BAR.SYNC.DEFER_BLOCKING 0x0 ;  /* 0x0000000000007b1d */ /* 0x000fe20000010000 */
[----:B------:R-:W-:-:S02]  /*1b1f0*/  F2FP.F16.F32.PACK_AB R8, R233, R188 ;  /* 0x000000bce908723e */ /* 0x000fc400000000ff */
[----:B------:R-:W-:-:S03]  /*1b200*/  F2FP.F16.F32.PACK_AB R9, R189, R190 ;  /* 0x000000bebd09723e */ /* 0x000fc600000000ff */
[----:B------:R-:W0:Y:S02]  /*1b210*/  LDS.128 R76, [R20] ;  /* 0x00000000144c7984 */ /* 0x000e240000000c00 */
[----:B------:R-:W-:Y:S01]  /*1b220*/  BAR.SYNC.DEFER_BLOCKING 0x0 ;  /* 0x0000000000007b1d */ /* 0x000fe20000010000 */
[----:B------:R-:W-:Y:S02]  /*1b230*/  IMAD.MOV.U32 R21, RZ, RZ, R186 ;  /* 0x000000ffff157224 */ /* 0x000fe400078e00ba */
[----:B------:R-:W-:Y:S02]  /*1b240*/  IMAD.MOV.U32 R186, RZ, RZ, R184 ;  /* 0x000000ffffba7224 */ /* 0x000fe400078e00b8 */
[----:B------:R-:W-:Y:S02]  /*1b250*/  IMAD.MOV.U32 R184, RZ, RZ, R182 ;  /* 0x000000ffffb87224 */ /* 0x000fe400078e00b6 */
[----:B------:R-:W-:Y:S01]  /*1b260*/  IMAD.MOV.U32 R182, RZ, RZ, R179 ;  /* 0x000000ffffb67224 */ /* 0x000fe200078e00b3 */
[----:B------:R-:W-:Y:S01]  /*1b270*/  MOV R179, R211 ;  /* 0x000000d300b37202 */ /* 0x000fe20000000f00 */
[----:B------:R2:W-:Y:S01]  /*1b280*/  STSM.16.M88.4 [R0], R8 ;  /* 0x0000000800007844 */ /* 0x0005e20000000200 */
[----:B------:R-:W-:Y:S01]  /*1b290*/  BAR.SYNC.DEFER_BLOCKING 0x0 ;  /* 0x0000000000007b1d */ /* 0x000fe20000010000 */
[----:B--2---:R-:W-:-:S02]  /*1b2a0*/  F2FP.F16.F32.PACK_AB R11, R128, R129 ;  /* 0x00000081800b723e */ /* 0x004fc400000000ff */
[----:B------:R-:W-:Y:S01]  /*1b2b0*/  F2FP.F16.F32.PACK_AB R128, R19, R251 ;  /* 0x000000fb1380723e */ /* 0x000fe200000000ff */
[----:B------:R-:W-:Y:S02]  /*1b2c0*/  IMAD.MOV.U32 R19, RZ, RZ, R18 ;  /* 0x000000ffff137224 */ /* 0x000fe400078e0012 */
[----:B------:R-:W-:Y:S01]  /*1b2d0*/  IMAD.MOV.U32 R18, RZ, RZ, R185 ;  /* 0x000000ffff127224 */ /* 0x000fe200078e00b9 */
[----:B------:R-:W-:Y:S01]  /*1b2e0*/  MOV R185, R183 ;  /* 0x000000b700b97202 */ /* 0x000fe20000000f00 */
[----:B------:R-:W-:Y:S02]  /*1b2f0*/  IMAD.MOV.U32 R183, RZ, RZ, R181 ;  /* 0x000000ffffb77224 */ /* 0x000fe400078e00b5 */
[----:B------:R-:W-:Y:S02]  /*1b300*/  IMAD.MOV.U32 R181, RZ, RZ, R250 ;  /* 0x000000ffffb57224 */ /* 0x000fe400078e00fa */
[----:B------:R-:W2:Y:S04]  /*1b310*/  LDL.LU R250, [R1+0xb84] ;  /* 0x000b840001fa7983 */ /* 0x000ea80000300800 */
[----:B------:R-:W2:Y:S04]  /*1b320*/  LDL.LU R211, [R1+0xb80] ;  /* 0x000b800001d37983 */ /* 0x000ea80000300800 */
[----:B------:R-:W0:Y:S01]  /*1b330*/  LDS.128 R72, [R20] ;  /* 0x0000000014487984 */ /* 0x000e220000000c00 */
[----:B------:R-:W-:-:S02]  /*1b340*/  F2FP.F16.F32.PACK_AB R64, R236, R192 ;  /* 0x000000c0ec40723e */ /* 0x000fc400000000ff */
[----:B------:R-:W-:Y:S02]  /*1b350*/  F2FP.F16.F32.PACK_AB R65, R193, R194 ;  /* 0x000000c2c141723e */ /* 0x000fe400000000ff */
[----:B------:R-:W-:Y:S02]  /*1b360*/  F2FP.F16.F32.PACK_AB R66, R155, R156 ;  /* 0x0000009c9b42723e */ /* 0x000fe400000000ff */
[----:B------:R-:W-:Y:S01]  /*1b370*/  F2FP.F16.F32.PACK_AB R67, R153, R154 ;  /* 0x0000009a9943723e */ /* 0x000fe200000000ff */
[----:B------:R-:W-:Y:S06]  /*1b380*/  BAR.SYNC.DEFER_BLOCKING 0x0 ;  /* 0x0000000000007b1d */ /* 0x000fec0000010000 */
[----:B------:R-:W-:Y:S02]  /*1b390*/  STSM.16.M88.4 [R0], R64 ;  /* 0x0000004000007844 */ /* 0x000fe40000000200 */
[----:B------:R-:W-:Y:S01]  /*1b3a0*/  BAR.SYNC.DEFER_BLOCKING 0x0 ;  /* 0x0000000000007b1d */ /* 0x000fe20000010000 */
[----:B------:R-:W-:-:S02]  /*1b3b0*/  F2FP.F16.F32.PACK_AB R60, R237, R234 ;  /* 0x000000eaed3c723e */ /* 0x000fc400000000ff */
[----:B------:R-:W-:-:S03]  /*1b3c0*/  F2FP.F16.F32.PACK_AB R61, R235, R191 ;  /* 0x000000bfeb3d723e */ /* 0x000fc600000000ff */
[----:B------:R-:W0:Y:S01]  /*1b3d0*/  LDS.128 R68, [R20] ;  /* 0x0000000014447984 */ /* 0x000e220000000c00 */
        /* <DEDUP_REMOVED lines=10> */
[----:B------:R-:W-:Y:S01]  /*1b480*/  BAR.SYNC.DEFER_BLOCKING 0x0 ;  /* 0x0000000000007b1d */ /* 0x000fe20000010000 */
[----:B------:R-:W-:Y:S02]  /*1b490*/  F2FP.F16.F32.PACK_AB R8, R248, R244 ;  /* 0x000000f4f808723e */ /* 0x000fe400000000ff */
[----:B------:R-:W-:Y:S02]  /*1b4a0*/  F2FP.F16.F32.PACK_AB R9, R245, R240 ;  /* 0x000000f0f509723e */ /* 0x000fe400000000ff */
[----:B------:R-:W-:-:S03]  /*1b4b0*/  F2FP.F16.F32.PACK_AB R10, R141, R144 ;  /* 0x000000908d0a723e */ /* 0x000fc600000000ff */
[----:B------:R-:W1:Y:S01]  /*1b4c0*/  LDC R145, c[0x0][0x278] ;  /* 0x00009e00ff917b82 */ /* 0x000e620000000800 */
[----:B------:R-:W-:Y:S07]  /*1b4d0*/  STSM.16.M88.4 [R0], R56 ;  /* 0x0000003800007844 */ /* 0x000fee0000000200 */
[----:B------:R-:W-:Y:S06]  /*1b4e0*/  BAR.SYNC.DEFER_BLOCKING 0x0 ;  /* 0x0000000000007b1d */ /* 0x000fec0000010000 */
[----:B------:R-:W0:Y:S02]  /*1b4f0*/  LDS.128 R60, [R20] ;  /* 0x00000000143c7984 */ /* 0x000e240000000c00 */
[----:B------:R-:W-:Y:S06]  /*1b500*/  BAR.SYNC.DEFER_BLOCKING 0x0 ;  /* 0x0000000000007b1d */ /* 0x000fec0000010000 */
[----:B------:R-:W-:Y:S02]  /*1b510*/  STSM.16.M88.4 [R0], R8 ;  /* 0x0000000800007844 */ /* 0x000fe40000000200 */
[----:B------:R-:W-:Y:S01]  /*1b520*/  BAR.SYNC.DEFER_BLOCKING 0x0 ;  /* 0x0000000000007b1d */ /* 0x000fe20000010000 */
[----:B------:R-:W-:-:S02]  /*1b530*/  F2FP.F16.F32.PACK_AB R129, R252, R249 ;  /* 0x000000f9fc81723e */ /* 0x000fc400000000ff */
[----:B------:R-:W-:-:S03]  /*1b540*/  F2FP.F16.F32.PACK_AB R130, R130, R140 ;  /* 0x0000008c8282723e */ /* 0x000fc600000000ff */
[----:B------:R-:W0:Y:S01]  /*1b550*/  LDS.128 R56, [R20] ;  /* 0x0000000014387984 */ /* 0x000e220000000c00 */
        /* <DEDUP_REMOVED lines=8> */
[----:B--2---:R-:W-:Y:S01]  /*1b5e0*/  F2FP.F16.F32.PACK_AB R141, R211, R250 ;  /* 0x000000fad38d723e */ /* 0x004fe200000000ff */
[----:B------:R-:W-:Y:S01]  /*1b5f0*/  BAR.SYNC.DEFER_BLOCKING 0x0 ;  /* 0x0000000000007b1d */ /* 0x000fe20000010000 */
[----:B------:R-:W-:Y:S02]  /*1b600*/  IMAD.MOV.U32 R19, RZ, RZ, R18 ;  /* 0x000000ffff137224 */ /* 0x000fe400078e0012 */
[----:B------:R-:W-:Y:S01]  /*1b610*/  IMAD.MOV.U32 R21, RZ, RZ, R186 ;  /* 0x000000ffff157224 */ /* 0x000fe200078e00ba */
[----:B------:R-:W-:Y:S02]  /*1b620*/  F2FP.F16.F32.PACK_AB R133, R13, R14 ;  /* 0x0000000e0d85723e */ /* 0x000fe400000000ff */
[----:B------:R-:W-:-:S02]  /*1b630*/  F2FP.F16.F32.PACK_AB R134, R134, R125 ;  /* 0x0000007d8686723e */ /* 0x000fc400000000ff */
[----:B------:R-:W-:Y:S02]  /*1b640*/  F2FP.F16.F32.PACK_AB R135, R135, R124 ;  /* 0x0000007c8787723e */ /* 0x000fe400000000ff */
[----:B------:R-:W-:Y:S02]  /*1b650*/  F2FP.F16.F32.PACK_AB R126, R126, R137 ;  /* 0x000000897e7e723e */ /* 0x000fe400000000ff */
[----:B------:R-:W-:Y:S02]  /*1b660*/  F2FP.F16.F32.PACK_AB R127, R127, R136 ;  /* 0x000000887f7f723e */ /* 0x000fe400000000ff */
[----:B------:R-:W-:Y:S02]  /*1b670*/  F2FP.F16.F32.PACK_AB R138, R55, R138 ;  /* 0x0000008a378a723e */ /* 0x000fe400000000ff */
[----:B------:R-:W-:Y:S01]  /*1b680*/  F2FP.F16.F32.PACK_AB R34, R34, R35 ;  /* 0x000000232222723e */ /* 0x000fe200000000ff */
[----:B------:R-:W2:Y:S01]  /*1b690*/  S2R R147, SR_CTAID.Y ;  /* 0x0000000000937919 */ /* 0x000ea20000002600 */
[----:B------:R-:W-:-:S02]  /*1b6a0*/  F2FP.F16.F32.PACK_AB R139, R53, R54 ;  /* 0x00000036358b723e */ /* 0x000fc400000000ff */
[----:B------:R-:W-:Y:S01]  /*1b6b0*/  F2FP.F16.F32.PACK_AB R26, R26, R27 ;  /* 0x0000001b1a1a723e */ /* 0x000fe200000000ff */
[----:B------:R-:W4:Y:S04]  /*1b6c0*/  LDL.LU R211, [R1+0xb7c] ;  /* 0x000b7c0001d37983 */ /* 0x000f280000300800 */
[----:B------:R3:W-:Y:S01]  /*1b6d0*/  STSM.16.M88.4 [R0], R140 ;  /* 0x0000008c00007844 */ /* 0x0007e20000000200 */
[----:B------:R-:W-:Y:S01]  /*1b6e0*/  BAR.SYNC.DEFER_BLOCKING 0x0 ;  /* 0x0000000000007b1d */ /* 0x000fe20000010000 */
[----:B------:R-:W-:-:S05]  /*1b6f0*/  F2FP.F16.F32.PACK_AB R132, R21, R19 ;  /* 0x000000131584723e */ /* 0x000fca00000000ff */
[----:B------:R-:W0:Y:S02]  /*1b700*/  LDS.128 R128, [R20] ;  /* 0x0000000014807984 */ /* 0x000e240000000c00 */
[----:B------:R-:W-:Y:S06]  /*1b710*/  BAR.SYNC.DEFER_BLOCKING 0x0 ;  /* 0x0000000000007b1d */ /* 0x000fec0000010000 */
[----:B------:R-:W-:Y:S02]  /*1b720*/  STSM.16.M88.4 [R0], R132 ;  /* 0x0000008400007844 */ /* 0x000fe40000000200 */
[----:B------:R-:W-:Y:S01]  /*1b730*/  BAR.SYNC.DEFER_BLOCKING 0x0 ;  /* 0x0000000000007b1d */ /* 0x000fe20000010000 */
[----:B------:R-:W-:-:S02]  /*1b740*/  IMAD.MOV.U32 R18, RZ, RZ, R185 ;  /* 0x000000ffff127224 */ /* 0x000fc400078e00b9 */
[----:B------:R-:W-:Y:S02]  /*1b750*/  IMAD.MOV.U32 R186, RZ, RZ, R184 ;  /* 0x000000ffffba7224 */ /* 0x000fe400078e00b8 */
[----:B------:R-:W-:-:S03]  /*1b760*/  IMAD.MOV.U32 R19, RZ, RZ, R18 ;  /* 0x000000ffff137224 */ /* 0x000fc600078e0012 */
[----:B------:R-:W-:Y:S01]  /*1b770*/  MOV R21, R186 ;  /* 0x000000ba00157202 */ /* 0x000fe20000000f00 */
[----:B------:R-:W0:Y:S03]  /*1b780*/  LDS.128 R132, [R20] ;  /* 0x0000000014847984 */ /* 0x000e260000000c00 */
[----:B------:R-:W-:Y:S02]  /*1b790*/  F2FP.F16.F32.PACK_AB R124, R21, R19 ;  /* 0x00000013157c723e */ /* 0x000fe400000000ff */
[----:B------:R-:W-:Y:S01]  /*1b7a0*/  F2FP.F16.F32.PACK_AB R125, R5, R6 ;  /* 0x00000006057d723e */ /* 0x000fe200000000ff */
[----:B------:R-:W-:Y:S06]  /*1b7b0*/  BAR.SYNC.DEFER_BLOCKING 0x0 ;  /* 0x0000000000007b1d */ /* 0x000fec0000010000 */
[----:B------:R-:W-:Y:S02]  /*1b7c0*/  STSM.16.M88.4 [R0], R124 ;  /* 0x0000007c00007844 */ /* 0x000fe40000000200 */
[----:B------:R-:W-:Y:S01]  /*1b7d0*/  BAR.SYNC.DEFER_BLOCKING 0x0 ;  /* 0x0000000000007b1d */ /* 0x000fe20000010000 */
[----:B------:R-:W-:Y:S01]  /*1b7e0*/  MOV R184, R183 ;  /* 0x000000b700b87202 */ /* 0x000fe20000000f00 */
[----:B------:R-:W-:-:S02]  /*1b7f0*/  IMAD.MOV.U32 R185, RZ, RZ, R182 ;  /* 0x000000ffffb97224 */ /* 0x000fc400078e00b6 */
[----:B------:R-:W-:Y:S02]  /*1b800*/  IMAD.MOV.U32 R183, RZ, RZ, R181 ;  /* 0x000000ffffb77224 */ /* 0x000fe400078e00b5 */
[----:B------:R-:W-:Y:S02]  /*1b810*/  IMAD.MOV.U32 R182, RZ, RZ, R179 ;  /* 0x000000ffffb67224 */ /* 0x000fe400078e00b3 */
[----:B------:R-:W-:Y:S01]  /*1b820*/  IMAD.MOV.U32 R186, RZ, RZ, R185 ;  /* 0x000000ffffba7224 */ /* 0x000fe200078e00b9 */
[----:B------:R-:W0:Y:S01]  /*1b830*/  LDS.128 R124, [R20] ;  /* 0x00000000147c7984 */ /* 0x000e220000000c00 */
[----:B------:R-:W-:Y:S02]  /*1b840*/  IMAD.MOV.U32 R18, RZ, RZ, R183 ;  /* 0x000000ffff127224 */ /* 0x000fe400078e00b7 */
[----:B------:R-:W-:-:S03]  /*1b850*/  IMAD.MOV.U32 R185, RZ, RZ, R182 ;  /* 0x000000ffffb97224 */ /* 0x000fc600078e00b6 */
[----:B------:R-:W-:Y:S02]  /*1b860*/  F2FP.F16.F32.PACK_AB R136, R18, R186 ;  /* 0x000000ba1288723e */ /* 0x000fe400000000ff */
[----:B------:R-:W-:Y:S01]  /*1b870*/  F2FP.F16.F32.PACK_AB R137, R185, R184 ;  /* 0x000000b8b989723e */ /* 0x000fe200000000ff */
[----:B------:R-:W-:Y:S01]  /*1b880*/  BAR.SYNC.DEFER_BLOCKING 0x0 ;  /* 0x0000000000007b1d */ /* 0x000fe20000010000 */
[----:B------:R-:W-:Y:S01]  /*1b890*/  IMAD.MOV.U32 R181, RZ, RZ, R178 ;  /* 0x000000ffffb57224 */ /* 0x000fe200078e00b2 */
[----:B------:R-:W-:Y:S02]  /*1b8a0*/  MOV R179, R177 ;  /* 0x000000b100b37202 */ /* 0x000fe40000000f00 */
[----:B---3--:R-:W-:Y:S02]  /*1b8b0*/  F2FP.F16.F32.PACK_AB R142, R3, R23 ;  /* 0x00000017038e723e */ /* 0x008fe400000000ff */
[----:B------:R-:W-:Y:S02]  /*1b8c0*/  F2FP.F16.F32.PACK_AB R143, R24, R25 ;  /* 0x00000019188f723e */ /* 0x000fe400000000ff */
[----:B------:R-:W2:Y:S01]  /*1b8d0*/  LDC.64 R18, c[0x0][0x270] ;  /* 0x00009c00ff127b82 */ /* 0x000ea20000000a00 */
[----:B------:R-:W-:Y:S01]  /*1b8e0*/  STSM.16.M88.4 [R0], R136 ;  /* 0x0000008800007844 */ /* 0x000fe20000000200 */
[----:B------:R-:W-:Y:S01]  /*1b8f0*/  IMAD.MOV.U32 R178, RZ, RZ, R176 ;  /* 0x000000ffffb27224 */ /* 0x000fe200078e00b0 */
[----:B------:R-:W-:Y:S01]  /*1b900*/  F2FP.F16.F32.PACK_AB R141, R181, R180 ;  /* 0x000000b4b58d723e */ /* 0x000fe200000000ff */
[----:B------:R-:W-:-:S04]  /*1b910*/  IMAD.MOV.U32 R182, RZ, RZ, R179 ;  /* 0x000000ffffb67224 */ /* 0x000fc800078e00b3 */
[----:B------:R-:W-:Y:S01]  /*1b920*/  BAR.SYNC.DEFER_BLOCKING 0x0 ;  /* 0x0000000000007b1d */ /* 0x000fe20000010000 */
[----:B------:R-:W-:Y:S02]  /*1b930*/  MOV R183, R178 ;  /* 0x000000b200b77202 */ /* 0x000fe40000000f00 */
[----:B------:R-:W-:Y:S01]  /*1b940*/  F2FP.F16.F32.PACK_AB R35, R36, R37 ;  /* 0x000000252423723e */ /* 0x000fe200000000ff */
[----:B------:R-:W-:Y:S01]  /*1b950*/  IMAD.MOV.U32 R177, RZ, RZ, R12 ;  /* 0x000000ffffb17224 */ /* 0x000fe200078e000c */
[----:B------:R-:W-:-:S03]  /*1b960*/  F2FP.F16.F32.PACK_AB R27, R28, R29 ;  /* 0x0000001d1c1b723e */ /* 0x000fc600000000ff */
[----:B------:R-:W3:Y:S01]  /*1b970*/  LDC.64 R22, c[0x0][0x228] ;  /* 0x00008a00ff167b82 */ /* 0x000ee20000000a00 */
[----:B------:R-:W0:Y:S01]  /*1b980*/  LDS.128 R136, [R20] ;  /* 0x0000000014887984 */ /* 0x000e220000000c00 */
[----:B------:R-:W-:-:S06]  /*1b990*/  F2FP.F16.F32.PACK_AB R140, R183, R182 ;  /* 0x000000b6b78c723e */ /* 0x000fcc00000000ff */
[----:B------:R-:W-:Y:S06]  /*1b9a0*/  BAR.SYNC.DEFER_BLOCKING 0x0 ;  /* 0x0000000000007b1d */ /* 0x000fec0000010000 */
[----:B------:R-:W-:Y:S02]  /*1b9b0*/  STSM.16.M88.4 [R0], R140 ;  /* 0x0000008c00007844 */ /* 0x000fe40000000200 */
[----:B------:R-:W-:Y:S01]  /*1b9c0*/  BAR.SYNC.DEFER_BLOCKING 0x0 ;  /* 0x0000000000007b1d */ /* 0x000fe20000010000 */
[----:B------:R-:W-:Y:S01]  /*1b9d0*/  F2FP.F16.F32.PACK_AB R37, R165, R164 ;  /* 0x000000a4a525723e */ /* 0x000fe200000000ff */
[----:B------:R-:W-:-:S04]  /*1b9e0*/  IMAD.MOV.U32 R178, RZ, RZ, R177 ;  /* 0x000000ffffb27224 */ /* 0x000fc800078e00b1 */
[----:B------:R-:W1:Y:S01]  /*1b9f0*/  S2R R164, SR_CTAID.X ;  /* 0x0000000000a47919 */ /* 0x000e620000002500 */
[----:B------:R-:W-:Y:S01]  /*1ba00*/  IMAD.MOV.U32 R176, RZ, RZ, R222 ;  /* 0x000000ffffb07224 */ /* 0x000fe200078e00de */
[----:B------:R-:W0:Y:S01]  /*1ba10*/  LDS.128 R140, [R20] ;  /* 0x00000000148c7984 */ /* 0x000e220000000c00 */
[----:B------:R-:W-:Y:S01]  /*1ba20*/  IMAD.MOV.U32 R179, RZ, RZ, R175 ;  /* 0x000000ffffb37224 */ /* 0x000fe200078e00af */
[----:B------:R-:W2:Y:S01]  /*1ba30*/  S2R R165, SR_TID.X ;  /* 0x0000000000a57919 */ /* 0x000ea20000002100 */
[----:B------:R-:W-:-:S03]  /*1ba40*/  IMAD.MOV.U32 R177, RZ, RZ, R174 ;  /* 0x000000ffffb17224 */ /* 0x000fc600078e00ae */
[----:B------:R-:W-:Y:S01]  /*1ba50*/  F2FP.F16.F32.PACK_AB R24, R179, R178 ;  /* 0x000000b2b318723e */ /* 0x000fe200000000ff */
[----:B------:R-:W4:Y:S01]  /*1ba60*/  LDL.LU R222, [R1+0xb78] ;  /* 0x000b780001de7983 */ /* 0x000f220000300800 */
[----:B------:R-:W-:Y:S01]  /*1ba70*/  F2FP.F16.F32.PACK_AB R25, R177, R176 ;  /* 0x000000b0b119723e */ /* 0x000fe200000000ff */
[----:B------:R-:W-:Y:S01]  /*1ba80*/  BAR.SYNC.DEFER_BLOCKING 0x0 ;  /* 0x0000000000007b1d */ /* 0x000fe20000010000 */
[----:B-1----:R-:W-:Y:S02]  /*1ba90*/  IMAD.SHL.U32 R164, R164, 0x40, RZ ;  /* 0x00000040a4a47824 */ /* 0x002fe400078e00ff */
[----:B------:R-:W-:-:S03]  /*1baa0*/  IMAD.MOV.U32 R174, RZ, RZ, R173 ;  /* 0x000000ffffae7224 */ /* 0x000fc600078e00ad */
[----:B------:R-:W4:Y:S04]  /*1bab0*/  LDL.LU R12, [R1+0xb74] ;  /* 0x000b7400010c7983 */ /* 0x000f280000300800 */
[----:B------:R-:W-:Y:S01]  /*1bac0*/  STSM.16.M88.4 [R0], R24 ;  /* 0x0000001800007844 */ /* 0x000fe20000000200 */
[----:B------:R-:W-:Y:S01]  /*1bad0*/  BAR.SYNC.DEFER_BLOCKING 0x0 ;  /* 0x0000000000007b1d */ /* 0x000fe20000010000 */
[----:B--2---:R-:W-:Y:S01]  /*1bae0*/  LOP3.LUT R146, R164, 0x3f, R165, 0xf8, !PT ;  /* 0x0000003fa4927812 */ /* 0x004fe200078ef8a5 */
[----:B------:R-:W-:Y:S01]  /*1baf0*/  IMAD.MOV.U32 R173, RZ, RZ, R160 ;  /* 0x000000ffffad7224 */ /* 0x000fe200078e00a0 */
[----:B------:R-:W-:Y:S01]  /*1bb00*/  MOV R175, R161 ;  /* 0x000000a100af7202 */ /* 0x000fe20000000f00 */
[----:B------:R-:W-:Y:S02]  /*1bb10*/  IMAD.MOV.U32 R160, RZ, RZ, R15 ;  /* 0x000000ffffa07224 */ /* 0x000fe400078e000f */
[----:B------:R-:W-:Y:S01]  /*1bb20*/  IMAD.MOV.U32 R161, RZ, RZ, R4 ;  /* 0x000000ffffa17224 */ /* 0x000fe200078e0004 */
[----:B------:R-:W2:Y:S01]  /*1bb30*/  LDL.LU R13, [R1+0xb70] ;  /* 0x000b7000010d7983 */ /* 0x000ea20000300800 */
[----:B------:R-:W-:-:S03]  /*1bb40*/  IMAD R18, R147, R18, RZ ;  /* 0x0000001293127224 */ /* 0x000fc600078e02ff */
[----:B------:R-:W2:Y:S01]  /*1bb50*/  LDL.LU R14, [R1+0xb6c] ;  /* 0x000b6c00010e7983 */ /* 0x000ea20000300800 */
[----:B------:R-:W-:-:S03]  /*1bb60*/  IMAD R19, R146, R19, RZ ;  /* 0x0000001392137224 */ /* 0x000fc600078e02ff */
[----:B------:R-:W2:Y:S04]  /*1bb70*/  LDL.LU R15, [R1+0xb68] ;  /* 0x000b6800010f7983 */ /* 0x000ea80000300800 */
[----:B------:R-:W4:Y:S04]  /*1bb80*/  LDL.LU R4, [R1+0xb64] ;  /* 0x000b640001047983 */ /* 0x000f280000300800 */
[----:B------:R-:W1:Y:S01]  /*1bb90*/  LDS.128 R24, [R20] ;  /* 0x0000000014187984 */ /* 0x000e620000000c00 */
[----:B------:R-:W-:Y:S01]  /*1bba0*/  F2FP.F16.F32.PACK_AB R42, R42, R43 ;  /* 0x0000002b2a2a723e */ /* 0x000fe200000000ff */
[----:B------:R-:W-:-:S02]  /*1bbb0*/  IMAD.SHL.U32 R21, R19, 0x2, RZ ;  /* 0x0000000213157824 */ /* 0x000fc400078e00ff */
[----:B------:R-:W2:Y:S01]  /*1bbc0*/  LDL.LU R5, [R1+0xb60] ;  /* 0x000b600001057983 */ /* 0x000ea20000300800 */
[----:B------:R-:W-:Y:S02]  /*1bbd0*/  F2FP.F16.F32.PACK_AB R43, R44, R45 ;  /* 0x0000002d2c2b723e */ /* 0x000fe400000000ff */
[----:B------:R-:W-:Y:S01]  /*1bbe0*/  SHF.L.U32 R3, R18, 0x1, RZ ;  /* 0x0000000112037819 */ /* 0x000fe200000006ff */
[----:B------:R-:W2:Y:S01]  /*1bbf0*/  LDL.LU R6, [R1+0xb5c] ;  /* 0x000b5c0001067983 */ /* 0x000ea20000300800 */
[----:B------:R-:W-:Y:S02]  /*1bc00*/  SHF.R.U32.HI R45, RZ, 0x6, R159 ;  /* 0x00000006ff2d7819 */ /* 0x000fe4000001169f */
[----:B---3--:R-:W-:Y:S02]  /*1bc10*/  IADD3 R3, P2, P3, R21, R22, R3 ;  /* 0x0000001615037210 */ /* 0x008fe40007b5e003 */
[----:B------:R-:W-:Y:S02]  /*1bc20*/  SGXT.U32 R22, R45, 0x1 ;  /* 0x000000012d16781a */ /* 0x000fe40000000000 */
[----:B------:R-:W-:-:S02]  /*1bc30*/  F2FP.F16.F32.PACK_AB R45, R7, R16 ;  /* 0x00000010072d723e */ /* 0x000fc400000000ff */
[----:B------:R-:W3:Y:S01]  /*1bc40*/  LDL.LU R7, [R1+0xb58] ;  /* 0x000b580001077983 */ /* 0x000ee20000300800 */
[----:B------:R-:W-:Y:S02]  /*1bc50*/  F2FP.F16.F32.PACK_AB R30, R30, R31 ;  /* 0x0000001f1e1e723e */ /* 0x000fe400000000ff */
[----:B------:R-:W-:Y:S02]  /*1bc60*/  F2FP.F16.F32.PACK_AB R28, R175, R174 ;  /* 0x000000aeaf1c723e */ /* 0x000fe400000000ff */
[----:B------:R-:W-:Y:S02]  /*1bc70*/  F2FP.F16.F32.PACK_AB R29, R173, R172 ;  /* 0x000000acad1d723e */ /* 0x000fe400000000ff */
[----:B------:R-:W-:Y:S02]  /*1bc80*/  F2FP.F16.F32.PACK_AB R38, R38, R39 ;  /* 0x000000272626723e */ /* 0x000fe400000000ff */
[----:B------:R-:W-:Y:S01]  /*1bc90*/  F2FP.F16.F32.PACK_AB R36, R167, R166 ;  /* 0x000000a6a724723e */ /* 0x000fe200000000ff */
[----:B------:R-:W-:Y:S01]  /*1bca0*/  BAR.SYNC.DEFER_BLOCKING 0x0 ;  /* 0x0000000000007b1d */ /* 0x000fe20000010000 */
[----:B------:R-:W-:-:S02]  /*1bcb0*/  F2FP.F16.F32.PACK_AB R31, R32, R33 ;  /* 0x00000021201f723e */ /* 0x000fc400000000ff */
[----:B------:R-:W-:Y:S02]  /*1bcc0*/  F2FP.F16.F32.PACK_AB R46, R46, R47 ;  /* 0x0000002f2e2e723e */ /* 0x000fe400000000ff */
[----:B------:R-:W-:Y:S02]  /*1bcd0*/  F2FP.F16.F32.PACK_AB R44, R158, R157 ;  /* 0x0000009d9e2c723e */ /* 0x000fe400000000ff */
[----:B------:R-:W-:Y:S02]  /*1bce0*/  F2FP.F16.F32.PACK_AB R240, R17, R246 ;  /* 0x000000f611f0723e */ /* 0x000fe400000000ff */
[----:B------:R-:W-:Y:S02]  /*1bcf0*/  F2FP.F16.F32.PACK_AB R241, R241, R238 ;  /* 0x000000eef1f1723e */ /* 0x000fe400000000ff */
[----:B------:R-:W-:Y:S02]  /*1bd00*/  F2FP.F16.F32.PACK_AB R242, R50, R51 ;  /* 0x0000003332f2723e */ /* 0x000fe400000000ff */
[----:B------:R-:W-:Y:S01]  /*1bd10*/  F2FP.F16.F32.PACK_AB R243, R52, R2 ;  /* 0x0000000234f3723e */ /* 0x000fe200000000ff */
[----:B------:R-:W-:Y:S01]  /*1bd20*/  IMAD.HI R18, R18, 0x2, RZ ;  /* 0x0000000212127827 */ /* 0x000fe200078e02ff */
[----:B------:R-:W3:Y:S04]  /*1bd30*/  LDL.LU R16, [R1+0xb54] ;  /* 0x000b540001107983 */ /* 0x000ee80000300800 */
[----:B------:R-:W-:Y:S01]  /*1bd40*/  STSM.16.M88.4 [R0], R28 ;  /* 0x0000001c00007844 */ /* 0x000fe20000000200 */
[----:B------:R-:W-:Y:S01]  /*1bd50*/  BAR.SYNC.DEFER_BLOCKING 0x0 ;  /* 0x0000000000007b1d */ /* 0x000fe20000010000 */
[----:B------:R-:W-:-:S02]  /*1bd60*/  F2FP.F16.F32.PACK_AB R32, R171, R170 ;  /* 0x000000aaab20723e */ /* 0x000fc400000000ff */
[----:B------:R-:W-:Y:S02]  /*1bd70*/  F2FP.F16.F32.PACK_AB R33, R169, R168 ;  /* 0x000000a8a921723e */ /* 0x000fe400000000ff */
[----:B------:R-:W-:Y:S02]  /*1bd80*/  F2FP.F16.F32.PACK_AB R39, R40, R41 ;  /* 0x000000292827723e */ /* 0x000fe400000000ff */
[----:B------:R-:W-:Y:S01]  /*1bd90*/  F2FP.F16.F32.PACK_AB R47, R48, R49 ;  /* 0x00000031302f723e */ /* 0x000fe200000000ff */
[----:B------:R-:W-:Y:S01]  /*1bda0*/  IMAD.HI R19, R19, 0x2, RZ ;  /* 0x0000000213137827 */ /* 0x000fe200078e02ff */
[----:B------:R-:W3:Y:S04]  /*1bdb0*/  LDL.LU R17, [R1+0xb50] ;  /* 0x000b500001117983 */ /* 0x000ee80000300800 */
[----:B------:R-:W1:Y:S01]  /*1bdc0*/  LDS.128 R28, [R20] ;  /* 0x00000000141c7984 */ /* 0x000e620000000c00 */
[----:B------:R-:W-:Y:S01]  /*1bdd0*/  BAR.SYNC.DEFER_BLOCKING 0x0 ;  /* 0x0000000000007b1d */ /* 0x000fe20000010000 */
[----:B------:R-:W-:-:S02]  /*1bde0*/  F2FP.F16.F32.PACK_AB R40, R163, R162 ;  /* 0x000000a2a328723e */ /* 0x000fc400000000ff */
[----:B------:R-:W-:Y:S01]  /*1bdf0*/  F2FP.F16.F32.PACK_AB R41, R161, R160 ;  /* 0x000000a0a129723e */ /* 0x000fe200000000ff */
[----:B------:R-:W-:Y:S01]  /*1be00*/  IMAD R21, R22, R145, RZ ;  /* 0x0000009116157224 */ /* 0x000fe200078e02ff */
[----:B------:R-:W-:Y:S01]  /*1be10*/  IADD3.X R18, R19, R23, R18, P2, P3 ;  /* 0x0000001713127210 */ /* 0x000fe200017e6412 */
[----:B------:R-:W3:Y:S04]  /*1be20*/  LDL.LU R157, [R1+0x204] ;  /* 0x00020400019d7983 */ /* 0x000ee80000300800 */
[----:B------:R-:W-:Y:S01]  /*1be30*/  STSM.16.M88.4 [R0], R32 ;  /* 0x0000002000007844 */ /* 0x000fe20000000200 */
[----:B------:R-:W-:Y:S06]  /*1be40*/  BAR.SYNC.DEFER_BLOCKING 0x0 ;  /* 0x0000000000007b1d */ /* 0x000fec0000010000 */
[----:B------:R-:W-:Y:S02]  /*1be50*/  LDS.128 R32, [R20] ;  /* 0x0000000014207984 */ /* 0x000fe40000000c00 */
[----:B------:R-:W-:Y:S06]  /*1be60*/  BAR.SYNC.DEFER_BLOCKING 0x0 ;  /* 0x0000000000007b1d */ /* 0x000fec0000010000 */
[----:B------:R-:W-:Y:S02]  /*1be70*/  STSM.16.M88.4 [R0], R36 ;  /* 0x0000002400007844 */ /* 0x000fe40000000200 */
[----:B------:R-:W-:Y:S06]  /*1be80*/  BAR.SYNC.DEFER_BLOCKING 0x0 ;  /* 0x0000000000007b1d */ /* 0x000fec0000010000 */
[----:B------:R-:W-:Y:S02]  /*1be90*/  LDS.128 R36, [R20] ;  /* 0x0000000014247984 */ /* 0x000fe40000000c00 */
[----:B------:R-:W-:Y:S06]  /*1bea0*/  BAR.SYNC.DEFER_BLOCKING 0x0 ;  /* 0x0000000000007b1d */ /* 0x000fec0000010000 */
[----:B------:R-:W-:Y:S02]  /*1beb0*/  STSM.16.M88.4 [R0], R40 ;  /* 0x0000002800007844 */ /* 0x000fe40000000200 */
[----:B------:R-:W-:Y:S06]  /*1bec0*/  BAR.SYNC.DEFER_BLOCKING 0x0 ;  /* 0x0000000000007b1d */ /* 0x000fec0000010000 */
[----:B------:R-:W1:Y:S02]  /*1bed0*/  LDS.128 R40, [R20] ;  /* 0x0000000014287984 */ /* 0x000e640000000c00 */
[----:B------:R-:W-:Y:S06]  /*1bee0*/  BAR.SYNC.DEFER_BLOCKING 0x0 ;  /* 0x0000000000007b1d */ /* 0x000fec0000010000 */
[----:B------:R-:W-:Y:S02]  /*1bef0*/  STSM.16.M88.4 [R0], R44 ;  /* 0x0000002c00007844 */ /* 0x000fe40000000200 */
[----:B------:R-:W-:Y:S06]  /*1bf00*/  BAR.SYNC.DEFER_BLOCKING 0x0 ;  /* 0x0000000000007b1d */ /* 0x000fec0000010000 */
[----:B------:R-:W1:Y:S02]  /*1bf10*/  LDS.128 R44, [R20] ;  /* 0x00000000142c7984 */ /* 0x000e640000000c00 */
[----:B------:R-:W-:Y:S01]  /*1bf20*/  BAR.SYNC.DEFER_BLOCKING 0x0 ;  /* 0x0000000000007b1d */ /* 0x000fe20000010000 */
[----:B------:R-:W-:-:S04]  /*1bf30*/  IMAD R19, R145, 0x2, R21 ;  /* 0x0000000291137824 */ /* 0x000fc800078e0215 */
[----:B------:R-:W-:Y:S01]  /*1bf40*/  IMAD R51, R145, 0x2, R19 ;  /* 0x0000000291337824 */ /* 0x000fe200078e0213 */
[-C--:B------:R-:W-:Y:S02]  /*1bf50*/  LEA R22, P2, R21, R3.reuse, 0x1 ;  /* 0x0000000315167211 */ /* 0x080fe400078408ff */
[-C--:B------:R-:W-:Y:S01]  /*1bf60*/  LEA R48, P3, R19, R3.reuse, 0x1 ;  /* 0x0000000313307211 */ /* 0x080fe200078608ff */
[----:B------:R-:W-:Y:S01]  /*1bf70*/  IMAD R2, R145, 0x2, R51 ;  /* 0x0000000291027824 */ /* 0x000fe200078e0233 */
[----:B------:R0:W-:Y:S01]  /*1bf80*/  STSM.16.M88.4 [R0], R240 ;  /* 0x000000f000007844 */ /* 0x0001e20000000200 */
[-C--:B------:R-:W-:Y:S01]  /*1bf90*/  LEA.HI.X.SX32 R23, R21, R18.reuse, 0x1, P2 ;  /* 0x0000001215177211 */ /* 0x080fe200010f0eff */
[----:B------:R-:W-:Y:S01]  /*1bfa0*/  BAR.SYNC.DEFER_BLOCKING 0x0 ;  /* 0x0000000000007b1d */ /* 0x000fe20000010000 */
[----:B------:R-:W-:Y:S02]  /*1bfb0*/  LEA.HI.X.SX32 R49, R19, R18, 0x1, P3 ;  /* 0x0000001213317211 */ /* 0x000fe400018f0eff */
[----:B------:R-:W-:-:S02]  /*1bfc0*/  LEA R52, P2, R2, R3, 0x1 ;  /* 0x0000000302347211 */ /* 0x000fc400078408ff */
[----:B------:R-:W-:Y:S02]  /*1bfd0*/  LEA R19, R145, R2, 0x1 ;  /* 0x0000000291137211 */ /* 0x000fe400078e08ff */
[-C--:B------:R-:W-:Y:S02]  /*1bfe0*/  LEA.HI.X.SX32 R53, R2, R18.reuse, 0x1, P2 ;  /* 0x0000001202357211 */ /* 0x080fe400010f0eff */
[-C--:B------:R-:W-:Y:S01]  /*1bff0*/  LEA R54, P2, R19, R3.reuse, 0x1 ;  /* 0x0000000313367211 */ /* 0x080fe200078408ff */
[----:B0-----:R-:W-:Y:S01]  /*1c000*/  IMAD R0, R145, 0x2, R19 ;  /* 0x0000000291007824 */ /* 0x001fe200078e0213 */
[----:B----4-:R-:W-:Y:S02]  /*1c010*/  PRMT R21, R4, 0x7632, R21 ;  /* 0x0000763204157816 */ /* 0x010fe40000000015 */
[-C--:B------:R-:W-:Y:S01]  /*1c020*/  LEA.HI.X.SX32 R55, R19, R18.reuse, 0x1, P2 ;  /* 0x0000001213377211 */ /* 0x080fe200010f0eff */
[----:B------:R-:W-:Y:S01]  /*1c030*/  IMAD R2, R145, 0x2, R0 ;  /* 0x0000000291027824 */ /* 0x000fe200078e0200 */
[CC--:B------:R-:W-:Y:S01]  /*1c040*/  LEA R50, P4, R51.reuse, R3.reuse, 0x1 ;  /* 0x0000000333327211 */ /* 0x0c0fe200078808ff */
[----:B------:R0:W-:Y:S03]  /*1c050*/  STG.E.U16 desc[UR60][R22.64], R4 ;  /* 0x0000000416007986 */ /* 0x0001e6000c10153c */
[----:B------:R-:W-:Y:S01]  /*1c060*/  LEA.HI.X.SX32 R51, R51, R18, 0x1, P4 ;  /* 0x0000001233337211 */ /* 0x000fe200020f0eff */
[----:B--2---:R2:W-:Y:S01]  /*1c070*/  STG.E.U16 desc[UR60][R48.64], R5 ;  /* 0x0000000530007986 */ /* 0x0045e2000c10153c */
[----:B0-----:R-:W-:-:S02]  /*1c080*/  LEA R4, P2, R0, R3, 0x1 ;  /* 0x0000000300047211 */ /* 0x001fc400078408ff */
[----:B--2---:R-:W-:Y:S02]  /*1c090*/  PRMT R49, R5, 0x7632, R49 ;  /* 0x0000763205317816 */ /* 0x004fe40000000031 */
[-C--:B------:R-:W-:Y:S01]  /*1c0a0*/  LEA.HI.X.SX32 R5, R0, R18.reuse, 0x1, P2 ;  /* 0x0000001200057211 */ /* 0x080fe200010f0eff */
[C---:B------:R-:W-:Y:S01]  /*1c0b0*/  IMAD R0, R145.reuse, 0x2, R2 ;  /* 0x0000000291007824 */ /* 0x040fe200078e0202 */
[CC--:B------:R-:W-:Y:S01]  /*1c0c0*/  LEA R22, P2, R2.reuse, R3.reuse, 0x1 ;  /* 0x0000000302167211 */ /* 0x0c0fe200078408ff */
[----:B------:R0:W-:Y:S03]  /*1c0d0*/  STG.E.U16 desc[UR60][R50.64], R6 ;  /* 0x0000000632007986 */ /* 0x0001e6000c10153c */
[----:B------:R-:W-:Y:S01]  /*1c0e0*/  LEA.HI.X.SX32 R23, R2, R18, 0x1, P2 ;  /* 0x0000001202177211 */ /* 0x000fe200010f0eff */
[----:B------:R-:W-:Y:S01]  /*1c0f0*/  IMAD R2, R145, 0x2, R0 ;  /* 0x0000000291027824 */ /* 0x000fe200078e0200 */
[----:B------:R-:W-:Y:S01]  /*1c100*/  LEA R48, P2, R0, R3, 0x1 ;  /* 0x0000000300307211 */ /* 0x000fe200078408ff */
[----:B---3--:R-:W-:Y:S04]  /*1c110*/  STG.E.U16 desc[UR60][R52.64], R7 ;  /* 0x0000000734007986 */ /* 0x008fe8000c10153c */
[----:B------:R2:W-:Y:S04]  /*1c120*/  STG.E.U16 desc[UR60][R54.64], R21 ;  /* 0x0000001536007986 */ /* 0x0005e8000c10153c */
[----:B------:R3:W-:Y:S01]  /*1c130*/  STG.E.U16 desc[UR60][R4.64], R49 ;  /* 0x0000003104007986 */ /* 0x0007e2000c10153c */
[----:B0-----:R-:W-:-:S02]  /*1c140*/  PRMT R51, R6, 0x7632, R51 ;  /* 0x0000763206337816 */ /* 0x001fc40000000033 */
[----:B------:R-:W-:Y:S01]  /*1c150*/  PRMT R144, R7, 0x7632, R144 ;  /* 0x0000763207907816 */ /* 0x000fe20000000090 */
[----:B--2---:R-:W0:Y:S01]  /*1c160*/  LDC R21, c[0x0][0x278] ;  /* 0x00009e00ff157b82 */ /* 0x004e220000000800 */
[----:B---3--:R-:W-:Y:S02]  /*1c170*/  LEA.HI.X.SX32 R49, R0, R18, 0x1, P2 ;  /* 0x0000001200317211 */ /* 0x008fe400010f0eff */
[----:B------:R-:W-:Y:S02]  /*1c180*/  LEA R0, R145, R2, 0x1 ;  /* 0x0000000291007211 */ /* 0x000fe400078e08ff */
[----:B------:R-:W-:-:S03]  /*1c190*/  LEA R6, P2, R2, R3, 0x1 ;  /* 0x0000000302067211 */ /* 0x000fc600078408ff */
[----:B------:R-:W-:Y:S01]  /*1c1a0*/  IMAD R19, R145, 0x2, R0 ;  /* 0x0000000291137824 */ /* 0x000fe200078e0200 */
[----:B------:R-:W-:-:S04]  /*1c1b0*/  LEA.HI.X.SX32 R7, R2, R18, 0x1, P2 ;  /* 0x0000001202077211 */ /* 0x000fc800010f0eff */
[CC--:B------:R-:W-:Y:S01]  /*1c1c0*/  LEA R52, P2, R19.reuse, R3.reuse, 0x1 ;  /* 0x0000000313347211 */ /* 0x0c0fe200078408ff */
[----:B------:R2:W-:Y:S03]  /*1c1d0*/  STG.E.U16 desc[UR60][R22.64], R51 ;  /* 0x0000003316007986 */ /* 0x0005e6000c10153c */
[----:B------:R-:W-:Y:S01]  /*1c1e0*/  LEA.HI.X.SX32 R53, R19, R18, 0x1, P2 ;  /* 0x0000001213357211 */ /* 0x000fe200010f0eff */
[----:B------:R-:W-:Y:S01]  /*1c1f0*/  IMAD R19, R145, 0x2, R19 ;  /* 0x0000000291137824 */ /* 0x000fe200078e0213 */
[-C--:B------:R-:W-:Y:S01]  /*1c200*/  LEA R50, P3, R0, R3.reuse, 0x1 ;  /* 0x0000000300327211 */ /* 0x080fe200078608ff */
[----:B------:R3:W-:Y:S01]  /*1c210*/  STG.E.U16 desc[UR60][R48.64], R144 ;  /* 0x0000009030007986 */ /* 0x0007e2000c10153c */
[----:B--2---:R-:W2:Y:S02]  /*1c220*/  LDC R23, c[0x0][0x278] ;  /* 0x00009e00ff177b82 */ /* 0x004ea40000000800 */
[----:B------:R-:W-:-:S02]  /*1c230*/  LEA R4, P2, R19, R3, 0x1 ;  /* 0x0000000313047211 */ /* 0x000fc400078408ff */
[-C--:B------:R-:W-:Y:S01]  /*1c240*/  LEA.HI.X.SX32 R51, R0, R18.reuse, 0x1, P3 ;  /* 0x0000001200337211 */ /* 0x080fe200018f0eff */
[----:B------:R-:W-:Y:S01]  /*1c250*/  IMAD R0, R145, 0x2, R19 ;  /* 0x0000000291007824 */ /* 0x000fe200078e0213 */
[----:B------:R-:W-:Y:S02]  /*1c260*/  LEA.HI.X.SX32 R5, R19, R18, 0x1, P2 ;  /* 0x0000001213057211 */ /* 0x000fe400010f0eff */
[----:B---3--:R-:W3:Y:S01]  /*1c270*/  LDC R49, c[0x0][0x278] ;  /* 0x00009e00ff317b82 */ /* 0x008ee20000000800 */
[----:B------:R4:W-:Y:S01]  /*1c280*/  STG.E.U16 desc[UR60][R6.64], R12 ;  /* 0x0000000c06007986 */ /* 0x0009e2000c10153c */
[----:B------:R-:W-:-:S06]  /*1c290*/  IMAD R2, R145, 0x2, R0 ;  /* 0x0000000291027824 */ /* 0x000fcc00078e0200 */
[----:B------:R-:W1:Y:S01]  /*1c2a0*/  LDC R19, c[0x0][0x278] ;  /* 0x00009e00ff137b82 */ /* 0x000e620000000800 */
[----:B------:R0:W-:Y:S01]  /*1c2b0*/  STG.E.U16 desc[UR60][R50.64], R13 ;  /* 0x0000000d32007986 */ /* 0x0001e2000c10153c */
[----:B----4-:R-:W-:-:S03]  /*1c2c0*/  LEA R6, P2, R0, R3, 0x1 ;  /* 0x0000000300067211 */ /* 0x010fc600078408ff */
[----:B------:R4:W-:Y:S01]  /*1c2d0*/  STG.E.U16 desc[UR60][R52.64], R14 ;  /* 0x0000000e34007986 */ /* 0x0009e2000c10153c */
[----:B------:R-:W-:Y:S02]  /*1c2e0*/  LEA.HI.X.SX32 R7, R0, R18, 0x1, P2 ;  /* 0x0000001200077211 */ /* 0x000fe400010f0eff */
[----:B0-----:R-:W0:Y:S01]  /*1c2f0*/  LDC R51, c[0x0][0x278] ;  /* 0x00009e00ff337b82 */ /* 0x001e220000000800 */
[----:B------:R-:W-:Y:S02]  /*1c300*/  LEA R0, R21, R2, 0x1 ;  /* 0x0000000215007211 */ /* 0x000fe400078e08ff */
[----:B----4-:R-:W-:Y:S02]  /*1c310*/  PRMT R53, R12, 0x7632, R53 ;  /* 0x000076320c357816 */ /* 0x010fe40000000035 */
[----:B------:R-:W-:-:S03]  /*1c320*/  LEA R12, P2, R2, R3, 0x1 ;  /* 0x00000003020c7211 */ /* 0x000fc600078408ff */
[----:B------:R-:W4:Y:S01]  /*1c330*/  LDC R21, c[0x0][0x278] ;  /* 0x00009e00ff157b82 */ /* 0x000f220000000800 */
[----:B------:R-:W-:Y:S02]  /*1c340*/  PRMT R54, R13, 0x7632, R54 ;  /* 0x000076320d367816 */ /* 0x000fe40000000036 */
[-C--:B------:R-:W-:Y:S01]  /*1c350*/  LEA.HI.X.SX32 R13, R2, R18.reuse, 0x1, P2 ;  /* 0x00000012020d7211 */ /* 0x080fe200010f0eff */
[----:B--2---:R-:W-:Y:S01]  /*1c360*/  IMAD R2, R23, 0x2, R0 ;  /* 0x0000000217027824 */ /* 0x004fe200078e0200 */
[CC--:B------:R-:W-:Y:S01]  /*1c370*/  LEA R22, P2, R0.reuse, R3.reuse, 0x1 ;  /* 0x0000000300167211 */ /* 0x0c0fe200078408ff */
[----:B------:R2:W-:Y:S01]  /*1c380*/  STG.E.U16 desc[UR60][R4.64], R15 ;  /* 0x0000000f04007986 */ /* 0x0005e2000c10153c */
[----:B------:R-:W-:Y:S02]  /*1c390*/  PRMT R50, R15, 0x7632, R50 ;  /* 0x000076320f327816 */ /* 0x000fe40000000032 */
[----:B------:R-:W-:Y:S01]  /*1c3a0*/  LEA.HI.X.SX32 R23, R0, R18, 0x1, P2 ;  /* 0x0000001200177211 */ /* 0x000fe200010f0eff */
[----:B---3--:R-:W-:Y:S01]  /*1c3b0*/  IMAD R0, R49, 0x2, R2 ;  /* 0x0000000231007824 */ /* 0x008fe200078e0202 */
[----:B------:R-:W-:-:S02]  /*1c3c0*/  LEA R48, P2, R2, R3, 0x1 ;  /* 0x0000000302307211 */ /* 0x000fc400078408ff */
[----:B------:R-:W-:Y:S02]  /*1c3d0*/  PRMT R55, R14, 0x7632, R55 ;  /* 0x000076320e377816 */ /* 0x000fe40000000037 */
[----:B------:R-:W-:Y:S01]  /*1c3e0*/  LEA.HI.X.SX32 R49, R2, R18, 0x1, P2 ;  /* 0x0000001202317211 */ /* 0x000fe200010f0eff */
[----:B--2---:R-:W2:Y:S01]  /*1c3f0*/  LDC R15, c[0x0][0x278] ;  /* 0x00009e00ff0f7b82 */ /* 0x004ea20000000800 */
[----:B-1----:R-:W-:Y:S01]  /*1c400*/  IMAD R2, R19, 0x2, R0 ;  /* 0x0000000213027824 */ /* 0x002fe200078e0200 */
[----:B------:R-:W-:Y:S01]  /*1c410*/  STG.E.U16 desc[UR60][R6.64], R53 ;  /* 0x0000003506007986 */ /* 0x000fe2000c10153c */
[----:B------:R-:W-:-:S05]  /*1c420*/  LEA R4, P2, R0, R3, 0x1 ;  /* 0x0000000300047211 */ /* 0x000fca00078408ff */
[----:B------:R-:W1:Y:S01]  /*1c430*/  LDC R19, c[0x0][0x278] ;  /* 0x00009e00ff137b82 */ /* 0x000e620000000800 */
[----:B------:R-:W-:Y:S01]  /*1c440*/  STG.E.U16 desc[UR60][R12.64], R54 ;  /* 0x000000360c007986 */ /* 0x000fe2000c10153c */
[----:B0-----:R-:W-:-:S03]  /*1c450*/  IMAD R14, R51, 0x2, R2 ;  /* 0x00000002330e7824 */ /* 0x001fc600078e0202 */
[----:B------:R0:W-:Y:S01]  /*1c460*/  STG.E.U16 desc[UR60][R22.64], R55 ;  /* 0x0000003716007986 */ /* 0x0001e2000c10153c */
[----:B------:R-:W-:Y:S02]  /*1c470*/  LEA.HI.X.SX32 R5, R0, R18, 0x1, P2 ;  /* 0x0000001200057211 */ /* 0x000fe400010f0eff */
[----:B----4-:R-:W-:Y:S01]  /*1c480*/  LEA R0, R21, R14, 0x1 ;  /* 0x0000000e15007211 */ /* 0x010fe200078e08ff */
[----:B------:R-:W3:Y:S08]  /*1c490*/  LDC R51, c[0x0][0x278] ;  /* 0x00009e00ff337b82 */ /* 0x000ef00000000800 */
[----:B0-----:R-:W0:Y:S01]  /*1c4a0*/  LDC R23, c[0x0][0x278] ;  /* 0x00009e00ff177b82 */ /* 0x001e220000000800 */
[-C--:B------:R-:W-:Y:S01]  /*1c4b0*/  LEA R12, P2, R14, R3.reuse, 0x1 ;  /* 0x000000030e0c7211 */ /* 0x080fe200078408ff */
[----:B------:R4:W-:Y:S01]  /*1c4c0*/  STG.E.U16 desc[UR60][R48.64], R50 ;  /* 0x0000003230007986 */ /* 0x0009e2000c10153c */
[----:B------:R-:W-:-:S05]  /*1c4d0*/  LEA R6, P3, R2, R3, 0x1 ;  /* 0x0000000302067211 */ /* 0x000fca00078608ff */
[----:B------:R-:W3:Y:S01]  /*1c4e0*/  LDC R21, c[0x0][0x278] ;  /* 0x00009e00ff157b82 */ /* 0x000ee20000000800 */
[-C--:B------:R-:W-:Y:S02]  /*1c4f0*/  LEA.HI.X.SX32 R13, R14, R18.reuse, 0x1, P2 ;  /* 0x000000120e0d7211 */ /* 0x080fe400010f0eff */
[----:B------:R-:W-:Y:S01]  /*1c500*/  LEA.HI.X.SX32 R7, R2, R18, 0x1, P3 ;  /* 0x0000001202077211 */ /* 0x000fe200018f0eff */
[----:B--2---:R-:W-:Y:S01]  /*1c510*/  IMAD R2, R15, 0x2, R0 ;  /* 0x000000020f027824 */ /* 0x004fe200078e0200 */
[----:B------:R-:W-:-:S03]  /*1c520*/  LEA R14, P2, R0, R3, 0x1 ;  /* 0x00000003000e7211 */ /* 0x000fc600078408ff */
[----:B----4-:R-:W2:Y:S01]  /*1c530*/  LDC R49, c[0x0][0x278] ;  /* 0x00009e00ff317b82 */ /* 0x010ea20000000800 */
[----:B------:R-:W-:Y:S01]  /*1c540*/  LEA.HI.X.SX32 R15, R0, R18, 0x1, P2 ;  /* 0x00000012000f7211 */ /* 0x000fe200010f0eff */
[----:B------:R4:W-:Y:S01]  /*1c550*/  STG.E.U16 desc[UR60][R4.64], R120 ;  /* 0x0000007804007986 */ /* 0x0009e2000c10153c */
[----:B-1----:R-:W-:-:S05]  /*1c560*/  IMAD R0, R19, 0x2, R2 ;  /* 0x0000000213007824 */ /* 0x002fca00078e0202 */
[----:B------:R-:W1:Y:S01]  /*1c570*/  LDC R19, c[0x0][0x278] ;  /* 0x00009e00ff137b82 */ /* 0x000e620000000800 */
[----:B------:R0:W-:Y:S01]  /*1c580*/  STG.E.U16 desc[UR60][R6.64], R121 ;  /* 0x0000007906007986 */ /* 0x0001e2000c10153c */
[----:B----4-:R-:W-:-:S03]  /*1c590*/  LEA R4, P2, R2, R3, 0x1 ;  /* 0x0000000302047211 */ /* 0x010fc600078408ff */
[----:B------:R4:W-:Y:S03]  /*1c5a0*/  STG.E.U16 desc[UR60][R12.64], R122 ;  /* 0x0000007a0c007986 */ /* 0x0009e6000c10153c */
[----:B------:R-:W1:Y:S01]  /*1c5b0*/  LDC R48, c[0x0][0x278] ;  /* 0x00009e00ff307b82 */ /* 0x000e620000000800 */
[-C--:B------:R-:W-:Y:S01]  /*1c5c0*/  LEA.HI.X.SX32 R5, R2, R18.reuse, 0x1, P2 ;  /* 0x0000001202057211 */ /* 0x080fe200010f0eff */
[----:B0-----:R-:W-:Y:S01]  /*1c5d0*/  IMAD R2, R23, 0x2, R0 ;  /* 0x0000000217027824 */ /* 0x001fe200078e0200 */
[C---:B------:R-:W-:Y:S01]  /*1c5e0*/  LEA R6, P2, R0.reuse, R3, 0x1 ;  /* 0x0000000300067211 */ /* 0x040fe200078408ff */
[----:B------:R-:W-:Y:S04]  /*1c5f0*/  STG.E.U16 desc[UR60][R14.64], R123 ;  /* 0x0000007b0e007986 */ /* 0x000fe8000c10153c */
[----:B------:R-:W0:Y:S01]  /*1c600*/  LDC R50, c[0x0][0x278] ;  /* 0x00009e00ff327b82 */ /* 0x000e220000000800 */
[----:B------:R-:W-:-:S02]  /*1c610*/  LEA.HI.X.SX32 R7, R0, R18, 0x1, P2 ;  /* 0x0000001200077211 */ /* 0x000fc400010f0eff */
[----:B----4-:R-:W-:Y:S01]  /*1c620*/  PRMT R13, R120, 0x7632, R13 ;  /* 0x00007632780d7816 */ /* 0x010fe2000000000d */
[----:B---3--:R-:W-:Y:S01]  /*1c630*/  IMAD R0, R21, 0x2, R2 ;  /* 0x0000000215007824 */ /* 0x008fe200078e0202 */
[----:B------:R-:W-:-:S03]  /*1c640*/  LEA R12, P2, R2, R3, 0x1 ;  /* 0x00000003020c7211 */ /* 0x000fc600078408ff */
[----:B------:R3:W-:Y:S01]  /*1c650*/  STG.E.U16 desc[UR60][R4.64], R13 ;  /* 0x0000000d04007986 */ /* 0x0007e2000c10153c */
[----:B------:R-:W-:Y:S01]  /*1c660*/  PRMT R52, R121, 0x7632, R52 ;  /* 0x0000763279347816 */ /* 0x000fe20000000034 */
[----:B------:R-:W4:Y:S01]  /*1c670*/  LDC R21, c[0x0][0x278] ;  /* 0x00009e00ff157b82 */ /* 0x000f220000000800 */
[----:B---3--:R-:W-:Y:S02]  /*1c680*/  LEA.HI.X.SX32 R13, R2, R18, 0x1, P2 ;  /* 0x00000012020d7211 */ /* 0x008fe400010f0eff */
[CC--:B------:R-:W-:Y:S02]  /*1c690*/  LEA R22, P2, R0.reuse, R3.reuse, 0x1 ;  /* 0x0000000300167211 */ /* 0x0c0fe400078408ff */
[----:B--2---:R-:W-:Y:S02]  /*1c6a0*/  LEA R2, R49, R0, 0x1 ;  /* 0x0000000031027211 */ /* 0x004fe400078e08ff */
[----:B------:R-:W-:Y:S01]  /*1c6b0*/  LEA.HI.X.SX32 R23, R0, R18, 0x1, P2 ;  /* 0x0000001200177211 */ /* 0x000fe200010f0eff */
[----:B------:R2:W-:Y:S01]  /*1c6c0*/  STG.E.U16 desc[UR60][R6.64], R52 ;  /* 0x0000003406007986 */ /* 0x0005e2000c10153c */
[----:B------:R-:W3:Y:S01]  /*1c6d0*/  LDC R49, c[0x0][0x278] ;  /* 0x00009e00ff317b82 */ /* 0x000ee20000000800 */
[----:B------:R-:W-:Y:S01]  /*1c6e0*/  IMAD R0, R51, 0x2, R2 ;  /* 0x0000000233007824 */ /* 0x000fe200078e0202 */
[----:B------:R-:W-:-:S03]  /*1c6f0*/  LEA R4, P2, R2, R3, 0x1 ;  /* 0x0000000302047211 */ /* 0x000fc600078408ff */
[----:B-1----:R-:W-:Y:S01]  /*1c700*/  IMAD R19, R19, 0x2, R0 ;  /* 0x0000000213137824 */ /* 0x002fe200078e0200 */
[-C--:B------:R-:W-:Y:S02]  /*1c710*/  LEA.HI.X.SX32 R5, R2, R18.reuse, 0x1, P2 ;  /* 0x0000001202057211 */ /* 0x080fe400010f0eff */
[----:B------:R-:W-:Y:S01]  /*1c720*/  PRMT R53, R122, 0x7632, R53 ;  /* 0x000076327a357816 */ /* 0x000fe20000000035 */
[----:B------:R-:W1:Y:S01]  /*1c730*/  LDC R51, c[0x0][0x278] ;  /* 0x00009e00ff337b82 */ /* 0x000e620000000800 */
[-C--:B--2---:R-:W-:Y:S02]  /*1c740*/  LEA R6, P2, R19, R3.reuse, 0x1 ;  /* 0x0000000313067211 */ /* 0x084fe400078408ff */
[----:B------:R-:W-:Y:S02]  /*1c750*/  PRMT R54, R123, 0x7632, R54 ;  /* 0x000076327b367816 */ /* 0x000fe40000000036 */
[-C--:B------:R-:W-:Y:S01]  /*1c760*/  LEA.HI.X.SX32 R7, R19, R18.reuse, 0x1, P2 ;  /* 0x0000001213077211 */ /* 0x080fe200010f0eff */
[----:B------:R-:W-:Y:S01]  /*1c770*/  IMAD R19, R48, 0x2, R19 ;  /* 0x0000000230137824 */ /* 0x000fe200078e0213 */
[----:B------:R2:W-:Y:S01]  /*1c780*/  STG.E.U16 desc[UR60][R12.64], R53 ;  /* 0x000000350c007986 */ /* 0x0005e2000c10153c */
[CC--:B------:R-:W-:Y:S01]  /*1c790*/  LEA R14, P3, R0.reuse, R3.reuse, 0x1 ;  /* 0x00000003000e7211 */ /* 0x0c0fe200078608ff */
[----:B------:R-:W1:Y:S02]  /*1c7a0*/  LDC R48, c[0x0][0x278] ;  /* 0x00009e00ff307b82 */ /* 0x000e640000000800 */
[----:B------:R4:W-:Y:S01]  /*1c7b0*/  STG.E.U16 desc[UR60][R22.64], R54 ;  /* 0x0000003616007986 */ /* 0x0009e2000c10153c */
[----:B------:R-:W-:Y:S01]  /*1c7c0*/  LEA.HI.X.SX32 R15, R0, R18, 0x1, P3 ;  /* 0x00000012000f7211 */ /* 0x000fe200018f0eff */
[----:B0-----:R-:W-:Y:S01]  /*1c7d0*/  IMAD R0, R50, 0x2, R19 ;  /* 0x0000000232007824 */ /* 0x001fe200078e0213 */
[----:B--2---:R-:W-:-:S03]  /*1c7e0*/  LEA R12, P2, R19, R3, 0x1 ;  /* 0x00000003130c7211 */ /* 0x004fc600078408ff */
[----:B----4-:R-:W0:Y:S01]  /*1c7f0*/  LDC R23, c[0x0][0x278] ;  /* 0x00009e00ff177b82 */ /* 0x010e220000000800 */
[----:B------:R-:W-:Y:S01]  /*1c800*/  LEA.HI.X.SX32 R13, R19, R18, 0x1, P2 ;  /* 0x00000012130d7211 */ /* 0x000fe200010f0eff */
[----:B------:R2:W-:Y:S01]  /*1c810*/  STG.E.U16 desc[UR60][R4.64], R116 ;  /* 0x0000007404007986 */ /* 0x0005e2000c10153c */
[----:B------:R-:W-:-:S05]  /*1c820*/  LEA R2, R21, R0, 0x1 ;  /* 0x0000000015027211 */ /* 0x000fca00078e08ff */
[----:B------:R-:W4:Y:S01]  /*1c830*/  LDC R19, c[0x0][0x278] ;  /* 0x00009e00ff137b82 */ /* 0x000f220000000800 */
[----:B------:R3:W-:Y:S01]  /*1c840*/  STG.E.U16 desc[UR60][R14.64], R117 ;  /* 0x000000750e007986 */ /* 0x0007e2000c10153c */
[----:B--2---:R-:W-:-:S06]  /*1c850*/  LEA R4, P2, R0, R3, 0x1 ;  /* 0x0000000300047211 */ /* 0x004fcc00078408ff */
[----:B------:R-:W2:Y:S01]  /*1c860*/  LDC R21, c[0x0][0x278] ;  /* 0x00009e00ff157b82 */ /* 0x000ea20000000800 */
[----:B------:R1:W-:Y:S01]  /*1c870*/  STG.E.U16 desc[UR60][R6.64], R118 ;  /* 0x0000007606007986 */ /* 0x0003e2000c10153c */
[----:B------:R-:W-:Y:S01]  /*1c880*/  LEA.HI.X.SX32 R5, R0, R18, 0x1, P2 ;  /* 0x0000001200057211 */ /* 0x000fe200010f0eff */
[----:B---3--:R-:W-:Y:S01]  /*1c890*/  IMAD R0, R49, 0x2, R2 ;  /* 0x0000000231007824 */ /* 0x008fe200078e0202 */
[----:B------:R-:W-:Y:S01]  /*1c8a0*/  PRMT R15, R116, 0x7632, R15 ;  /* 0x00007632740f7816 */ /* 0x000fe2000000000f */
[----:B------:R-:W-:Y:S03]  /*1c8b0*/  STG.E.U16 desc[UR60][R12.64], R119 ;  /* 0x000000770c007986 */ /* 0x000fe6000c10153c */
[----:B------:R-:W3:Y:S01]  /*1c8c0*/  LDC R50, c[0x0][0x278] ;  /* 0x00009e00ff327b82 */ /* 0x000ee20000000800 */
[----:B-1----:R-:W-:Y:S02]  /*1c8d0*/  LEA R6, P2, R2, R3, 0x1 ;  /* 0x0000000302067211 */ /* 0x002fe400078408ff */
[----:B------:R-:W-:-:S05]  /*1c8e0*/  PRMT R52, R117, 0x7632, R52 ;  /* 0x0000763275347816 */ /* 0x000fca0000000034 */
[----:B------:R-:W1:Y:S01]  /*1c8f0*/  LDC R49, c[0x0][0x278] ;  /* 0x00009e00ff317b82 */ /* 0x000e620000000800 */
[-C--:B------:R-:W-:Y:S01]  /*1c900*/  LEA.HI.X.SX32 R7, R2, R18.reuse, 0x1, P2 ;  /* 0x0000001202077211 */ /* 0x080fe200010f0eff */
[----:B------:R-:W-:Y:S01]  /*1c910*/  IMAD R2, R51, 0x2, R0 ;  /* 0x0000000233027824 */ /* 0x000fe200078e0200 */
[-C--:B------:R-:W-:Y:S01]  /*1c920*/  LEA R14, P2, R0, R3.reuse, 0x1 ;  /* 0x00000003000e7211 */ /* 0x080fe200078408ff */
[----:B------:R0:W-:Y:S01]  /*1c930*/  STG.E.U16 desc[UR60][R4.64], R15 ;  /* 0x0000000f04007986 */ /* 0x0001e2000c10153c */
[----:B------:R-:W-:Y:S02]  /*1c940*/  PRMT R53, R118, 0x7632, R53 ;  /* 0x0000763276357816 */ /* 0x000fe40000000035 */
[----:B------:R-:W-:Y:S01]  /*1c950*/  PRMT R54, R119, 0x7632, R54 ;  /* 0x0000763277367816 */ /* 0x000fe20000000036 */
[----:B------:R-:W1:Y:S01]  /*1c960*/  LDC R51, c[0x0][0x278] ;  /* 0x00009e00ff337b82 */ /* 0x000e620000000800 */
[----:B0-----:R-:W-:Y:S01]  /*1c970*/  LEA.HI.X.SX32 R15, R0, R18, 0x1, P2 ;  /* 0x00000012000f7211 */ /* 0x001fe200010f0eff */
[----:B------:R-:W-:Y:S01]  /*1c980*/  IMAD R0, R23, 0x2, R2 ;  /* 0x0000000217007824 */ /* 0x000fe200078e0202 */
[----:B------:R-:W-:-:S04]  /*1c990*/  LEA R22, P2, R2, R3, 0x1 ;  /* 0x0000000302167211 */ /* 0x000fc800078408ff */
[----:B------:R-:W-:Y:S01]  /*1c9a0*/  LEA.HI.X.SX32 R23, R2, R18, 0x1, P2 ;  /* 0x0000001202177211 */ /* 0x000fe200010f0eff */
[----:B----4-:R-:W-:Y:S01]  /*1c9b0*/  IMAD R2, R19, 0x2, R0 ;  /* 0x0000000213027824 */ /* 0x010fe200078e0200 */
[CC--:B------:R-:W-:Y:S01]  /*1c9c0*/  LEA R4, P2, R0.reuse, R3.reuse, 0x1 ;  /* 0x0000000300047211 */ /* 0x0c0fe200078408ff */
[----:B------:R0:W-:Y:S03]  /*1c9d0*/  STG.E.U16 desc[UR60][R6.64], R52 ;  /* 0x0000003406007986 */ /* 0x0001e6000c10153c */
[----:B--2---:R-:W-:Y:S02]  /*1c9e0*/  LEA R19, R21, R2, 0x1 ;  /* 0x0000000215137211 */ /* 0x004fe400078e08ff */
[----:B------:R-:W-:Y:S01]  /*1c9f0*/  LEA.HI.X.SX32 R5, R0, R18, 0x1, P2 ;  /* 0x0000001200057211 */ /* 0x000fe200010f0eff */
[----:B------:R-:W2:Y:S01]  /*1ca00*/  LDC R21, c[0x0][0x278] ;  /* 0x00009e00ff157b82 */ /* 0x000ea20000000800 */
[----:B0-----:R-:W-:-:S04]  /*1ca10*/  LEA R6, P2, R19, R3, 0x1 ;  /* 0x0000000313067211 */ /* 0x001fc800078408ff */
[----:B------:R-:W-:Y:S01]  /*1ca20*/  LEA.HI.X.SX32 R7, R19, R18, 0x1, P2 ;  /* 0x0000001213077211 */ /* 0x000fe200010f0eff */
[----:B------:R-:W-:Y:S01]  /*1ca30*/  IMAD R19, R48, 0x2, R19 ;  /* 0x0000000230137824 */ /* 0x000fe200078e0213 */
[----:B------:R0:W-:Y:S01]  /*1ca40*/  STG.E.U16 desc[UR60][R14.64], R53 ;  /* 0x000000350e007986 */ /* 0x0001e2000c10153c */
[-C--:B------:R-:W-:Y:S01]  /*1ca50*/  LEA R12, P3, R2, R3.reuse, 0x1 ;  /* 0x00000003020c7211 */ /* 0x080fe200078608ff */
[----:B------:R-:W4:Y:S02]  /*1ca60*/  LDC R48, c[0x0][0x278] ;  /* 0x00009e00ff307b82 */ /* 0x000f240000000800 */
[----:B------:R1:W-:Y:S01]  /*1ca70*/  STG.E.U16 desc[UR60][R22.64], R54 ;  /* 0x0000003616007986 */ /* 0x0003e2000c10153c */
[----:B---3--:R-:W-:Y:S01]  /*1ca80*/  IMAD R0, R50, 0x2, R19 ;  /* 0x0000000232007824 */ /* 0x008fe200078e0213 */
[----:B0-----:R-:W-:-:S04]  /*1ca90*/  LEA R14, P2, R19, R3, 0x1 ;  /* 0x00000003130e7211 */ /* 0x001fc800078408ff */
[----:B-1----:R-:W0:Y:S01]  /*1caa0*/  LDC R23, c[0x0][0x278] ;  /* 0x00009e00ff177b82 */ /* 0x002e220000000800 */
[-C--:B------:R-:W-:Y:S01]  /*1cab0*/  LEA.HI.X.SX32 R15, R19, R18.reuse, 0x1, P2 ;  /* 0x00000012130f7211 */ /* 0x080fe200010f0eff */
[----:B------:R1:W-:Y:S01]  /*1cac0*/  STG.E.U16 desc[UR60][R4.64], R112 ;  /* 0x0000007004007986 */ /* 0x0003e2000c10153c */
[----:B------:R-:W-:Y:S01]  /*1cad0*/  LEA.HI.X.SX32 R13, R2, R18, 0x1, P3 ;  /* 0x00000012020d7211 */ /* 0x000fe200018f0eff */
[----:B------:R-:W-:-:S04]  /*1cae0*/  IMAD R2, R49, 0x2, R0 ;  /* 0x0000000231027824 */ /* 0x000fc800078e0200 */
[----:B------:R-:W3:Y:S01]  /*1caf0*/  LDC R19, c[0x0][0x278] ;  /* 0x00009e00ff137b82 */ /* 0x000ee20000000800 */
[----:B------:R2:W-:Y:S01]  /*1cb00*/  STG.E.U16 desc[UR60][R12.64], R113 ;  /* 0x000000710c007986 */ /* 0x0005e2000c10153c */
[----:B-1----:R-:W-:-:S06]  /*1cb10*/  LEA R4, P2, R0, R3, 0x1 ;  /* 0x0000000300047211 */ /* 0x002fcc00078408ff */
[----:B------:R-:W1:Y:S01]  /*1cb20*/  LDC R49, c[0x0][0x278] ;  /* 0x00009e00ff317b82 */ /* 0x000e620000000800 */
[----:B------:R4:W-:Y:S01]  /*1cb30*/  STG.E.U16 desc[UR60][R6.64], R114 ;  /* 0x0000007206007986 */ /* 0x0009e2000c10153c */
[----:B------:R-:W-:Y:S01]  /*1cb40*/  LEA.HI.X.SX32 R5, R0, R18, 0x1, P2 ;  /* 0x0000001200057211 */ /* 0x000fe200010f0eff */
[----:B--2---:R-:W-:Y:S01]  /*1cb50*/  IMAD R0, R21, 0x2, R2 ;  /* 0x0000000215007824 */ /* 0x004fe200078e0202 */
[----:B------:R-:W-:Y:S01]  /*1cb60*/  PRMT R13, R112, 0x7632, R13 ;  /* 0x00007632700d7816 */ /* 0x000fe2000000000d */
[----:B------:R-:W-:Y:S03]  /*1cb70*/  STG.E.U16 desc[UR60][R14.64], R115 ;  /* 0x000000730e007986 */ /* 0x000fe6000c10153c */
[----:B------:R-:W2:Y:S01]  /*1cb80*/  LDC R50, c[0x0][0x278] ;  /* 0x00009e00ff327b82 */ /* 0x000ea20000000800 */
[----:B----4-:R-:W-:Y:S02]  /*1cb90*/  LEA R6, P2, R2, R3, 0x1 ;  /* 0x0000000302067211 */ /* 0x010fe400078408ff */
[----:B------:R-:W-:-:S05]  /*1cba0*/  PRMT R52, R113, 0x7632, R52 ;  /* 0x0000763271347816 */ /* 0x000fca0000000034 */
[----:B------:R-:W4:Y:S01]  /*1cbb0*/  LDC R21, c[0x0][0x278] ;  /* 0x00009e00ff157b82 */ /* 0x000f220000000800 */
[----:B------:R-:W-:Y:S02]  /*1cbc0*/  LEA.HI.X.SX32 R7, R2, R18, 0x1, P2 ;  /* 0x0000001202077211 */ /* 0x000fe400010f0eff */
[-C--:B------:R-:W-:Y:S02]  /*1cbd0*/  LEA R12, P2, R0, R3.reuse, 0x1 ;  /* 0x00000003000c7211 */ /* 0x080fe400078408ff */
[----:B------:R-:W-:Y:S01]  /*1cbe0*/  LEA R2, R51, R0, 0x1 ;  /* 0x0000000033027211 */ /* 0x000fe200078e08ff */
[----:B------:R0:W-:Y:S01]  /*1cbf0*/  STG.E.U16 desc[UR60][R4.64], R13 ;  /* 0x0000000d04007986 */ /* 0x0001e2000c10153c */
[----:B------:R-:W-:Y:S01]  /*1cc00*/  PRMT R53, R114, 0x7632, R53 ;  /* 0x0000763272357816 */ /* 0x000fe20000000035 */
[----:B------:R-:W4:Y:S01]  /*1cc10*/  LDC R51, c[0x0][0x278] ;  /* 0x00009e00ff337b82 */ /* 0x000f220000000800 */
[----:B0-----:R-:W-:Y:S01]  /*1cc20*/  LEA.HI.X.SX32 R13, R0, R18, 0x1, P2 ;  /* 0x00000012000d7211 */ /* 0x001fe200010f0eff */
[----:B------:R-:W-:Y:S01]  /*1cc30*/  IMAD R0, R23, 0x2, R2 ;  /* 0x0000000217007824 */ /* 0x000fe200078e0202 */
[----:B------:R-:W-:-:S04]  /*1cc40*/  LEA R22, P2, R2, R3, 0x1 ;  /* 0x0000000302167211 */ /* 0x000fc800078408ff */
[----:B------:R-:W-:Y:S01]  /*1cc50*/  LEA.HI.X.SX32 R23, R2, R18, 0x1, P2 ;  /* 0x0000001202177211 */ /* 0x000fe200010f0eff */
[----:B---3--:R-:W-:Y:S01]  /*1cc60*/  IMAD R2, R19, 0x2, R0 ;  /* 0x0000000213027824 */ /* 0x008fe200078e0200 */
[----:B------:R-:W-:-:S03]  /*1cc70*/  LEA R4, P2, R0, R3, 0x1 ;  /* 0x0000000300047211 */ /* 0x000fc600078408ff */
[----:B-1----:R-:W-:Y:S01]  /*1cc80*/  IMAD R19, R49, 0x2, R2 ;  /* 0x0000000231137824 */ /* 0x002fe200078e0202 */
[----:B------:R0:W-:Y:S01]  /*1cc90*/  STG.E.U16 desc[UR60][R6.64], R52 ;  /* 0x0000003406007986 */ /* 0x0001e2000c10153c */
[----:B------:R-:W-:Y:S01]  /*1cca0*/  LEA.HI.X.SX32 R5, R0, R18, 0x1, P2 ;  /* 0x0000001200057211 */ /* 0x000fe200010f0eff */
[----:B------:R-:W1:Y:S01]  /*1ccb0*/  LDC R49, c[0x0][0x278] ;  /* 0x00009e00ff317b82 */ /* 0x000e620000000800 */
[----:B------:R-:W-:Y:S01]  /*1ccc0*/  PRMT R54, R115, 0x7632, R54 ;  /* 0x0000763273367816 */ /* 0x000fe20000000036 */
[----:B------:R3:W-:Y:S01]  /*1ccd0*/  STG.E.U16 desc[UR60][R12.64], R53 ;  /* 0x000000350c007986 */ /* 0x0007e2000c10153c */
[----:B0-----:R-:W-:-:S04]  /*1cce0*/  LEA R6, P2, R19, R3, 0x1 ;  /* 0x0000000313067211 */ /* 0x001fc800078408ff */
[-C--:B------:R-:W-:Y:S01]  /*1ccf0*/  LEA.HI.X.SX32 R7, R19, R18.reuse, 0x1, P2 ;  /* 0x0000001213077211 */ /* 0x080fe200010f0eff */
[----:B------:R-:W-:Y:S01]  /*1cd00*/  IMAD R19, R48, 0x2, R19 ;  /* 0x0000000230137824 */ /* 0x000fe200078e0213 */
[----:B------:R0:W-:Y:S01]  /*1cd10*/  STG.E.U16 desc[UR60][R22.64], R54 ;  /* 0x0000003616007986 */ /* 0x0001e2000c10153c */
[-C--:B------:R-:W-:Y:S01]  /*1cd20*/  LEA R14, P3, R2, R3.reuse, 0x1 ;  /* 0x00000003020e7211 */ /* 0x080fe200078608ff */
[----:B------:R-:W1:Y:S02]  /*1cd30*/  LDC R48, c[0x0][0x278] ;  /* 0x00009e00ff307b82 */ /* 0x000e640000000800 */
[C---:B---3--:R-:W-:Y:S02]  /*1cd40*/  LEA R12, P2, R19.reuse, R3, 0x1 ;  /* 0x00000003130c7211 */ /* 0x048fe400078408ff */
[----:B--2---:R-:W-:Y:S02]  /*1cd50*/  LEA R0, R50, R19, 0x1 ;  /* 0x0000001332007211 */ /* 0x004fe400078e08ff */
[----:B------:R-:W-:-:S02]  /*1cd60*/  LEA.HI.X.SX32 R13, R19, R18, 0x1, P2 ;  /* 0x00000012130d7211 */ /* 0x000fc400010f0eff */
[----:B------:R-:W2:Y:S01]  /*1cd70*/  LDC R19, c[0x0][0x278] ;  /* 0x00009e00ff137b82 */ /* 0x000ea20000000800 */
[----:B------:R-:W-:-:S07]  /*1cd80*/  LEA.HI.X.SX32 R15, R2, R18, 0x1, P3 ;  /* 0x00000012020f7211 */ /* 0x000fce00018f0eff */
[----:B0-----:R-:W0:Y:S01]  /*1cd90*/  LDC R23, c[0x0][0x278] ;  /* 0x00009e00ff177b82 */ /* 0x001e220000000800 */
[----:B------:R3:W-:Y:S01]  /*1cda0*/  STG.E.U16 desc[UR60][R4.64], R108 ;  /* 0x0000006c04007986 */ /* 0x0007e2000c10153c */
[----:B----4-:R-:W-:-:S03]  /*1cdb0*/  IMAD R2, R21, 0x2, R0 ;  /* 0x0000000215027824 */ /* 0x010fc600078e0200 */
[----:B------:R-:W-:Y:S03]  /*1cdc0*/  STG.E.U16 desc[UR60][R14.64], R109 ;  /* 0x0000006d0e007986 */ /* 0x000fe6000c10153c */
[----:B------:R-:W4:Y:S01]  /*1cdd0*/  LDC R21, c[0x0][0x278] ;  /* 0x00009e00ff157b82 */ /* 0x000f220000000800 */
[----:B------:R1:W-:Y:S01]  /*1cde0*/  STG.E.U16 desc[UR60][R6.64], R110 ;  /* 0x0000006e06007986 */ /* 0x0003e2000c10153c */
[----:B---3--:R-:W-:-:S06]  /*1cdf0*/  LEA R4, P2, R0, R3, 0x1 ;  /* 0x0000000300047211 */ /* 0x008fcc00078408ff */
[----:B------:R-:W3:Y:S01]  /*1ce00*/  LDC R50, c[0x0][0x278] ;  /* 0x00009e00ff327b82 */ /* 0x000ee20000000800 */
[-C--:B------:R-:W-:Y:S01]  /*1ce10*/  LEA.HI.X.SX32 R5, R0, R18.reuse, 0x1, P2 ;  /* 0x0000001200057211 */ /* 0x080fe200010f0eff */
[----:B-1----:R-:W-:Y:S01]  /*1ce20*/  IMAD R0, R49, 0x2, R2 ;  /* 0x0000000231007824 */ /* 0x002fe200078e0202 */
[-C--:B------:R-:W-:Y:S02]  /*1ce30*/  LEA R6, P2, R2, R3.reuse, 0x1 ;  /* 0x0000000302067211 */ /* 0x080fe400078408ff */
[----:B------:R-:W-:Y:S01]  /*1ce40*/  PRMT R15, R108, 0x7632, R15 ;  /* 0x000076326c0f7816 */ /* 0x000fe2000000000f */
[----:B------:R-:W-:Y:S01]  /*1ce50*/  STG.E.U16 desc[UR60][R12.64], R111 ;  /* 0x0000006f0c007986 */ /* 0x000fe2000c10153c */
[----:B------:R-:W-:Y:S01]  /*1ce60*/  LEA.HI.X.SX32 R7, R2, R18, 0x1, P2 ;  /* 0x0000001202077211 */ /* 0x000fe200010f0eff */
[----:B------:R-:W-:Y:S01]  /*1ce70*/  IMAD R2, R51, 0x2, R0 ;  /* 0x0000000233027824 */ /* 0x000fe200078e0200 */
[----:B------:R-:W-:Y:S01]  /*1ce80*/  LEA R14, P2, R0, R3, 0x1 ;  /* 0x00000003000e7211 */ /* 0x000fe200078408ff */
[----:B------:R1:W-:Y:S01]  /*1ce90*/  STG.E.U16 desc[UR60][R4.64], R15 ;  /* 0x0000000f04007986 */ /* 0x0003e2000c10153c */
[----:B------:R-:W-:Y:S01]  /*1cea0*/  PRMT R52, R109, 0x7632, R52 ;  /* 0x000076326d347816 */ /* 0x000fe20000000034 */
[----:B------:R-:W3:Y:S01]  /*1ceb0*/  LDC R49, c[0x0][0x278] ;  /* 0x00009e00ff317b82 */ /* 0x000ee20000000800 */
[----:B------:R-:W-:-:S02]  /*1cec0*/  PRMT R53, R110, 0x7632, R53 ;  /* 0x000076326e357816 */ /* 0x000fc40000000035 */
[----:B------:R-:W-:-:S05]  /*1ced0*/  PRMT R54, R111, 0x7632, R54 ;  /* 0x000076326f367816 */ /* 0x000fca0000000036 */
[----:B------:R-:W3:Y:S01]  /*1cee0*/  LDC R51, c[0x0][0x278] ;  /* 0x00009e00ff337b82 */ /* 0x000ee20000000800 */
[----:B-1----:R-:W-:Y:S01]  /*1cef0*/  LEA.HI.X.SX32 R15, R0, R18, 0x1, P2 ;  /* 0x00000012000f7211 */ /* 0x002fe200010f0eff */
[----:B0-----:R-:W-:Y:S01]  /*1cf00*/  IMAD R0, R23, 0x2, R2 ;  /* 0x0000000217007824 */ /* 0x001fe200078e0202 */
[----:B------:R-:W-:-:S04]  /*1cf10*/  LEA R22, P2, R2, R3, 0x1 ;  /* 0x0000000302167211 */ /* 0x000fc800078408ff */
[----:B------:R-:W-:Y:S02]  /*1cf20*/  LEA.HI.X.SX32 R23, R2, R18, 0x1, P2 ;  /* 0x0000001202177211 */ /* 0x000fe400010f0eff */
[----:B--2---:R-:W-:Y:S02]  /*1cf30*/  LEA R2, R19, R0, 0x1 ;  /* 0x0000000013027211 */ /* 0x004fe400078e08ff */
[----:B------:R-:W-:-:S03]  /*1cf40*/  LEA R4, P2, R0, R3, 0x1 ;  /* 0x0000000300047211 */ /* 0x000fc600078408ff */
[----:B----4-:R-:W-:Y:S01]  /*1cf50*/  IMAD R19, R21, 0x2, R2 ;  /* 0x0000000215137824 */ /* 0x010fe200078e0202 */
[----:B------:R0:W-:Y:S01]  /*1cf60*/  STG.E.U16 desc[UR60][R6.64], R52 ;  /* 0x0000003406007986 */ /* 0x0001e2000c10153c */
[----:B------:R-:W-:Y:S01]  /*1cf70*/  LEA.HI.X.SX32 R5, R0, R18, 0x1, P2 ;  /* 0x0000001200057211 */ /* 0x000fe200010f0eff */
[----:B------:R-:W1:Y:S02]  /*1cf80*/  LDC R21, c[0x0][0x278] ;  /* 0x00009e00ff157b82 */ /* 0x000e640000000800 */
[----:B0-----:R-:W-:-:S04]  /*1cf90*/  LEA R6, P2, R19, R3, 0x1 ;  /* 0x0000000313067211 */ /* 0x001fc800078408ff */
[----:B------:R-:W-:Y:S01]  /*1cfa0*/  LEA.HI.X.SX32 R7, R19, R18, 0x1, P2 ;  /* 0x0000001213077211 */ /* 0x000fe200010f0eff */
[----:B------:R-:W-:Y:S01]  /*1cfb0*/  IMAD R19, R48, 0x2, R19 ;  /* 0x0000000230137824 */ /* 0x000fe200078e0213 */
[----:B------:R0:W-:Y:S01]  /*1cfc0*/  STG.E.U16 desc[UR60][R14.64], R53 ;  /* 0x000000350e007986 */ /* 0x0001e2000c10153c */
[-C--:B------:R-:W-:Y:S01]  /*1cfd0*/  LEA R12, P3, R2, R3.reuse, 0x1 ;  /* 0x00000003020c7211 */ /* 0x080fe200078608ff */
[----:B------:R-:W2:Y:S02]  /*1cfe0*/  LDC R48, c[0x0][0x278] ;  /* 0x00009e00ff307b82 */ /* 0x000ea40000000800 */
[----:B------:R4:W-:Y:S01]  /*1cff0*/  STG.E.U16 desc[UR60][R22.64], R54 ;  /* 0x0000003616007986 */ /* 0x0009e2000c10153c */
[----:B---3--:R-:W-:Y:S01]  /*1d000*/  IMAD R0, R50, 0x2, R19 ;  /* 0x0000000232007824 */ /* 0x008fe200078e0213 */
[----:B0-----:R-:W-:-:S04]  /*1d010*/  LEA R14, P2, R19, R3, 0x1 ;  /* 0x00000003130e7211 */ /* 0x001fc800078408ff */
[----:B----4-:R-:W0:Y:S01]  /*1d020*/  LDC R23, c[0x0][0x278] ;  /* 0x00009e00ff177b82 */ /* 0x010e220000000800 */
[-C--:B------:R-:W-:Y:S01]  /*1d030*/  LEA.HI.X.SX32 R15, R19, R18.reuse, 0x1, P2 ;  /* 0x00000012130f7211 */ /* 0x080fe200010f0eff */
[----:B------:R3:W-:Y:S01]  /*1d040*/  STG.E.U16 desc[UR60][R4.64], R104 ;  /* 0x0000006804007986 */ /* 0x0007e2000c10153c */
[----:B------:R-:W-:Y:S01]  /*1d050*/  LEA.HI.X.SX32 R13, R2, R18, 0x1, P3 ;  /* 0x00000012020d7211 */ /* 0x000fe200018f0eff */
[----:B------:R-:W-:-:S04]  /*1d060*/  IMAD R2, R49, 0x2, R0 ;  /* 0x0000000231027824 */ /* 0x000fc800078e0200 */
[----:B------:R-:W4:Y:S01]  /*1d070*/  LDC R19, c[0x0][0x278] ;  /* 0x00009e00ff137b82 */ /* 0x000f220000000800 */
[----:B------:R1:W-:Y:S01]  /*1d080*/  STG.E.U16 desc[UR60][R12.64], R105 ;  /* 0x000000690c007986 */ /* 0x0003e2000c10153c */
[----:B---3--:R-:W-:-:S06]  /*1d090*/  LEA R4, P2, R0, R3, 0x1 ;  /* 0x0000000300047211 */ /* 0x008fcc00078408ff */
[----:B------:R-:W3:Y:S01]  /*1d0a0*/  LDC R49, c[0x0][0x278] ;  /* 0x00009e00ff317b82 */ /* 0x000ee20000000800 */
[----:B------:R2:W-:Y:S01]  /*1d0b0*/  STG.E.U16 desc[UR60][R6.64], R106 ;  /* 0x0000006a06007986 */ /* 0x0005e2000c10153c */
[----:B------:R-:W-:Y:S02]  /*1d0c0*/  LEA.HI.X.SX32 R5, R0, R18, 0x1, P2 ;  /* 0x0000001200057211 */ /* 0x000fe400010f0eff */
[----:B-1----:R-:W-:Y:S02]  /*1d0d0*/  LEA R0, R21, R2, 0x1 ;  /* 0x0000000215007211 */ /* 0x002fe400078e08ff */
[----:B------:R-:W-:Y:S01]  /*1d0e0*/  PRMT R13, R104, 0x7632, R13 ;  /* 0x00007632680d7816 */ /* 0x000fe2000000000d */
[----:B------:R-:W-:Y:S01]  /*1d0f0*/  STG.E.U16 desc[UR60][R14.64], R107 ;  /* 0x0000006b0e007986 */ /* 0x000fe2000c10153c */
[----:B------:R-:W1:Y:S01]  /*1d100*/  LDC R50, c[0x0][0x278] ;  /* 0x00009e00ff327b82 */ /* 0x000e620000000800 */
[----:B--2---:R-:W-:Y:S02]  /*1d110*/  LEA R6, P2, R2, R3, 0x1 ;  /* 0x0000000302067211 */ /* 0x004fe400078408ff */
[----:B------:R-:W-:-:S05]  /*1d120*/  PRMT R52, R105, 0x7632, R52 ;  /* 0x0000763269347816 */ /* 0x000fca0000000034 */
[----:B------:R-:W2:Y:S01]  /*1d130*/  LDC R21, c[0x0][0x278] ;  /* 0x00009e00ff157b82 */ /* 0x000ea20000000800 */
[-C--:B------:R-:W-:Y:S01]  /*1d140*/  LEA.HI.X.SX32 R7, R2, R18.reuse, 0x1, P2 ;  /* 0x0000001202077211 */ /* 0x080fe200010f0eff */
[----:B------:R-:W-:Y:S01]  /*1d150*/  IMAD R2, R51, 0x2, R0 ;  /* 0x0000000233027824 */ /* 0x000fe200078e0200 */
[-C--:B------:R-:W-:Y:S01]  /*1d160*/  LEA R12, P2, R0, R3.reuse, 0x1 ;  /* 0x00000003000c7211 */ /* 0x080fe200078408ff */
[----:B------:R0:W-:Y:S01]  /*1d170*/  STG.E.U16 desc[UR60][R4.64], R13 ;  /* 0x0000000d04007986 */ /* 0x0001e2000c10153c */
[----:B------:R-:W-:Y:S02]  /*1d180*/  PRMT R53, R106, 0x7632, R53 ;  /* 0x000076326a357816 */ /* 0x000fe40000000035 */
[----:B------:R-:W-:Y:S01]  /*1d190*/  PRMT R54, R107, 0x7632, R54 ;  /* 0x000076326b367816 */ /* 0x000fe20000000036 */
[----:B------:R-:W2:Y:S01]  /*1d1a0*/  LDC R51, c[0x0][0x278] ;  /* 0x00009e00ff337b82 */ /* 0x000ea20000000800 */
[----:B0-----:R-:W-:Y:S01]  /*1d1b0*/  LEA.HI.X.SX32 R13, R0, R18, 0x1, P2 ;  /* 0x00000012000d7211 */ /* 0x001fe200010f0eff */
[----:B------:R-:W-:Y:S01]  /*1d1c0*/  IMAD R0, R23, 0x2, R2 ;  /* 0x0000000217007824 */ /* 0x000fe200078e0202 */
[----:B------:R-:W-:-:S04]  /*1d1d0*/  LEA R22, P2, R2, R3, 0x1 ;  /* 0x0000000302167211 */ /* 0x000fc800078408ff */
[----:B------:R-:W-:Y:S01]  /*1d1e0*/  LEA.HI.X.SX32 R23, R2, R18, 0x1, P2 ;  /* 0x0000001202177211 */ /* 0x000fe200010f0eff */
[----:B----4-:R-:W-:Y:S01]  /*1d1f0*/  IMAD R2, R19, 0x2, R0 ;  /* 0x0000000213027824 */ /* 0x010fe200078e0200 */
[----:B------:R-:W-:-:S03]  /*1d200*/  LEA R4, P2, R0, R3, 0x1 ;  /* 0x0000000300047211 */ /* 0x000fc600078408ff */
[----:B---3--:R-:W-:Y:S01]  /*1d210*/  IMAD R19, R49, 0x2, R2 ;  /* 0x0000000231137824 */ /* 0x008fe200078e0202 */
[----:B------:R0:W-:Y:S01]  /*1d220*/  STG.E.U16 desc[UR60][R6.64], R52 ;  /* 0x0000003406007986 */ /* 0x0001e2000c10153c */
[----:B------:R-:W-:Y:S01]  /*1d230*/  LEA.HI.X.SX32 R5, R0, R18, 0x1, P2 ;  /* 0x0000001200057211 */ /* 0x000fe200010f0eff */
[----:B------:R-:W3:Y:S02]  /*1d240*/  LDC R49, c[0x0][0x278] ;  /* 0x00009e00ff317b82 */ /* 0x000ee40000000800 */
[----:B------:R4:W-:Y:S01]  /*1d250*/  STG.E.U16 desc[UR60][R12.64], R53 ;  /* 0x000000350c007986 */ /* 0x0009e2000c10153c */
[----:B0-----:R-:W-:-:S04]  /*1d260*/  LEA R6, P2, R19, R3, 0x1 ;  /* 0x0000000313067211 */ /* 0x001fc800078408ff */
[----:B------:R-:W-:Y:S02]  /*1d270*/  LEA.HI.X.SX32 R7, R19, R18, 0x1, P2 ;  /* 0x0000001213077211 */ /* 0x000fe400010f0eff */
[----:B------:R-:W-:Y:S01]  /*1d280*/  LEA R19, R48, R19, 0x1 ;  /* 0x0000001330137211 */ /* 0x000fe200078e08ff */
[----:B------:R0:W-:Y:S01]  /*1d290*/  STG.E.U16 desc[UR60][R22.64], R54 ;  /* 0x0000003616007986 */ /* 0x0001e2000c10153c */
[-C--:B------:R-:W-:Y:S01]  /*1d2a0*/  LEA R14, P3, R2, R3.reuse, 0x1 ;  /* 0x00000003020e7211 */ /* 0x080fe200078608ff */
[----:B------:R-:W3:Y:S01]  /*1d2b0*/  LDC R48, c[0x0][0x278] ;  /* 0x00009e00ff307b82 */ /* 0x000ee20000000800 */
[----:B----4-:R-:W-:Y:S01]  /*1d2c0*/  LEA R12, P2, R19, R3, 0x1 ;  /* 0x00000003130c7211 */ /* 0x010fe200078408ff */
[----:B-1----:R-:W-:-:S03]  /*1d2d0*/  IMAD R0, R50, 0x2, R19 ;  /* 0x0000000232007824 */ /* 0x002fc600078e0213 */
[----:B------:R-:W-:-:S03]  /*1d2e0*/  LEA.HI.X.SX32 R13, R19, R18, 0x1, P2 ;  /* 0x00000012130d7211 */ /* 0x000fc600010f0eff */
[----:B------:R-:W1:Y:S01]  /*1d2f0*/  LDC R19, c[0x0][0x278] ;  /* 0x00009e00ff137b82 */ /* 0x000e620000000800 */
[----:B------:R-:W-:-:S07]  /*1d300*/  LEA.HI.X.SX32 R15, R2, R18, 0x1, P3 ;  /* 0x00000012020f7211 */ /* 0x000fce00018f0eff */
[----:B0-----:R-:W0:Y:S01]  /*1d310*/  LDC R23, c[0x0][0x278] ;  /* 0x00009e00ff177b82 */ /* 0x001e220000000800 */
[----:B------:R4:W-:Y:S01]  /*1d320*/  STG.E.U16 desc[UR60][R4.64], R100 ;  /* 0x0000006404007986 */ /* 0x0009e2000c10153c */
[----:B--2---:R-:W-:-:S03]  /*1d330*/  IMAD R2, R21, 0x2, R0 ;  /* 0x0000000215027824 */ /* 0x004fc600078e0200 */
[----:B------:R-:W-:Y:S03]  /*1d340*/  STG.E.U16 desc[UR60][R14.64], R101 ;  /* 0x000000650e007986 */ /* 0x000fe6000c10153c */
[----:B------:R-:W2:Y:S01]  /*1d350*/  LDC R21, c[0x0][0x278] ;  /* 0x00009e00ff157b82 */ /* 0x000ea20000000800 */
[----:B------:R3:W-:Y:S01]  /*1d360*/  STG.E.U16 desc[UR60][R6.64], R102 ;  /* 0x0000006606007986 */ /* 0x0007e2000c10153c */
[----:B----4-:R-:W-:-:S06]  /*1d370*/  LEA R4, P2, R0, R3, 0x1 ;  /* 0x0000000300047211 */ /* 0x010fcc00078408ff */
[----:B------:R-:W4:Y:S01]  /*1d380*/  LDC R50, c[0x0][0x278] ;  /* 0x00009e00ff327b82 */ /* 0x000f220000000800 */
[-C--:B------:R-:W-:Y:S01]  /*1d390*/  LEA.HI.X.SX32 R5, R0, R18.reuse, 0x1, P2 ;  /* 0x0000001200057211 */ /* 0x080fe200010f0eff */
[----:B---3--:R-:W-:Y:S01]  /*1d3a0*/  IMAD R0, R49, 0x2, R2 ;  /* 0x0000000231007824 */ /* 0x008fe200078e0202 */
        /* <DEDUP_REMOVED lines=8> */
[----:B------:R-:W4:Y:S01]  /*1d430*/  LDC R49, c[0x0][0x278] ;  /* 0x00009e00ff317b82 */ /* 0x000f220000000800 */
[----:B------:R-:W-:-:S02]  /*1d440*/  PRMT R53, R102, 0x7632, R53 ;  /* 0x0000763266357816 */ /* 0x000fc40000000035 */
[----:B------:R-:W-:-:S05]  /*1d450*/  PRMT R54, R103, 0x7632, R54 ;  /* 0x0000763267367816 */ /* 0x000fca0000000036 */
[----:B------:R-:W4:Y:S01]  /*1d460*/  LDC R51, c[0x0][0x278] ;  /* 0x00009e00ff337b82 */ /* 0x000f220000000800 */
[----:B---3--:R-:W-:Y:S02]  /*1d470*/  LEA.HI.X.SX32 R15, R0, R18, 0x1, P2 ;  /* 0x00000012000f7211 */ /* 0x008fe400010f0eff */
[C---:B------:R-:W-:Y:S02]  /*1d480*/  LEA R22, P2, R2.reuse, R3, 0x1 ;  /* 0x0000000302167211 */ /* 0x040fe400078408ff */
[----:B0-----:R-:W-:Y:S02]  /*1d490*/  LEA R0, R23, R2, 0x1 ;  /* 0x0000000217007211 */ /* 0x001fe400078e08ff */
[----:B------:R-:W-:-:S03]  /*1d4a0*/  LEA.HI.X.SX32 R23, R2, R18, 0x1, P2 ;  /* 0x0000001202177211 */ /* 0x000fc600010f0eff */
[----:B-1----:R-:W-:Y:S01]  /*1d4b0*/  IMAD R2, R19, 0x2, R0 ;  /* 0x0000000213027824 */ /* 0x002fe200078e0200 */
[----:B------:R-:W-:-:S03]  /*1d4c0*/  LEA R4, P2, R0, R3, 0x1 ;  /* 0x0000000300047211 */ /* 0x000fc600078408ff */
[----:B--2---:R-:W-:Y:S01]  /*1d4d0*/  IMAD R19, R21, 0x2, R2 ;  /* 0x0000000215137824 */ /* 0x004fe200078e0202 */
        /* <DEDUP_REMOVED lines=10> */
[----:B----4-:R-:W-:Y:S01]  /*1d580*/  IMAD R0, R50, 0x2, R19 ;  /* 0x0000000232007824 */ /* 0x010fe200078e0213 */
[----:B0-----:R-:W-:-:S04]  /*1d590*/  LEA R14, P2, R19, R3, 0x1 ;  /* 0x00000003130e7211 */ /* 0x001fc800078408ff */
[----:B---3--:R-:W0:Y:S01]  /*1d5a0*/  LDC R23, c[0x0][0x278] ;  /* 0x00009e00ff177b82 */ /* 0x008e220000000800 */
[-C--:B------:R-:W-:Y:S01]  /*1d5b0*/  LEA.HI.X.SX32 R15, R19, R18.reuse, 0x1, P2 ;  /* 0x00000012130f7211 */ /* 0x080fe200010f0eff */
[----:B------:R3:W-:Y:S01]  /*1d5c0*/  STG.E.U16 desc[UR60][R4.64], R96 ;  /* 0x0000006004007986 */ /* 0x0007e2000c10153c */
[----:B------:R-:W-:-:S05]  /*1d5d0*/  LEA.HI.X.SX32 R13, R2, R18, 0x1, P3 ;  /* 0x00000012020d7211 */ /* 0x000fca00018f0eff */
[----:B------:R-:W4:Y:S01]  /*1d5e0*/  LDC R19, c[0x0][0x278] ;  /* 0x00009e00ff137b82 */ /* 0x000f220000000800 */
[----:B------:R-:W-:Y:S01]  /*1d5f0*/  LEA R2, R49, R0, 0x1 ;  /* 0x0000000031027211 */ /* 0x000fe200078e08ff */
[----:B------:R1:W-:Y:S01]  /*1d600*/  STG.E.U16 desc[UR60][R12.64], R97 ;  /* 0x000000610c007986 */ /* 0x0003e2000c10153c */
[----:B---3--:R-:W-:-:S05]  /*1d610*/  LEA R4, P2, R0, R3, 0x1 ;  /* 0x0000000300047211 */ /* 0x008fca00078408ff */
[----:B------:R-:W3:Y:S01]  /*1d620*/  LDC R49, c[0x0][0x278] ;  /* 0x00009e00ff317b82 */ /* 0x000ee20000000800 */
[----:B------:R2:W-:Y:S01]  /*1d630*/  STG.E.U16 desc[UR60][R6.64], R98 ;  /* 0x0000006206007986 */ /* 0x0005e2000c10153c */
[----:B------:R-:W-:Y:S01]  /*1d640*/  LEA.HI.X.SX32 R5, R0, R18, 0x1, P2 ;  /* 0x0000001200057211 */ /* 0x000fe200010f0eff */
[----:B-1----:R-:W-:Y:S01]  /*1d650*/  IMAD R0, R21, 0x2, R2 ;  /* 0x0000000215007824 */ /* 0x002fe200078e0202 */
[----:B------:R-:W-:Y:S01]  /*1d660*/  PRMT R13, R96, 0x7632, R13 ;  /* 0x00007632600d7816 */ /* 0x000fe2000000000d */
[----:B------:R-:W-:Y:S03]  /*1d670*/  STG.E.U16 desc[UR60][R14.64], R99 ;  /* 0x000000630e007986 */ /* 0x000fe6000c10153c */
        /* <DEDUP_REMOVED lines=16> */
[CC--:B------:R-:W-:Y:S01]  /*1d780*/  LEA R4, P2, R0.reuse, R3.reuse, 0x1 ;  /* 0x0000000300047211 */ /* 0x0c0fe200078408ff */
[----:B------:R0:W-:Y:S03]  /*1d790*/  STG.E.U16 desc[UR60][R6.64], R52 ;  /* 0x0000003406007986 */ /* 0x0001e6000c10153c */
[----:B---3--:R-:W-:Y:S02]  /*1d7a0*/  LEA R19, R49, R2, 0x1 ;  /* 0x0000000231137211 */ /* 0x008fe400078e08ff */
[----:B------:R-:W-:Y:S01]  /*1d7b0*/  LEA.HI.X.SX32 R5, R0, R18, 0x1, P2 ;  /* 0x0000001200057211 */ /* 0x000fe200010f0eff */
[----:B------:R-:W3:Y:S01]  /*1d7c0*/  LDC R49, c[0x0][0x278] ;  /* 0x00009e00ff317b82 */ /* 0x000ee20000000800 */
[----:B0-----:R-:W-:-:S04]  /*1d7d0*/  LEA R6, P2, R19, R3, 0x1 ;  /* 0x0000000313067211 */ /* 0x001fc800078408ff */
[----:B------:R-:W-:Y:S01]  /*1d7e0*/  LEA.HI.X.SX32 R7, R19, R18, 0x1, P2 ;  /* 0x0000001213077211 */ /* 0x000fe200010f0eff */
[----:B------:R-:W-:Y:S01]  /*1d7f0*/  IMAD R19, R48, 0x2, R19 ;  /* 0x0000000230137824 */ /* 0x000fe200078e0213 */
[----:B------:R0:W-:Y:S01]  /*1d800*/  STG.E.U16 desc[UR60][R12.64], R53 ;  /* 0x000000350c007986 */ /* 0x0001e2000c10153c */
[-C--:B------:R-:W-:Y:S01]  /*1d810*/  LEA R14, P3, R2, R3.reuse, 0x1 ;  /* 0x00000003020e7211 */ /* 0x080fe200078608ff */
[----:B------:R-:W4:Y:S02]  /*1d820*/  LDC R48, c[0x0][0x278] ;  /* 0x00009e00ff307b82 */ /* 0x000f240000000800 */
[----:B------:R2:W-:Y:S01]  /*1d830*/  STG.E.U16 desc[UR60][R22.64], R54 ;  /* 0x0000003616007986 */ /* 0x0005e2000c10153c */
[----:B-1----:R-:W-:Y:S01]  /*1d840*/  IMAD R0, R50, 0x2, R19 ;  /* 0x0000000232007824 */ /* 0x002fe200078e0213 */
[----:B0-----:R-:W-:-:S04]  /*1d850*/  LEA R12, P2, R19, R3, 0x1 ;  /* 0x00000003130c7211 */ /* 0x001fc800078408ff */
[----:B--2---:R-:W0:Y:S01]  /*1d860*/  LDC R23, c[0x0][0x278] ;  /* 0x00009e00ff177b82 */ /* 0x004e220000000800 */
[-C--:B------:R-:W-:Y:S01]  /*1d870*/  LEA.HI.X.SX32 R13, R19, R18.reuse, 0x1, P2 ;  /* 0x00000012130d7211 */ /* 0x080fe200010f0eff */
[----:B------:R1:W-:Y:S01]  /*1d880*/  STG.E.U16 desc[UR60][R4.64], R92 ;  /* 0x0000005c04007986 */ /* 0x0003e2000c10153c */
[----:B------:R-:W-:Y:S01]  /*1d890*/  LEA.HI.X.SX32 R15, R2, R18, 0x1, P3 ;  /* 0x00000012020f7211 */ /* 0x000fe200018f0eff */
[----:B------:R-:W-:-:S04]  /*1d8a0*/  IMAD R2, R21, 0x2, R0 ;  /* 0x0000000215027824 */ /* 0x000fc800078e0200 */
[----:B------:R-:W2:Y:S01]  /*1d8b0*/  LDC R19, c[0x0][0x278] ;  /* 0x00009e00ff137b82 */ /* 0x000ea20000000800 */
[----:B------:R3:W-:Y:S01]  /*1d8c0*/  STG.E.U16 desc[UR60][R14.64], R93 ;  /* 0x0000005d0e007986 */ /* 0x0007e2000c10153c */
[----:B-1----:R-:W-:-:S06]  /*1d8d0*/  LEA R4, P2, R0, R3, 0x1 ;  /* 0x0000000300047211 */ /* 0x002fcc00078408ff */
[----:B------:R-:W1:Y:S01]  /*1d8e0*/  LDC R21, c[0x0][0x278] ;  /* 0x00009e00ff157b82 */ /* 0x000e620000000800 */
[----:B------:R4:W-:Y:S01]  /*1d8f0*/  STG.E.U16 desc[UR60][R6.64], R94 ;  /* 0x0000005e06007986 */ /* 0x0009e2000c10153c */
[----:B------:R-:W-:Y:S01]  /*1d900*/  LEA.HI.X.SX32 R5, R0, R18, 0x1, P2 ;  /* 0x0000001200057211 */ /* 0x000fe200010f0eff */
[----:B---3--:R-:W-:Y:S01]  /*1d910*/  IMAD R0, R49, 0x2, R2 ;  /* 0x0000000231007824 */ /* 0x008fe200078e0202 */
[----:B------:R-:W-:Y:S01]  /*1d920*/  PRMT R15, R92, 0x7632, R15 ;  /* 0x000076325c0f7816 */ /* 0x000fe2000000000f */
[----:B------:R-:W-:Y:S03]  /*1d930*/  STG.E.U16 desc[UR60][R12.64], R95 ;  /* 0x0000005f0c007986 */ /* 0x000fe6000c10153c */
[----:B------:R-:W3:Y:S01]  /*1d940*/  LDC R50, c[0x0][0x278] ;  /* 0x00009e00ff327b82 */ /* 0x000ee20000000800 */
        /* <DEDUP_REMOVED lines=13> */
[----:B--2---:R-:W-:Y:S01]  /*1da20*/  IMAD R2, R19, 0x2, R0 ;  /* 0x0000000213027824 */ /* 0x004fe200078e0200 */
        /* <DEDUP_REMOVED lines=13> */
[C---:B--2---:R-:W-:Y:S02]  /*1db00*/  LEA R14, P2, R19.reuse, R3, 0x1 ;  /* 0x00000003130e7211 */ /* 0x044fe400078408ff */
[----:B---3--:R-:W-:Y:S02]  /*1db10*/  LEA R0, R50, R19, 0x1 ;  /* 0x0000001332007211 */ /* 0x008fe400078e08ff */
        /* <DEDUP_REMOVED lines=391> */
[----:B------:R-:W-:-:S03]  /*1f390*/  LEA R14, P3, R2, R3, 0x1 ;  /* 0x00000003020e7211 */ /* 0x000fc600078608ff */
[----:B------:R4:W-:Y:S01]  /*1f3a0*/  STG.E.U16 desc[UR60][R22.64], R54 ;  /* 0x0000003616007986 */ /* 0x0009e2000c10153c */
[----:B-1----:R-:W-:Y:S01]  /*1f3b0*/  IMAD R0, R50, 0x2, R19 ;  /* 0x0000000232007824 */ /* 0x002fe200078e0213 */
[CC--:B0-----:R-:W-:Y:S01]  /*1f3c0*/  LEA R12, P2, R19.reuse, R3.reuse, 0x1 ;  /* 0x00000003130c7211 */ /* 0x0c1fe200078408ff */
[----:B----4-:R-:W0:Y:S03]  /*1f3d0*/  LDC R23, c[0x0][0x278] ;  /* 0x00009e00ff177b82 */ /* 0x010e260000000800 */
[-C--:B------:R-:W-:Y:S01]  /*1f3e0*/  LEA.HI.X.SX32 R13, R19, R18.reuse, 0x1, P2 ;  /* 0x00000012130d7211 */ /* 0x080fe200010f0eff */
[----:B------:R1:W-:Y:S01]  /*1f3f0*/  STG.E.U16 desc[UR60][R4.64], R8 ;  /* 0x0000000804007986 */ /* 0x0003e2000c10153c */
[----:B------:R-:W-:Y:S01]  /*1f400*/  LEA.HI.X.SX32 R15, R2, R18, 0x1, P3 ;  /* 0x00000012020f7211 */ /* 0x000fe200018f0eff */
[----:B--2---:R-:W-:Y:S02]  /*1f410*/  IMAD R2, R21, 0x2, R0 ;  /* 0x0000000215027824 */ /* 0x004fe400078e0200 */
[----:B------:R-:W2:Y:S02]  /*1f420*/  LDC R19, c[0x0][0x278] ;  /* 0x00009e00ff137b82 */ /* 0x000ea40000000800 */
[----:B------:R4:W-:Y:S01]  /*1f430*/  STG.E.U16 desc[UR60][R14.64], R9 ;  /* 0x000000090e007986 */ /* 0x0009e2000c10153c */
[----:B-1----:R-:W-:-:S05]  /*1f440*/  LEA R4, P2, R0, R3, 0x1 ;  /* 0x0000000300047211 */ /* 0x002fca00078408ff */
[----:B------:R-:W1:Y:S01]  /*1f450*/  LDC R21, c[0x0][0x278] ;  /* 0x00009e00ff157b82 */ /* 0x000e620000000800 */
[----:B------:R4:W-:Y:S01]  /*1f460*/  STG.E.U16 desc[UR60][R6.64], R10 ;  /* 0x0000000a06007986 */ /* 0x0009e2000c10153c */
[----:B------:R-:W-:Y:S01]  /*1f470*/  LEA.HI.X.SX32 R5, R0, R18, 0x1, P2 ;  /* 0x0000001200057211 */ /* 0x000fe200010f0eff */
[----:B---3--:R-:W-:Y:S01]  /*1f480*/  IMAD R0, R49, 0x2, R2 ;  /* 0x0000000231007824 */ /* 0x008fe200078e0202 */
[----:B----4-:R-:W-:-:S04]  /*1f490*/  PRMT R15, R8, 0x7632, R15 ;  /* 0x00007632080f7816 */ /* 0x010fc8000000000f */
[----:B------:R-:W3:Y:S01]  /*1f4a0*/  LDC R49, c[0x0][0x278] ;  /* 0x00009e00ff317b82 */ /* 0x000ee20000000800 */
[----:B------:R-:W-:-:S04]  /*1f4b0*/  LEA R6, P2, R2, R3, 0x1 ;  /* 0x0000000302067211 */ /* 0x000fc800078408ff */
[----:B------:R-:W-:Y:S02]  /*1f4c0*/  LEA.HI.X.SX32 R7, R2, R18, 0x1, P2 ;  /* 0x0000001202077211 */ /* 0x000fe400010f0eff */
[CC--:B------:R-:W-:Y:S02]  /*1f4d0*/  LEA R8, P2, R0.reuse, R3.reuse, 0x1 ;  /* 0x0000000300087211 */ /* 0x0c0fe400078408ff */
[----:B------:R-:W-:Y:S02]  /*1f4e0*/  LEA R2, R51, R0, 0x1 ;  /* 0x0000000033027211 */ /* 0x000fe400078e08ff */
[----:B------:R-:W-:Y:S01]  /*1f4f0*/  PRMT R22, R9, 0x7632, R22 ;  /* 0x0000763209167816 */ /* 0x000fe20000000016 */
[----:B------:R4:W-:Y:S01]  /*1f500*/  STG.E.U16 desc[UR60][R12.64], R11 ;  /* 0x0000000b0c007986 */ /* 0x0009e2000c10153c */
[-C--:B------:R-:W-:Y:S01]  /*1f510*/  LEA.HI.X.SX32 R9, R0, R18.reuse, 0x1, P2 ;  /* 0x0000001200097211 */ /* 0x080fe200010f0eff */
[----:B0-----:R-:W-:Y:S01]  /*1f520*/  IMAD R0, R23, 0x2, R2 ;  /* 0x0000000217007824 */ /* 0x001fe200078e0202 */
[-C--:B------:R-:W-:Y:S01]  /*1f530*/  LEA R14, P2, R2, R3.reuse, 0x1 ;  /* 0x00000003020e7211 */ /* 0x080fe200078408ff */
[----:B------:R0:W-:Y:S01]  /*1f540*/  STG.E.U16 desc[UR60][R4.64], R15 ;  /* 0x0000000f04007986 */ /* 0x0001e2000c10153c */
[----:B------:R-:W-:Y:S01]  /*1f550*/  PRMT R48, R10, 0x7632, R48 ;  /* 0x000076320a307816 */ /* 0x000fe20000000030 */
[----:B------:R-:W3:Y:S08]  /*1f560*/  LDC R23, c[0x0][0x278] ;  /* 0x00009e00ff177b82 */ /* 0x000ef00000000800 */
[----:B----4-:R-:W4:Y:S01]  /*1f570*/  LDC R13, c[0x0][0x278] ;  /* 0x00009e00ff0d7b82 */ /* 0x010f220000000800 */
[----:B0-----:R-:W-:Y:S01]  /*1f580*/  LEA.HI.X.SX32 R15, R2, R18, 0x1, P2 ;  /* 0x00000012020f7211 */ /* 0x001fe200010f0eff */
[----:B--2---:R-:W-:Y:S01]  /*1f590*/  IMAD R2, R19, 0x2, R0 ;  /* 0x0000000213027824 */ /* 0x004fe200078e0200 */
[----:B------:R-:W-:-:S05]  /*1f5a0*/  LEA R4, P2, R0, R3, 0x1 ;  /* 0x0000000300047211 */ /* 0x000fca00078408ff */
[----:B------:R-:W0:Y:S01]  /*1f5b0*/  LDC R19, c[0x0][0x278] ;  /* 0x00009e00ff137b82 */ /* 0x000e220000000800 */
[----:B-1----:R-:W-:Y:S01]  /*1f5c0*/  IMAD R12, R21, 0x2, R2 ;  /* 0x00000002150c7824 */ /* 0x002fe200078e0202 */
[----:B------:R1:W-:Y:S01]  /*1f5d0*/  STG.E.U16 desc[UR60][R6.64], R22 ;  /* 0x0000001606007986 */ /* 0x0003e2000c10153c */
[----:B------:R-:W-:-:S05]  /*1f5e0*/  LEA.HI.X.SX32 R5, R0, R18, 0x1, P2 ;  /* 0x0000001200057211 */ /* 0x000fca00010f0eff */
[----:B------:R-:W2:Y:S01]  /*1f5f0*/  LDC R21, c[0x0][0x278] ;  /* 0x00009e00ff157b82 */ /* 0x000ea20000000800 */
[----:B------:R-:W-:Y:S02]  /*1f600*/  PRMT R50, R11, 0x7632, R50 ;  /* 0x000076320b327816 */ /* 0x000fe40000000032 */
[CC--:B-1----:R-:W-:Y:S01]  /*1f610*/  LEA R6, P2, R12.reuse, R3.reuse, 0x1 ;  /* 0x000000030c067211 */ /* 0x0c2fe200078408ff */
[----:B------:R1:W-:Y:S03]  /*1f620*/  STG.E.U16 desc[UR60][R8.64], R48 ;  /* 0x0000003008007986 */ /* 0x0003e6000c10153c */
[----:B------:R-:W-:Y:S01]  /*1f630*/  LEA.HI.X.SX32 R7, R12, R18, 0x1, P2 ;  /* 0x000000120c077211 */ /* 0x000fe200010f0eff */
[----:B---3--:R-:W-:Y:S01]  /*1f640*/  IMAD R12, R49, 0x2, R12 ;  /* 0x00000002310c7824 */ /* 0x008fe200078e020c */
[----:B------:R3:W-:Y:S01]  /*1f650*/  STG.E.U16 desc[UR60][R14.64], R50 ;  /* 0x000000320e007986 */ /* 0x0007e2000c10153c */
[----:B------:R-:W-:Y:S01]  /*1f660*/  LEA R10, P3, R2, R3, 0x1 ;  /* 0x00000003020a7211 */ /* 0x000fe200078608ff */
[----:B------:R-:W2:Y:S02]  /*1f670*/  LDC R49, c[0x0][0x278] ;  /* 0x00009e00ff317b82 */ /* 0x000ea40000000800 */
[----:B----4-:R-:W-:-:S02]  /*1f680*/  LEA R0, R13, R12, 0x1 ;  /* 0x0000000c0d007211 */ /* 0x010fc400078e08ff */
[----:B-1----:R-:W-:-:S04]  /*1f690*/  LEA R8, P2, R12, R3, 0x1 ;  /* 0x000000030c087211 */ /* 0x002fc800078408ff */
[----:B---3--:R-:W1:Y:S01]  /*1f6a0*/  LDC R15, c[0x0][0x278] ;  /* 0x00009e00ff0f7b82 */ /* 0x008e620000000800 */
[-C--:B------:R-:W-:Y:S01]  /*1f6b0*/  LEA.HI.X.SX32 R11, R2, R18.reuse, 0x1, P3 ;  /* 0x00000012020b7211 */ /* 0x080fe200018f0eff */
[----:B------:R3:W-:Y:S01]  /*1f6c0*/  STG.E.U16 desc[UR60][R4.64], R128 ;  /* 0x0000008004007986 */ /* 0x0007e2000c10153c */
[----:B------:R-:W-:Y:S01]  /*1f6d0*/  LEA.HI.X.SX32 R9, R12, R18, 0x1, P2 ;  /* 0x000000120c097211 */ /* 0x000fe200010f0eff */
[----:B0-----:R-:W-:Y:S02]  /*1f6e0*/  IMAD R2, R19, 0x2, R0 ;  /* 0x0000000213027824 */ /* 0x001fe400078e0200 */
[----:B------:R0:W-:Y:S02]  /*1f6f0*/  STG.E.U16 desc[UR60][R10.64], R129 ;  /* 0x000000810a007986 */ /* 0x0001e4000c10153c */
[----:B------:R-:W4:Y:S02]  /*1f700*/  LDC R19, c[0x0][0x278] ;  /* 0x00009e00ff137b82 */ /* 0x000f240000000800 */
[----:B------:R0:W-:Y:S01]  /*1f710*/  STG.E.U16 desc[UR60][R6.64], R130 ;  /* 0x0000008206007986 */ /* 0x0001e2000c10153c */
[----:B---3--:R-:W-:-:S04]  /*1f720*/  LEA R4, P2, R0, R3, 0x1 ;  /* 0x0000000300047211 */ /* 0x008fc800078408ff */
[-C--:B------:R-:W-:Y:S01]  /*1f730*/  LEA.HI.X.SX32 R5, R0, R18.reuse, 0x1, P2 ;  /* 0x0000001200057211 */ /* 0x080fe200010f0eff */
[----:B--2---:R-:W-:Y:S01]  /*1f740*/  IMAD R0, R21, 0x2, R2 ;  /* 0x0000000215007824 */ /* 0x004fe200078e0202 */
[----:B0-----:R-:W-:Y:S01]  /*1f750*/  PRMT R11, R128, 0x7632, R11 ;  /* 0x00007632800b7816 */ /* 0x001fe2000000000b */
[----:B------:R-:W-:Y:S01]  /*1f760*/  STG.E.U16 desc[UR60][R8.64], R131 ;  /* 0x0000008308007986 */ /* 0x000fe2000c10153c */
[CC--:B------:R-:W-:Y:S01]  /*1f770*/  LEA R6, P2, R2.reuse, R3.reuse, 0x1 ;  /* 0x0000000302067211 */ /* 0x0c0fe200078408ff */
[----:B------:R-:W0:Y:S03]  /*1f780*/  LDC R21, c[0x0][0x278] ;  /* 0x00009e00ff157b82 */ /* 0x000e260000000800 */
[----:B------:R-:W-:Y:S01]  /*1f790*/  LEA.HI.X.SX32 R7, R2, R18, 0x1, P2 ;  /* 0x0000001202077211 */ /* 0x000fe200010f0eff */
[----:B------:R-:W-:Y:S01]  /*1f7a0*/  IMAD R2, R23, 0x2, R0 ;  /* 0x0000000217027824 */ /* 0x000fe200078e0200 */
[----:B------:R-:W-:Y:S01]  /*1f7b0*/  LEA R10, P2, R0, R3, 0x1 ;  /* 0x00000003000a7211 */ /* 0x000fe200078408ff */
[----:B------:R2:W-:Y:S01]  /*1f7c0*/  STG.E.U16 desc[UR60][R4.64], R11 ;  /* 0x0000000b04007986 */ /* 0x0005e2000c10153c */
[----:B------:R-:W-:Y:S01]  /*1f7d0*/  PRMT R22, R129, 0x7632, R22 ;  /* 0x0000763281167816 */ /* 0x000fe20000000016 */
[----:B------:R-:W3:Y:S01]  /*1f7e0*/  LDC R23, c[0x0][0x278] ;  /* 0x00009e00ff177b82 */ /* 0x000ee20000000800 */
[----:B------:R-:W-:-:S03]  /*1f7f0*/  PRMT R13, R130, 0x7632, R13 ;  /* 0x00007632820d7816 */ /* 0x000fc6000000000d */
[----:B------:R-:W-:Y:S01]  /*1f800*/  STG.E.U16 desc[UR60][R6.64], R22 ;  /* 0x0000001606007986 */ /* 0x000fe2000c10153c */
[-C--:B--2---:R-:W-:Y:S01]  /*1f810*/  LEA.HI.X.SX32 R11, R0, R18.reuse, 0x1, P2 ;  /* 0x00000012000b7211 */ /* 0x084fe200010f0eff */
[----:B-1----:R-:W-:Y:S01]  /*1f820*/  IMAD R0, R15, 0x2, R2 ;  /* 0x000000020f007824 */ /* 0x002fe200078e0202 */
[C---:B------:R-:W-:Y:S01]  /*1f830*/  LEA R12, P2, R2.reuse, R3, 0x1 ;  /* 0x00000003020c7211 */ /* 0x040fe200078408ff */
[----:B------:R-:W1:Y:S02]  /*1f840*/  LDC R15, c[0x0][0x278] ;  /* 0x00009e00ff0f7b82 */ /* 0x000e640000000800 */
[----:B------:R2:W-:Y:S02]  /*1f850*/  STG.E.U16 desc[UR60][R10.64], R13 ;  /* 0x0000000d0a007986 */ /* 0x0005e4000c10153c */
[----:B--2---:R-:W-:Y:S02]  /*1f860*/  LEA.HI.X.SX32 R13, R2, R18, 0x1, P2 ;  /* 0x00000012020d7211 */ /* 0x004fe400010f0eff */
[----:B------:R-:W-:-:S02]  /*1f870*/  LEA R2, R49, R0, 0x1 ;  /* 0x0000000031027211 */ /* 0x000fc400078e08ff */
[----:B------:R-:W-:-:S03]  /*1f880*/  LEA R4, P2, R0, R3, 0x1 ;  /* 0x0000000300047211 */ /* 0x000fc600078408ff */
[----:B----4-:R-:W-:Y:S01]  /*1f890*/  IMAD R14, R19, 0x2, R2 ;  /* 0x00000002130e7824 */ /* 0x010fe200078e0202 */
[-C--:B------:R-:W-:Y:S01]  /*1f8a0*/  LEA.HI.X.SX32 R5, R0, R18.reuse, 0x1, P2 ;  /* 0x0000001200057211 */ /* 0x080fe200010f0eff */
[----:B------:R-:W2:Y:S03]  /*1f8b0*/  LDC R19, c[0x0][0x278] ;  /* 0x00009e00ff137b82 */ /* 0x000ea60000000800 */
[C---:B------:R-:W-:Y:S02]  /*1f8c0*/  LEA R6, P2, R14.reuse, R3, 0x1 ;  /* 0x000000030e067211 */ /* 0x040fe400078408ff */
[----:B------:R-:W-:Y:S02]  /*1f8d0*/  PRMT R48, R131, 0x7632, R48 ;  /* 0x0000763283307816 */ /* 0x000fe40000000030 */
[----:B------:R-:W-:Y:S01]  /*1f8e0*/  LEA.HI.X.SX32 R7, R14, R18, 0x1, P2 ;  /* 0x000000120e077211 */ /* 0x000fe200010f0eff */
[----:B0-----:R-:W-:-:S02]  /*1f8f0*/  IMAD R14, R21, 0x2, R14 ;  /* 0x00000002150e7824 */ /* 0x001fc400078e020e */
[----:B------:R-:W0:Y:S01]  /*1f900*/  LDC R21, c[0x0][0x278] ;  /* 0x00009e00ff157b82 */ /* 0x000e220000000800 */
[----:B------:R4:W-:Y:S01]  /*1f910*/  STG.E.U16 desc[UR60][R12.64], R48 ;  /* 0x000000300c007986 */ /* 0x0009e2000c10153c */
[-C--:B------:R-:W-:Y:S01]  /*1f920*/  LEA R8, P3, R2, R3.reuse, 0x1 ;  /* 0x0000000302087211 */ /* 0x080fe200078608ff */
[----:B-1----:R-:W-:Y:S01]  /*1f930*/  IMAD R0, R15, 0x2, R14 ;  /* 0x000000020f007824 */ /* 0x002fe200078e020e */
[----:B------:R-:W-:Y:S01]  /*1f940*/  LEA R10, P2, R14, R3, 0x1 ;  /* 0x000000030e0a7211 */ /* 0x000fe200078408ff */
[----:B------:R1:W-:Y:S01]  /*1f950*/  STG.E.U16 desc[UR60][R4.64], R132 ;  /* 0x0000008404007986 */ /* 0x0003e2000c10153c */
[-C--:B------:R-:W-:Y:S02]  /*1f960*/  LEA.HI.X.SX32 R9, R2, R18.reuse, 0x1, P3 ;  /* 0x0000001202097211 */ /* 0x080fe400018f0eff */
[----:B------:R-:W0:Y:S01]  /*1f970*/  LDC R15, c[0x0][0x278] ;  /* 0x00009e00ff0f7b82 */ /* 0x000e220000000800 */
[----:B------:R-:W-:-:S07]  /*1f980*/  LEA.HI.X.SX32 R11, R14, R18, 0x1, P2 ;  /* 0x000000120e0b7211 */ /* 0x000fce00010f0eff */
[----:B----4-:R-:W4:Y:S01]  /*1f990*/  LDC R13, c[0x0][0x278] ;  /* 0x00009e00ff0d7b82 */ /* 0x010f220000000800 */
[----:B---3--:R-:W-:Y:S01]  /*1f9a0*/  IMAD R2, R23, 0x2, R0 ;  /* 0x0000000217027824 */ /* 0x008fe200078e0200 */
[C---:B-1----:R-:W-:Y:S01]  /*1f9b0*/  LEA R4, P2, R0.reuse, R3, 0x1 ;  /* 0x0000000300047211 */ /* 0x042fe200078408ff */
[----:B------:R1:W-:Y:S05]  /*1f9c0*/  STG.E.U16 desc[UR60][R8.64], R133 ;  /* 0x0000008508007986 */ /* 0x0003ea000c10153c */
[----:B------:R-:W3:Y:S01]  /*1f9d0*/  LDC R23, c[0x0][0x278] ;  /* 0x00009e00ff177b82 */ /* 0x000ee20000000800 */
[----:B------:R0:W-:Y:S01]  /*1f9e0*/  STG.E.U16 desc[UR60][R6.64], R134 ;  /* 0x0000008606007986 */ /* 0x0001e2000c10153c */
[----:B------:R-:W-:-:S02]  /*1f9f0*/  LEA.HI.X.SX32 R5, R0, R18, 0x1, P2 ;  /* 0x0000001200057211 */ /* 0x000fc400010f0eff */
[----:B--2---:R-:W-:Y:S02]  /*1fa00*/  LEA R0, R19, R2, 0x1 ;  /* 0x0000000213007211 */ /* 0x004fe400078e08ff */
[----:B-1----:R-:W-:Y:S02]  /*1fa10*/  PRMT R9, R132, 0x7632, R9 ;  /* 0x0000763284097816 */ /* 0x002fe40000000009 */
[----:B------:R-:W1:Y:S01]  /*1fa20*/  LDC R19, c[0x0][0x278] ;  /* 0x00009e00ff137b82 */ /* 0x000e620000000800 */
[CC--:B0-----:R-:W-:Y:S01]  /*1fa30*/  LEA R6, P2, R2.reuse, R3.reuse, 0x1 ;  /* 0x0000000302067211 */ /* 0x0c1fe200078408ff */
[----:B------:R-:W-:Y:S03]  /*1fa40*/  STG.E.U16 desc[UR60][R10.64], R135 ;  /* 0x000000870a007986 */ /* 0x000fe6000c10153c */
[----:B------:R-:W-:Y:S01]  /*1fa50*/  LEA.HI.X.SX32 R7, R2, R18, 0x1, P2 ;  /* 0x0000001202077211 */ /* 0x000fe200010f0eff */
[----:B------:R-:W-:Y:S01]  /*1fa60*/  IMAD R2, R21, 0x2, R0 ;  /* 0x0000000215027824 */ /* 0x000fe200078e0200 */
[----:B------:R-:W-:Y:S01]  /*1fa70*/  LEA R8, P2, R0, R3, 0x1 ;  /* 0x0000000300087211 */ /* 0x000fe200078408ff */
[----:B------:R0:W-:Y:S01]  /*1fa80*/  STG.E.U16 desc[UR60][R4.64], R9 ;  /* 0x0000000904007986 */ /* 0x0001e2000c10153c */
[----:B------:R-:W2:Y:S01]  /*1fa90*/  LDC R21, c[0x0][0x278] ;  /* 0x00009e00ff157b82 */ /* 0x000ea20000000800 */
[----:B------:R-:W-:-:S02]  /*1faa0*/  PRMT R22, R133, 0x7632, R22 ;  /* 0x0000763285167816 */ /* 0x000fc40000000016 */
[----:B0-----:R-:W-:Y:S01]  /*1fab0*/  LEA.HI.X.SX32 R9, R0, R18, 0x1, P2 ;  /* 0x0000001200097211 */ /* 0x001fe200010f0eff */
[----:B----4-:R-:W-:Y:S01]  /*1fac0*/  IMAD R0, R13, 0x2, R2 ;  /* 0x000000020d007824 */ /* 0x010fe200078e0202 */
[----:B------:R-:W-:-:S04]  /*1fad0*/  LEA R12, P2, R2, R3, 0x1 ;  /* 0x00000003020c7211 */ /* 0x000fc800078408ff */
[-C--:B------:R-:W-:Y:S01]  /*1fae0*/  LEA.HI.X.SX32 R13, R2, R18.reuse, 0x1, P2 ;  /* 0x00000012020d7211 */ /* 0x080fe200010f0eff */
[----:B------:R-:W-:Y:S01]  /*1faf0*/  IMAD R2, R15, 0x2, R0 ;  /* 0x000000020f027824 */ /* 0x000fe200078e0200 */
[C---:B------:R-:W-:Y:S01]  /*1fb00*/  LEA R4, P2, R0.reuse, R3, 0x1 ;  /* 0x0000000300047211 */ /* 0x040fe200078408ff */
[----:B------:R-:W0:Y:S02]  /*1fb10*/  LDC R15, c[0x0][0x278] ;  /* 0x00009e00ff0f7b82 */ /* 0x000e240000000800 */
[----:B---3--:R-:W-:Y:S01]  /*1fb20*/  IMAD R14, R23, 0x2, R2 ;  /* 0x00000002170e7824 */ /* 0x008fe200078e0202 */
[----:B------:R3:W-:Y:S01]  /*1fb30*/  STG.E.U16 desc[UR60][R6.64], R22 ;  /* 0x0000001606007986 */ /* 0x0007e2000c10153c */
[----:B------:R-:W-:-:S04]  /*1fb40*/  LEA.HI.X.SX32 R5, R0, R18, 0x1, P2 ;  /* 0x0000001200057211 */ /* 0x000fc800010f0eff */
[----:B------:R-:W4:Y:S01]  /*1fb50*/  LDC R23, c[0x0][0x278] ;  /* 0x00009e00ff177b82 */ /* 0x000f220000000800 */
[----:B------:R-:W-:Y:S02]  /*1fb60*/  PRMT R48, R134, 0x7632, R48 ;  /* 0x0000763286307816 */ /* 0x000fe40000000030 */
[CC--:B---3--:R-:W-:Y:S02]  /*1fb70*/  LEA R6, P2, R14.reuse, R3.reuse, 0x1 ;  /* 0x000000030e067211 */ /* 0x0c8fe400078408ff */
[----:B------:R-:W-:Y:S02]  /*1fb80*/  PRMT R49, R135, 0x7632, R49 ;  /* 0x0000763287317816 */ /* 0x000fe40000000031 */
[----:B------:R-:W-:Y:S02]  /*1fb90*/  LEA.HI.X.SX32 R7, R14, R18, 0x1, P2 ;  /* 0x000000120e077211 */ /* 0x000fe400010f0eff */
[----:B-1----:R-:W-:Y:S02]  /*1fba0*/  LEA R14, R19, R14, 0x1 ;  /* 0x0000000e130e7211 */ /* 0x002fe400078e08ff */
[----:B------:R-:W1:Y:S01]  /*1fbb0*/  LDC R19, c[0x0][0x278] ;  /* 0x00009e00ff137b82 */ /* 0x000e620000000800 */
[----:B------:R3:W-:Y:S04]  /*1fbc0*/  STG.E.U16 desc[UR60][R8.64], R48 ;  /* 0x0000003008007986 */ /* 0x0007e8000c10153c */
[----:B------:R3:W-:Y:S01]  /*1fbd0*/  STG.E.U16 desc[UR60][R12.64], R49 ;  /* 0x000000310c007986 */ /* 0x0007e2000c10153c */
[----:B------:R-:W-:Y:S01]  /*1fbe0*/  LEA R10, P3, R2, R3, 0x1 ;  /* 0x00000003020a7211 */ /* 0x000fe200078608ff */
[----:B--2---:R-:W-:-:S02]  /*1fbf0*/  IMAD R0, R21, 0x2, R14 ;  /* 0x0000000215007824 */ /* 0x004fc400078e020e */
[----:B------:R-:W2:Y:S01]  /*1fc00*/  LDC R21, c[0x0][0x278] ;  /* 0x00009e00ff157b82 */ /* 0x000ea20000000800 */
[----:B------:R-:W-:Y:S02]  /*1fc10*/  LEA.HI.X.SX32 R11, R2, R18, 0x1, P3 ;  /* 0x00000012020b7211 */ /* 0x000fe400018f0eff */
[----:B---3--:R-:W-:-:S05]  /*1fc20*/  LEA R8, P2, R14, R3, 0x1 ;  /* 0x000000030e087211 */ /* 0x008fca00078408ff */
[----:B------:R-:W3:Y:S01]  /*1fc30*/  LDC R13, c[0x0][0x278] ;  /* 0x00009e00ff0d7b82 */ /* 0x000ee20000000800 */
[----:B------:R4:W-:Y:S01]  /*1fc40*/  STG.E.U16 desc[UR60][R4.64], R124 ;  /* 0x0000007c04007986 */ /* 0x0009e2000c10153c */
[----:B------:R-:W-:Y:S01]  /*1fc50*/  LEA.HI.X.SX32 R9, R14, R18, 0x1, P2 ;  /* 0x000000120e097211 */ /* 0x000fe200010f0eff */
[----:B0-----:R-:W-:Y:S02]  /*1fc60*/  IMAD R2, R15, 0x2, R0 ;  /* 0x000000020f027824 */ /* 0x001fe400078e0200 */
[----:B------:R0:W-:Y:S03]  /*1fc70*/  STG.E.U16 desc[UR60][R10.64], R125 ;  /* 0x0000007d0a007986 */ /* 0x0001e6000c10153c */
[----:B------:R-:W2:Y:S01]  /*1fc80*/  LDC R15, c[0x0][0x278] ;  /* 0x00009e00ff0f7b82 */ /* 0x000ea20000000800 */
[----:B------:R0:W-:Y:S01]  /*1fc90*/  STG.E.U16 desc[UR60][R6.64], R126 ;  /* 0x0000007e06007986 */ /* 0x0001e2000c10153c */
[----:B----4-:R-:W-:-:S04]  /*1fca0*/  LEA R4, P2, R0, R3, 0x1 ;  /* 0x0000000300047211 */ /* 0x010fc800078408ff */
[-C--:B------:R-:W-:Y:S01]  /*1fcb0*/  LEA.HI.X.SX32 R5, R0, R18.reuse, 0x1, P2 ;  /* 0x0000001200057211 */ /* 0x080fe200010f0eff */
[----:B------:R-:W-:Y:S01]  /*1fcc0*/  IMAD R0, R23, 0x2, R2 ;  /* 0x0000000217007824 */ /* 0x000fe200078e0202 */
[----:B0-----:R-:W-:Y:S01]  /*1fcd0*/  PRMT R11, R124, 0x7632, R11 ;  /* 0x000076327c0b7816 */ /* 0x001fe2000000000b */
[----:B------:R-:W0:Y:S01]  /*1fce0*/  LDC R23, c[0x0][0x278] ;  /* 0x00009e00ff177b82 */ /* 0x000e220000000800 */
[CC--:B------:R-:W-:Y:S01]  /*1fcf0*/  LEA R6, P2, R2.reuse, R3.reuse, 0x1 ;  /* 0x0000000302067211 */ /* 0x0c0fe200078408ff */
[----:B------:R-:W-:Y:S03]  /*1fd00*/  STG.E.U16 desc[UR60][R8.64], R127 ;  /* 0x0000007f08007986 */ /* 0x000fe6000c10153c */
[----:B------:R-:W-:Y:S01]  /*1fd10*/  LEA.HI.X.SX32 R7, R2, R18, 0x1, P2 ;  /* 0x0000001202077211 */ /* 0x000fe200010f0eff */
[----:B-1----:R-:W-:Y:S01]  /*1fd20*/  IMAD R2, R19, 0x2, R0 ;  /* 0x0000000213027824 */ /* 0x002fe200078e0200 */
[----:B------:R-:W-:Y:S01]  /*1fd30*/  LEA R10, P2, R0, R3, 0x1 ;  /* 0x00000003000a7211 */ /* 0x000fe200078408ff */
[----:B------:R1:W-:Y:S01]  /*1fd40*/  STG.E.U16 desc[UR60][R4.64], R11 ;  /* 0x0000000b04007986 */ /* 0x0003e2000c10153c */
[----:B------:R-:W4:Y:S01]  /*1fd50*/  LDC R19, c[0x0][0x278] ;  /* 0x00009e00ff137b82 */ /* 0x000f220000000800 */
[----:B------:R-:W-:-:S02]  /*1fd60*/  PRMT R22, R125, 0x7632, R22 ;  /* 0x000076327d167816 */ /* 0x000fc40000000016 */
[----:B-1----:R-:W-:Y:S02]  /*1fd70*/  LEA.HI.X.SX32 R11, R0, R18, 0x1, P2 ;  /* 0x00000012000b7211 */ /* 0x002fe400010f0eff */
[C---:B------:R-:W-:Y:S02]  /*1fd80*/  LEA R12, P2, R2.reuse, R3, 0x1 ;  /* 0x00000003020c7211 */ /* 0x040fe400078408ff */
[----:B---3--:R-:W-:Y:S02]  /*1fd90*/  LEA R0, R13, R2, 0x1 ;  /* 0x000000020d007211 */ /* 0x008fe400078e08ff */
[----:B------:R-:W-:-:S03]  /*1fda0*/  LEA.HI.X.SX32 R13, R2, R18, 0x1, P2 ;  /* 0x00000012020d7211 */ /* 0x000fc600010f0eff */
[----:B--2---:R-:W-:Y:S01]  /*1fdb0*/  IMAD R2, R21, 0x2, R0 ;  /* 0x0000000215027824 */ /* 0x004fe200078e0200 */
[C---:B------:R-:W-:Y:S01]  /*1fdc0*/  LEA R4, P2, R0.reuse, R3, 0x1 ;  /* 0x0000000300047211 */ /* 0x040fe200078408ff */
[----:B------:R-:W1:Y:S02]  /*1fdd0*/  LDC R21, c[0x0][0x278] ;  /* 0x00009e00ff157b82 */ /* 0x000e640000000800 */
[----:B------:R-:W-:Y:S01]  /*1fde0*/  IMAD R14, R15, 0x2, R2 ;  /* 0x000000020f0e7824 */ /* 0x000fe200078e0202 */
[----:B------:R2:W-:Y:S01]  /*1fdf0*/  STG.E.U16 desc[UR60][R6.64], R22 ;  /* 0x0000001606007986 */ /* 0x0005e2000c10153c */
[----:B------:R-:W-:-:S04]  /*1fe00*/  LEA.HI.X.SX32 R5, R0, R18, 0x1, P2 ;  /* 0x0000001200057211 */ /* 0x000fc800010f0eff */
[----:B------:R-:W3:Y:S01]  /*1fe10*/  LDC R15, c[0x0][0x278] ;  /* 0x00009e00ff0f7b82 */ /* 0x000ee20000000800 */
[----:B------:R-:W-:Y:S02]  /*1fe20*/  PRMT R48, R126, 0x7632, R48 ;  /* 0x000076327e307816 */ /* 0x000fe40000000030 */
[CC--:B--2---:R-:W-:Y:S02]  /*1fe30*/  LEA R6, P2, R14.reuse, R3.reuse, 0x1 ;  /* 0x000000030e067211 */ /* 0x0c4fe400078408ff */
[----:B------:R-:W-:Y:S02]  /*1fe40*/  PRMT R49, R127, 0x7632, R49 ;  /* 0x000076327f317816 */ /* 0x000fe40000000031 */
[----:B------:R-:W-:Y:S01]  /*1fe50*/  LEA.HI.X.SX32 R7, R14, R18, 0x1, P2 ;  /* 0x000000120e077211 */ /* 0x000fe200010f0eff */
[----:B0-----:R-:W-:Y:S02]  /*1fe60*/  IMAD R14, R23, 0x2, R14 ;  /* 0x00000002170e7824 */ /* 0x001fe400078e020e */
[----:B------:R-:W0:Y:S01]  /*1fe70*/  LDC R23, c[0x0][0x278] ;  /* 0x00009e00ff177b82 */ /* 0x000e220000000800 */
[----:B------:R2:W-:Y:S01]  /*1fe80*/  STG.E.U16 desc[UR60][R10.64], R48 ;  /* 0x000000300a007986 */ /* 0x0005e2000c10153c */
[----:B------:R-:W-:-:S03]  /*1fe90*/  LEA R8, P3, R2, R3, 0x1 ;  /* 0x0000000302087211 */ /* 0x000fc600078608ff */
[----:B------:R2:W-:Y:S01]  /*1fea0*/  STG.E.U16 desc[UR60][R12.64], R49 ;  /* 0x000000310c007986 */ /* 0x0005e2000c10153c */
[----:B----4-:R-:W-:Y:S02]  /*1feb0*/  IMAD R0, R19, 0x2, R14 ;  /* 0x0000000213007824 */ /* 0x010fe400078e020e */
[----:B------:R-:W4:Y:S01]  /*1fec0*/  LDC R19, c[0x0][0x278] ;  /* 0x00009e00ff137b82 */ /* 0x000f220000000800 */
[----:B------:R-:W-:Y:S02]  /*1fed0*/  LEA.HI.X.SX32 R9, R2, R18, 0x1, P3 ;  /* 0x0000001202097211 */ /* 0x000fe400018f0eff */
[----:B--2---:R-:W-:-:S05]  /*1fee0*/  LEA R10, P2, R14, R3, 0x1 ;  /* 0x000000030e0a7211 */ /* 0x004fca00078408ff */
[----:B------:R-:W2:Y:S01]  /*1fef0*/  LDC R13, c[0x0][0x278] ;  /* 0x00009e00ff0d7b82 */ /* 0x000ea20000000800 */
[----:B------:R3:W-:Y:S01]  /*1ff00*/  STG.E.U16 desc[UR60][R4.64], R136 ;  /* 0x0000008804007986 */ /* 0x0007e2000c10153c */
[----:B------:R-:W-:Y:S02]  /*1ff10*/  LEA.HI.X.SX32 R11, R14, R18, 0x1, P2 ;  /* 0x000000120e0b7211 */ /* 0x000fe400010f0eff */
[----:B-1----:R-:W-:Y:S01]  /*1ff20*/  LEA R2, R21, R0, 0x1 ;  /* 0x0000000015027211 */ /* 0x002fe200078e08ff */
[----:B------:R1:W-:Y:S03]  /*1ff30*/  STG.E.U16 desc[UR60][R8.64], R137 ;  /* 0x0000008908007986 */ /* 0x0003e6000c10153c */
[----:B------:R-:W4:Y:S01]  /*1ff40*/  LDC R21, c[0x0][0x278] ;  /* 0x00009e00ff157b82 */ /* 0x000f220000000800 */
[----:B------:R1:W-:Y:S01]  /*1ff50*/  STG.E.U16 desc[UR60][R6.64], R138 ;  /* 0x0000008a06007986 */ /* 0x0003e2000c10153c */
[----:B---3--:R-:W-:-:S04]  /*1ff60*/  LEA R4, P2, R0, R3, 0x1 ;  /* 0x0000000300047211 */ /* 0x008fc800078408ff */
[-C--:B------:R-:W-:Y:S01]  /*1ff70*/  LEA.HI.X.SX32 R5, R0, R18.reuse, 0x1, P2 ;  /* 0x0000001200057211 */ /* 0x080fe200010f0eff */
[----:B------:R-:W-:Y:S01]  /*1ff80*/  IMAD R0, R15, 0x2, R2 ;  /* 0x000000020f007824 */ /* 0x000fe200078e0202 */
[----:B-1----:R-:W-:Y:S01]  /*1ff90*/  PRMT R9, R136, 0x7632, R9 ;  /* 0x0000763288097816 */ /* 0x002fe20000000009 */
[----:B------:R-:W1:Y:S01]  /*1ffa0*/  LDC R15, c[0x0][0x278] ;  /* 0x00009e00ff0f7b82 */ /* 0x000e620000000800 */
[CC--:B------:R-:W-:Y:S01]  /*1ffb0*/  LEA R6, P2, R2.reuse, R3.reuse, 0x1 ;  /* 0x0000000302067211 */ /* 0x0c0fe200078408ff */
[----:B------:R-:W-:Y:S03]  /*1ffc0*/  STG.E.U16 desc[UR60][R10.64], R139 ;  /* 0x0000008b0a007986 */ /* 0x000fe6000c10153c */
[----:B------:R-:W-:Y:S01]  /*1ffd0*/  LEA.HI.X.SX32 R7, R2, R18, 0x1, P2 ;  /* 0x0000001202077211 */ /* 0x000fe200010f0eff */
[----:B0-----:R-:W-:Y:S01]  /*1ffe0*/  IMAD R2, R23, 0x2, R0 ;  /* 0x0000000217027824 */ /* 0x001fe200078e0200 */
[----:B------:R-:W-:Y:S01]  /*1fff0*/  LEA R8, P2, R0, R3, 0x1 ;  /* 0x0000000300087211 */ /* 0x000fe200078408ff */
[----:B------:R0:W-:Y:S01]  /*20000*/  STG.E.U16 desc[UR60][R4.64], R9 ;  /* 0x0000000904007986 */ /* 0x0001e2000c10153c */
[----:B------:R-:W3:Y:S01]  /*20010*/  LDC R23, c[0x0][0x278] ;  /* 0x00009e00ff177b82 */ /* 0x000ee20000000800 */
[----:B------:R-:W-:-:S02]  /*20020*/  PRMT R22, R137, 0x7632, R22 ;  /* 0x0000763289167816 */ /* 0x000fc40000000016 */
[----:B0-----:R-:W-:Y:S01]  /*20030*/  LEA.HI.X.SX32 R9, R0, R18, 0x1, P2 ;  /* 0x0000001200097211 */ /* 0x001fe200010f0eff */
[----:B--2---:R-:W-:Y:S01]  /*20040*/  IMAD R0, R13, 0x2, R2 ;  /* 0x000000020d007824 */ /* 0x004fe200078e0202 */
[----:B------:R-:W-:-:S04]  /*20050*/  LEA R12, P2, R2, R3, 0x1 ;  /* 0x00000003020c7211 */ /* 0x000fc800078408ff */
[----:B------:R-:W-:Y:S01]  /*20060*/  LEA.HI.X.SX32 R13, R2, R18, 0x1, P2 ;  /* 0x00000012020d7211 */ /* 0x000fe200010f0eff */
[----:B----4-:R-:W-:Y:S01]  /*20070*/  IMAD R2, R19, 0x2, R0 ;  /* 0x0000000213027824 */ /* 0x010fe200078e0200 */
[C---:B------:R-:W-:Y:S01]  /*20080*/  LEA R4, P2, R0.reuse, R3, 0x1 ;  /* 0x0000000300047211 */ /* 0x040fe200078408ff */
[----:B------:R-:W0:Y:S03]  /*20090*/  LDC R19, c[0x0][0x278] ;  /* 0x00009e00ff137b82 */ /* 0x000e260000000800 */
[----:B------:R-:W-:Y:S01]  /*200a0*/  LEA R14, R21, R2, 0x1 ;  /* 0x00000002150e7211 */ /* 0x000fe200078e08ff */
[----:B------:R2:W-:Y:S01]  /*200b0*/  STG.E.U16 desc[UR60][R6.64], R22 ;  /* 0x0000001606007986 */ /* 0x0005e2000c10153c */
[----:B------:R-:W-:-:S03]  /*200c0*/  LEA.HI.X.SX32 R5, R0, R18, 0x1, P2 ;  /* 0x0000001200057211 */ /* 0x000fc600010f0eff */
[----:B------:R-:W4:Y:S01]  /*200d0*/  LDC R21, c[0x0][0x278] ;  /* 0x00009e00ff157b82 */ /* 0x000f220000000800 */
[----:B------:R-:W-:Y:S02]  /*200e0*/  PRMT R48, R138, 0x7632, R48 ;  /* 0x000076328a307816 */ /* 0x000fe40000000030 */
[----:B------:R-:W-:Y:S02]  /*200f0*/  PRMT R49, R139, 0x7632, R49 ;  /* 0x000076328b317816 */ /* 0x000fe40000000031 */
[----:B--2---:R-:W-:-:S04]  /*20100*/  LEA R6, P2, R14, R3, 0x1 ;  /* 0x000000030e067211 */ /* 0x004fc800078408ff */
[----:B------:R-:W-:Y:S01]  /*20110*/  LEA.HI.X.SX32 R7, R14, R18, 0x1, P2 ;  /* 0x000000120e077211 */ /* 0x000fe200010f0eff */
[----:B-1----:R-:W-:Y:S02]  /*20120*/  IMAD R14, R15, 0x2, R14 ;  /* 0x000000020f0e7824 */ /* 0x002fe400078e020e */
[----:B------:R-:W1:Y:S01]  /*20130*/  LDC R15, c[0x0][0x278] ;  /* 0x00009e00ff0f7b82 */ /* 0x000e620000000800 */
[----:B------:R2:W-:Y:S01]  /*20140*/  STG.E.U16 desc[UR60][R8.64], R48 ;  /* 0x0000003008007986 */ /* 0x0005e2000c10153c */
[----:B------:R-:W-:-:S03]  /*20150*/  LEA R10, P3, R2, R3, 0x1 ;  /* 0x00000003020a7211 */ /* 0x000fc600078608ff */
[----:B------:R2:W-:Y:S01]  /*20160*/  STG.E.U16 desc[UR60][R12.64], R49 ;  /* 0x000000310c007986 */ /* 0x0005e2000c10153c */
[----:B---3--:R-:W-:Y:S02]  /*20170*/  IMAD R0, R23, 0x2, R14 ;  /* 0x0000000217007824 */ /* 0x008fe400078e020e */
[----:B------:R-:W3:Y:S01]  /*20180*/  LDC R23, c[0x0][0x278] ;  /* 0x00009e00ff177b82 */ /* 0x000ee20000000800 */
[----:B------:R-:W-:Y:S02]  /*20190*/  LEA.HI.X.SX32 R11, R2, R18, 0x1, P3 ;  /* 0x00000012020b7211 */ /* 0x000fe400018f0eff */
[----:B--2---:R-:W-:-:S05]  /*201a0*/  LEA R8, P2, R14, R3, 0x1 ;  /* 0x000000030e087211 */ /* 0x004fca00078408ff */
[----:B------:R-:W2:Y:S01]  /*201b0*/  LDC R13, c[0x0][0x278] ;  /* 0x00009e00ff0d7b82 */ /* 0x000ea20000000800 */
[----:B------:R4:W-:Y:S01]  /*201c0*/  STG.E.U16 desc[UR60][R4.64], R140 ;  /* 0x0000008c04007986 */ /* 0x0009e2000c10153c */
[----:B------:R-:W-:Y:S01]  /*201d0*/  LEA.HI.X.SX32 R9, R14, R18, 0x1, P2 ;  /* 0x000000120e097211 */ /* 0x000fe200010f0eff */
[----:B0-----:R-:W-:Y:S02]  /*201e0*/  IMAD R2, R19, 0x2, R0 ;  /* 0x0000000213027824 */ /* 0x001fe400078e0200 */
[----:B------:R0:W-:Y:S03]  /*201f0*/  STG.E.U16 desc[UR60][R10.64], R141 ;  /* 0x0000008d0a007986 */ /* 0x0001e6000c10153c */
[----:B------:R-:W3:Y:S01]  /*20200*/  LDC R19, c[0x0][0x278] ;  /* 0x00009e00ff137b82 */ /* 0x000ee20000000800 */
        /* <DEDUP_REMOVED lines=8> */
[----:B------:R-:W-:Y:S02]  /*20290*/  LEA.HI.X.SX32 R7, R2, R18, 0x1, P2 ;  /* 0x0000001202077211 */ /* 0x000fe400010f0eff */
[----:B------:R-:W-:-:S02]  /*202a0*/  LEA R10, P2, R0, R3, 0x1 ;  /* 0x00000003000a7211 */ /* 0x000fc400078408ff */
[----:B-1----:R-:W-:Y:S01]  /*202b0*/  LEA R2, R15, R0, 0x1 ;  /* 0x000000000f027211 */ /* 0x002fe200078e08ff */
[----:B------:R1:W-:Y:S01]  /*202c0*/  STG.E.U16 desc[UR60][R4.64], R11 ;  /* 0x0000000b04007986 */ /* 0x0003e2000c10153c */
[----:B------:R-:W4:Y:S01]  /*202d0*/  LDC R15, c[0x0][0x278] ;  /* 0x00009e00ff0f7b82 */ /* 0x000f220000000800 */
[----:B------:R-:W-:Y:S02]  /*202e0*/  PRMT R22, R141, 0x7632, R22 ;  /* 0x000076328d167816 */ /* 0x000fe40000000016 */
[----:B-1----:R-:W-:Y:S01]  /*202f0*/  LEA.HI.X.SX32 R11, R0, R18, 0x1, P2 ;  /* 0x00000012000b7211 */ /* 0x002fe200010f0eff */
[----:B--2---:R-:W-:Y:S01]  /*20300*/  IMAD R0, R13, 0x2, R2 ;  /* 0x000000020d007824 */ /* 0x004fe200078e0202 */
[----:B------:R-:W-:-:S04]  /*20310*/  LEA R12, P2, R2, R3, 0x1 ;  /* 0x00000003020c7211 */ /* 0x000fc800078408ff */
[-C--:B------:R-:W-:Y:S01]  /*20320*/  LEA.HI.X.SX32 R13, R2, R18.reuse, 0x1, P2 ;  /* 0x00000012020d7211 */ /* 0x080fe200010f0eff */
[----:B---3--:R-:W-:Y:S01]  /*20330*/  IMAD R2, R23, 0x2, R0 ;  /* 0x0000000217027824 */ /* 0x008fe200078e0200 */
        /* <DEDUP_REMOVED lines=12> */
[----:B------:R2:W-:Y:S04]  /*20400*/  STG.E.U16 desc[UR60][R10.64], R48 ;  /* 0x000000300a007986 */ /* 0x0005e8000c10153c */
[----:B------:R1:W-:Y:S01]  /*20410*/  STG.E.U16 desc[UR60][R12.64], R49 ;  /* 0x000000310c007986 */ /* 0x0003e2000c10153c */
[----:B------:R-:W-:-:S02]  /*20420*/  LEA R8, P3, R2, R3, 0x1 ;  /* 0x0000000302087211 */ /* 0x000fc400078608ff */
[----:B----4-:R-:W-:Y:S02]  /*20430*/  LEA R0, R15, R14, 0x1 ;  /* 0x0000000e0f007211 */ /* 0x010fe400078e08ff */
[----:B------:R-:W4:Y:S01]  /*20440*/  LDC R15, c[0x0][0x278] ;  /* 0x00009e00ff0f7b82 */ /* 0x000f220000000800 */
[----:B--2---:R-:W-:-:S07]  /*20450*/  LEA R10, P2, R14, R3, 0x1 ;  /* 0x000000030e0a7211 */ /* 0x004fce00078408ff */
[----:B-1----:R-:W1:Y:S01]  /*20460*/  LDC R13, c[0x0][0x278] ;  /* 0x00009e00ff0d7b82 */ /* 0x002e620000000800 */
[-C--:B------:R-:W-:Y:S01]  /*20470*/  LEA.HI.X.SX32 R9, R2, R18.reuse, 0x1, P3 ;  /* 0x0000001202097211 */ /* 0x080fe200018f0eff */
[----:B------:R2:W-:Y:S01]  /*20480*/  STG.E.U16 desc[UR60][R4.64], R24 ;  /* 0x0000001804007986 */ /* 0x0005e2000c10153c */
[----:B------:R-:W-:Y:S01]  /*20490*/  LEA.HI.X.SX32 R11, R14, R18, 0x1, P2 ;  /* 0x000000120e0b7211 */ /* 0x000fe200010f0eff */
[----:B------:R-:W-:Y:S02]  /*204a0*/  IMAD R2, R23, 0x2, R0 ;  /* 0x0000000217027824 */ /* 0x000fe400078e0200 */
[----:B------:R3:W-:Y:S02]  /*204b0*/  STG.E.U16 desc[UR60][R8.64], R25 ;  /* 0x0000001908007986 */ /* 0x0007e4000c10153c */
[----:B------:R-:W4:Y:S02]  /*204c0*/  LDC R23, c[0x0][0x278] ;  /* 0x00009e00ff177b82 */ /* 0x000f240000000800 */
[----:B------:R3:W-:Y:S01]  /*204d0*/  STG.E.U16 desc[UR60][R6.64], R26 ;  /* 0x0000001a06007986 */ /* 0x0007e2000c10153c */
[----:B--2---:R-:W-:-:S04]  /*204e0*/  LEA R4, P2, R0, R3, 0x1 ;  /* 0x0000000300047211 */ /* 0x004fc800078408ff */
[-C--:B------:R-:W-:Y:S01]  /*204f0*/  LEA.HI.X.SX32 R5, R0, R18.reuse, 0x1, P2 ;  /* 0x0000001200057211 */ /* 0x080fe200010f0eff */
[----:B---3--:R-:W-:Y:S01]  /*20500*/  IMAD R0, R19, 0x2, R2 ;  /* 0x0000000213007824 */ /* 0x008fe200078e0202 */
[----:B------:R-:W-:Y:S01]  /*20510*/  PRMT R9, R24, 0x7632, R9 ;  /* 0x0000763218097816 */ /* 0x000fe20000000009 */
[----:B------:R-:W2:Y:S01]  /*20520*/  LDC R19, c[0x0][0x278] ;  /* 0x00009e00ff137b82 */ /* 0x000ea20000000800 */
        /* <DEDUP_REMOVED lines=9> */
[----:B-1----:R-:W-:Y:S01]  /*205c0*/  IMAD R0, R13, 0x2, R2 ;  /* 0x000000020d007824 */ /* 0x002fe200078e0202 */
[----:B------:R-:W-:-:S04]  /*205d0*/  LEA R12, P2, R2, R3, 0x1 ;  /* 0x00000003020c7211 */ /* 0x000fc800078408ff */
[----:B------:R-:W-:Y:S02]  /*205e0*/  LEA.HI.X.SX32 R13, R2, R18, 0x1, P2 ;  /* 0x00000012020d7211 */ /* 0x000fe400010f0eff */
[----:B----4-:R-:W-:Y:S02]  /*205f0*/  LEA R2, R15, R0, 0x1 ;  /* 0x000000000f027211 */ /* 0x010fe400078e08ff */
[----:B------:R-:W0:Y:S01]  /*20600*/  LDC R15, c[0x0][0x278] ;  /* 0x00009e00ff0f7b82 */ /* 0x000e220000000800 */
[C---:B------:R-:W-:Y:S02]  /*20610*/  LEA R4, P2, R0.reuse, R3, 0x1 ;  /* 0x0000000300047211 */ /* 0x040fe400078408ff */
[----:B------:R-:W-:Y:S01]  /*20620*/  IMAD R14, R23, 0x2, R2 ;  /* 0x00000002170e7824 */ /* 0x000fe200078e0202 */
[----:B------:R1:W-:Y:S01]  /*20630*/  STG.E.U16 desc[UR60][R6.64], R22 ;  /* 0x0000001606007986 */ /* 0x0003e2000c10153c */
[----:B------:R-:W-:-:S03]  /*20640*/  LEA.HI.X.SX32 R5, R0, R18, 0x1, P2 ;  /* 0x0000001200057211 */ /* 0x000fc600010f0eff */
[----:B------:R-:W4:Y:S01]  /*20650*/  LDC R23, c[0x0][0x278] ;  /* 0x00009e00ff177b82 */ /* 0x000f220000000800 */
[----:B------:R-:W-:Y:S02]  /*20660*/  PRMT R24, R26, 0x7632, R24 ;  /* 0x000076321a187816 */ /* 0x000fe40000000018 */
[CC--:B-1----:R-:W-:Y:S02]  /*20670*/  LEA R6, P2, R14.reuse, R3.reuse, 0x1 ;  /* 0x000000030e067211 */ /* 0x0c2fe400078408ff */
[----:B------:R-:W-:Y:S02]  /*20680*/  PRMT R25, R27, 0x7632, R25 ;  /* 0x000076321b197816 */ /* 0x000fe40000000019 */
[----:B------:R-:W-:Y:S01]  /*20690*/  LEA.HI.X.SX32 R7, R14, R18, 0x1, P2 ;  /* 0x000000120e077211 */ /* 0x000fe200010f0eff */
[----:B--2---:R-:W-:Y:S01]  /*206a0*/  IMAD R14, R19, 0x2, R14 ;  /* 0x00000002130e7824 */ /* 0x004fe200078e020e */
[----:B------:R1:W-:Y:S01]  /*206b0*/  STG.E.U16 desc[UR60][R8.64], R24 ;  /* 0x0000001808007986 */ /* 0x0003e2000c10153c */
[----:B------:R-:W2:Y:S03]  /*206c0*/  LDC R19, c[0x0][0x278] ;  /* 0x00009e00ff137b82 */ /* 0x000ea60000000800 */
[----:B------:R1:W-:Y:S01]  /*206d0*/  STG.E.U16 desc[UR60][R12.64], R25 ;  /* 0x000000190c007986 */ /* 0x0003e2000c10153c */
[----:B------:R-:W-:Y:S01]  /*206e0*/  LEA R10, P3, R2, R3, 0x1 ;  /* 0x00000003020a7211 */ /* 0x000fe200078608ff */
[----:B---3--:R-:W-:-:S03]  /*206f0*/  IMAD R0, R21, 0x2, R14 ;  /* 0x0000000215007824 */ /* 0x008fc600078e020e */
[----:B------:R-:W3:Y:S01]  /*20700*/  LDC R21, c[0x0][0x278] ;  /* 0x00009e00ff157b82 */ /* 0x000ee20000000800 */
[----:B-1----:R-:W-:-:S07]  /*20710*/  LEA R8, P2, R14, R3, 0x1 ;  /* 0x000000030e087211 */ /* 0x002fce00078408ff */
[----:B------:R-:W1:Y:S01]  /*20720*/  LDC R13, c[0x0][0x278] ;  /* 0x00009e00ff0d7b82 */ /* 0x000e620000000800 */
[-C--:B------:R-:W-:Y:S01]  /*20730*/  LEA.HI.X.SX32 R11, R2, R18.reuse, 0x1, P3 ;  /* 0x00000012020b7211 */ /* 0x080fe200018f0eff */
[----:B------:R4:W-:Y:S01]  /*20740*/  STG.E.U16 desc[UR60][R4.64], R28 ;  /* 0x0000001c04007986 */ /* 0x0009e2000c10153c */
[----:B------:R-:W-:Y:S01]  /*20750*/  LEA.HI.X.SX32 R9, R14, R18, 0x1, P2 ;  /* 0x000000120e097211 */ /* 0x000fe200010f0eff */
[----:B0-----:R-:W-:-:S04]  /*20760*/  IMAD R2, R15, 0x2, R0 ;  /* 0x000000020f027824 */ /* 0x001fc800078e0200 */
[----:B------:R-:W0:Y:S01]  /*20770*/  LDC R15, c[0x0][0x278] ;  /* 0x00009e00ff0f7b82 */ /* 0x000e220000000800 */
[----:B------:R2:W-:Y:S01]  /*20780*/  STG.E.U16 desc[UR60][R10.64], R29 ;  /* 0x0000001d0a007986 */ /* 0x0005e2000c10153c */
[----:B----4-:R-:W-:-:S03]  /*20790*/  LEA R4, P2, R0, R3, 0x1 ;  /* 0x0000000300047211 */ /* 0x010fc600078408ff */
[----:B------:R4:W-:Y:S01]  /*207a0*/  STG.E.U16 desc[UR60][R6.64], R30 ;  /* 0x0000001e06007986 */ /* 0x0009e2000c10153c */
[----:B------:R-:W-:Y:S02]  /*207b0*/  PRMT R22, R29, 0x7632, R22 ;  /* 0x000076321d167816 */ /* 0x000fe40000000016 */
[----:B------:R-:W0:Y:S01]  /*207c0*/  LDC R27, c[0x0][0x278] ;  /* 0x00009e00ff1b7b82 */ /* 0x000e220000000800 */
[----:B------:R-:W-:Y:S02]  /*207d0*/  LEA.HI.X.SX32 R5, R0, R18, 0x1, P2 ;  /* 0x0000001200057211 */ /* 0x000fe400010f0eff */
[----:B------:R-:W-:Y:S02]  /*207e0*/  LEA R0, R23, R2, 0x1 ;  /* 0x0000000217007211 */ /* 0x000fe400078e08ff */
[----:B--2---:R-:W-:Y:S01]  /*207f0*/  PRMT R11, R28, 0x7632, R11 ;  /* 0x000076321c0b7816 */ /* 0x004fe2000000000b */
[----:B------:R-:W-:Y:S02]  /*20800*/  STG.E.U16 desc[UR60][R8.64], R31 ;  /* 0x0000001f08007986 */ /* 0x000fe4000c10153c */
[----:B------:R-:W2:Y:S01]  /*20810*/  LDC R23, c[0x0][0x278] ;  /* 0x00009e00ff177b82 */ /* 0x000ea20000000800 */
[----:B----4-:R-:W-:-:S04]  /*20820*/  LEA R6, P2, R2, R3, 0x1 ;  /* 0x0000000302067211 */ /* 0x010fc800078408ff */
[----:B------:R-:W-:Y:S01]  /*20830*/  LEA.HI.X.SX32 R7, R2, R18, 0x1, P2 ;  /* 0x0000001202077211 */ /* 0x000fe200010f0eff */
[----:B------:R-:W-:Y:S01]  /*20840*/  IMAD R2, R19, 0x2, R0 ;  /* 0x0000000213027824 */ /* 0x000fe200078e0200 */
[----:B------:R-:W-:Y:S01]  /*20850*/  LEA R10, P2, R0, R3, 0x1 ;  /* 0x00000003000a7211 */ /* 0x000fe200078408ff */
[----:B------:R4:W-:Y:S01]  /*20860*/  STG.E.U16 desc[UR60][R4.64], R11 ;  /* 0x0000000b04007986 */ /* 0x0009e2000c10153c */
[----:B------:R-:W2:Y:S01]  /*20870*/  LDC R19, c[0x0][0x278] ;  /* 0x00009e00ff137b82 */ /* 0x000ea20000000800 */
[----:B------:R-:W-:Y:S02]  /*20880*/  PRMT R24, R30, 0x7632, R24 ;  /* 0x000076321e187816 */ /* 0x000fe40000000018 */
[----:B------:R-:W-:Y:S02]  /*20890*/  PRMT R25, R31, 0x7632, R25 ;  /* 0x000076321f197816 */ /* 0x000fe40000000019 */
[----:B------:R-:W-:-:S03]  /*208a0*/  PRMT R26, R43, 0x7632, R26 ;  /* 0x000076322b1a7816 */ /* 0x000fc6000000001a */
[----:B------:R-:W2:Y:S01]  /*208b0*/  LDC R29, c[0x0][0x278] ;  /* 0x00009e00ff1d7b82 */ /* 0x000ea20000000800 */
[----:B----4-:R-:W-:Y:S01]  /*208c0*/  LEA.HI.X.SX32 R11, R0, R18, 0x1, P2 ;  /* 0x00000012000b7211 */ /* 0x010fe200010f0eff */
[----:B-1----:R-:W-:Y:S01]  /*208d0*/  IMAD R0, R13, 0x2, R2 ;  /* 0x000000020d007824 */ /* 0x002fe200078e0202 */
[----:B------:R-:W-:-:S04]  /*208e0*/  LEA R12, P2, R2, R3, 0x1 ;  /* 0x00000003020c7211 */ /* 0x000fc800078408ff */
[-C--:B------:R-:W-:Y:S01]  /*208f0*/  LEA.HI.X.SX32 R13, R2, R18.reuse, 0x1, P2 ;  /* 0x00000012020d7211 */ /* 0x080fe200010f0eff */
[----:B---3--:R-:W-:Y:S01]  /*20900*/  IMAD R2, R21, 0x2, R0 ;  /* 0x0000000215027824 */ /* 0x008fe200078e0200 */
[C---:B------:R-:W-:Y:S01]  /*20910*/  LEA R4, P2, R0.reuse, R3, 0x1 ;  /* 0x0000000300047211 */ /* 0x040fe200078408ff */
[----:B------:R-:W1:Y:S02]  /*20920*/  LDC R21, c[0x0][0x278] ;  /* 0x00009e00ff157b82 */ /* 0x000e640000000800 */
[----:B0-----:R-:W-:Y:S01]  /*20930*/  IMAD R14, R15, 0x2, R2 ;  /* 0x000000020f0e7824 */ /* 0x001fe200078e0202 */
[----:B------:R0:W-:Y:S01]  /*20940*/  STG.E.U16 desc[UR60][R6.64], R22 ;  /* 0x0000001606007986 */ /* 0x0001e2000c10153c */
[----:B------:R-:W-:-:S04]  /*20950*/  LEA.HI.X.SX32 R5, R0, R18, 0x1, P2 ;  /* 0x0000001200057211 */ /* 0x000fc800010f0eff */
[----:B------:R-:W3:Y:S01]  /*20960*/  LDC R15, c[0x0][0x278] ;  /* 0x00009e00ff0f7b82 */ /* 0x000ee20000000800 */
[----:B0-----:R-:W-:-:S04]  /*20970*/  LEA R6, P2, R14, R3, 0x1 ;  /* 0x000000030e067211 */ /* 0x001fc800078408ff */
[----:B------:R-:W-:Y:S02]  /*20980*/  LEA.HI.X.SX32 R7, R14, R18, 0x1, P2 ;  /* 0x000000120e077211 */ /* 0x000fe400010f0eff */
[----:B--2---:R-:W-:Y:S02]  /*20990*/  LEA R14, R23, R14, 0x1 ;  /* 0x0000000e170e7211 */ /* 0x004fe400078e08ff */
[----:B------:R-:W0:Y:S01]  /*209a0*/  LDC R23, c[0x0][0x278] ;  /* 0x00009e00ff177b82 */ /* 0x000e220000000800 */
[----:B------:R2:W-:Y:S04]  /*209b0*/  STG.E.U16 desc[UR60][R10.64], R24 ;  /* 0x000000180a007986 */ /* 0x0005e8000c10153c */
[----:B------:R4:W-:Y:S01]  /*209c0*/  STG.E.U16 desc[UR60][R12.64], R25 ;  /* 0x000000190c007986 */ /* 0x0009e2000c10153c */
[----:B------:R-:W-:Y:S01]  /*209d0*/  LEA R8, P3, R2, R3, 0x1 ;  /* 0x0000000302087211 */ /* 0x000fe200078608ff */
[----:B------:R-:W-:-:S02]  /*209e0*/  IMAD R0, R19, 0x2, R14 ;  /* 0x0000000213007824 */ /* 0x000fc400078e020e */
[----:B------:R-:W0:Y:S01]  /*209f0*/  LDC R19, c[0x0][0x278] ;  /* 0x00009e00ff137b82 */ /* 0x000e220000000800 */
[----:B------:R-:W-:Y:S02]  /*20a00*/  LEA.HI.X.SX32 R9, R2, R18, 0x1, P3 ;  /* 0x0000001202097211 */ /* 0x000fe400018f0eff */
[----:B--2---:R-:W-:-:S05]  /*20a10*/  LEA R10, P2, R14, R3, 0x1 ;  /* 0x000000030e0a7211 */ /* 0x004fca00078408ff */
[----:B----4-:R-:W2:Y:S01]  /*20a20*/  LDC R13, c[0x0][0x278] ;  /* 0x00009e00ff0d7b82 */ /* 0x010ea20000000800 */
[----:B------:R4:W-:Y:S01]  /*20a30*/  STG.E.U16 desc[UR60][R4.64], R32 ;  /* 0x0000002004007986 */ /* 0x0009e2000c10153c */
[----:B------:R-:W-:Y:S01]  /*20a40*/  LEA.HI.X.SX32 R11, R14, R18, 0x1, P2 ;  /* 0x000000120e0b7211 */ /* 0x000fe200010f0eff */
[----:B-1----:R-:W-:Y:S02]  /*20a50*/  IMAD R2, R21, 0x2, R0 ;  /* 0x0000000215027824 */ /* 0x002fe400078e0200 */
[----:B------:R1:W-:Y:S03]  /*20a60*/  STG.E.U16 desc[UR60][R8.64], R33 ;  /* 0x0000002108007986 */ /* 0x0003e6000c10153c */
[----:B------:R-:W2:Y:S01]  /*20a70*/  LDC R21, c[0x0][0x278] ;  /* 0x00009e00ff157b82 */ /* 0x000ea20000000800 */
[----:B------:R1:W-:Y:S01]  /*20a80*/  STG.E.U16 desc[UR60][R6.64], R34 ;  /* 0x0000002206007986 */ /* 0x0003e2000c10153c */
[----:B----4-:R-:W-:-:S04]  /*20a90*/  LEA R4, P2, R0, R3, 0x1 ;  /* 0x0000000300047211 */ /* 0x010fc800078408ff */
[-C--:B------:R-:W-:Y:S01]  /*20aa0*/  LEA.HI.X.SX32 R5, R0, R18.reuse, 0x1, P2 ;  /* 0x0000001200057211 */ /* 0x080fe200010f0eff */
[----:B---3--:R-:W-:Y:S01]  /*20ab0*/  IMAD R0, R15, 0x2, R2 ;  /* 0x000000020f007824 */ /* 0x008fe200078e0202 */
        /* <DEDUP_REMOVED lines=10> */
[----:B0-----:R-:W-:Y:S02]  /*20b60*/  LEA.HI.X.SX32 R9, R0, R18, 0x1, P2 ;  /* 0x0000001200097211 */ /* 0x001fe400010f0eff */
[C---:B------:R-:W-:Y:S02]  /*20b70*/  LEA R12, P2, R2.reuse, R3, 0x1 ;  /* 0x00000003020c7211 */ /* 0x040fe400078408ff */
[----:B--2---:R-:W-:Y:S02]  /*20b80*/  LEA R0, R13, R2, 0x1 ;  /* 0x000000020d007211 */ /* 0x004fe400078e08ff */
[----:B------:R-:W-:-:S03]  /*20b90*/  LEA.HI.X.SX32 R13, R2, R18, 0x1, P2 ;  /* 0x00000012020d7211 */ /* 0x000fc600010f0eff */
[----:B------:R-:W-:Y:S01]  /*20ba0*/  IMAD R2, R19, 0x2, R0 ;  /* 0x0000000213027824 */ /* 0x000fe200078e0200 */
[C---:B------:R-:W-:Y:S01]  /*20bb0*/  LEA R4, P2, R0.reuse, R3, 0x1 ;  /* 0x0000000300047211 */ /* 0x040fe200078408ff */
[----:B------:R-:W0:Y:S02]  /*20bc0*/  LDC R19, c[0x0][0x278] ;  /* 0x00009e00ff137b82 */ /* 0x000e240000000800 */
[----:B------:R-:W-:Y:S01]  /*20bd0*/  IMAD R14, R21, 0x2, R2 ;  /* 0x00000002150e7824 */ /* 0x000fe200078e0202 */
[----:B------:R2:W-:Y:S01]  /*20be0*/  STG.E.U16 desc[UR60][R6.64], R22 ;  /* 0x0000001606007986 */ /* 0x0005e2000c10153c */
[----:B------:R-:W-:-:S04]  /*20bf0*/  LEA.HI.X.SX32 R5, R0, R18, 0x1, P2 ;  /* 0x0000001200057211 */ /* 0x000fc800010f0eff */
[----:B------:R-:W4:Y:S01]  /*20c00*/  LDC R21, c[0x0][0x278] ;  /* 0x00009e00ff157b82 */ /* 0x000f220000000800 */
[----:B------:R-:W-:Y:S02]  /*20c10*/  PRMT R24, R34, 0x7632, R24 ;  /* 0x0000763222187816 */ /* 0x000fe40000000018 */
[CC--:B--2---:R-:W-:Y:S02]  /*20c20*/  LEA R6, P2, R14.reuse, R3.reuse, 0x1 ;  /* 0x000000030e067211 */ /* 0x0c4fe400078408ff */
[----:B------:R-:W-:Y:S02]  /*20c30*/  PRMT R25, R35, 0x7632, R25 ;  /* 0x0000763223197816 */ /* 0x000fe40000000019 */
        /* <DEDUP_REMOVED lines=12> */
[----:B------:R-:W-:Y:S02]  /*20d00*/  LEA.HI.X.SX32 R9, R14, R18, 0x1, P2 ;  /* 0x000000120e097211 */ /* 0x000fe400010f0eff */
[----:B0-----:R-:W-:Y:S01]  /*20d10*/  LEA R2, R19, R0, 0x1 ;  /* 0x0000000013027211 */ /* 0x001fe200078e08ff */
        /* <DEDUP_REMOVED lines=16> */
[----:B-1----:R-:W-:Y:S01]  /*20e20*/  LEA.HI.X.SX32 R11, R0, R18, 0x1, P2 ;  /* 0x00000012000b7211 */ /* 0x002fe200010f0eff */
[----:B--2---:R-:W-:Y:S01]  /*20e30*/  IMAD R0, R13, 0x2, R2 ;  /* 0x000000020d007824 */ /* 0x004fe200078e0202 */
[----:B------:R-:W-:-:S04]  /*20e40*/  LEA R12, P2, R2, R3, 0x1 ;  /* 0x00000003020c7211 */ /* 0x000fc800078408ff */
[----:B------:R-:W-:Y:S01]  /*20e50*/  LEA.HI.X.SX32 R13, R2, R18, 0x1, P2 ;  /* 0x00000012020d7211 */ /* 0x000fe200010f0eff */
[----:B---3--:R-:W-:Y:S01]  /*20e60*/  IMAD R2, R23, 0x2, R0 ;  /* 0x0000000217027824 */ /* 0x008fe200078e0200 */
[C---:B------:R-:W-:Y:S01]  /*20e70*/  LEA R4, P2, R0.reuse, R3, 0x1 ;  /* 0x0000000300047211 */ /* 0x040fe200078408ff */
[----:B------:R-:W1:Y:S03]  /*20e80*/  LDC R23, c[0x0][0x278] ;  /* 0x00009e00ff177b82 */ /* 0x000e660000000800 */
[----:B------:R-:W-:Y:S01]  /*20e90*/  LEA R14, R19, R2, 0x1 ;  /* 0x00000002130e7211 */ /* 0x000fe200078e08ff */
[----:B------:R2:W-:Y:S01]  /*20ea0*/  STG.E.U16 desc[UR60][R6.64], R22 ;  /* 0x0000001606007986 */ /* 0x0005e2000c10153c */
[----:B------:R-:W-:-:S03]  /*20eb0*/  LEA.HI.X.SX32 R5, R0, R18, 0x1, P2 ;  /* 0x0000001200057211 */ /* 0x000fc600010f0eff */
[----:B------:R-:W3:Y:S01]  /*20ec0*/  LDC R19, c[0x0][0x278] ;  /* 0x00009e00ff137b82 */ /* 0x000ee20000000800 */
[----:B------:R-:W-:Y:S02]  /*20ed0*/  PRMT R24, R38, 0x7632, R24 ;  /* 0x0000763226187816 */ /* 0x000fe40000000018 */
[----:B------:R-:W-:Y:S02]  /*20ee0*/  PRMT R25, R39, 0x7632, R25 ;  /* 0x0000763227197816 */ /* 0x000fe40000000019 */
[----:B--2---:R-:W-:-:S04]  /*20ef0*/  LEA R6, P2, R14, R3, 0x1 ;  /* 0x000000030e067211 */ /* 0x004fc800078408ff */
        /* <DEDUP_REMOVED lines=8> */
[----:B------:R-:W-:Y:S01]  /*20f80*/  LEA.HI.X.SX32 R9, R2, R18, 0x1, P3 ;  /* 0x0000001202097211 */ /* 0x000fe200018f0eff */
[----:B-1----:R-:W-:Y:S01]  /*20f90*/  IMAD R2, R23, 0x2, R0 ;  /* 0x0000000217027824 */ /* 0x002fe200078e0200 */
[----:B--2---:R-:W-:-:S05]  /*20fa0*/  LEA R10, P2, R14, R3, 0x1 ;  /* 0x000000030e0a7211 */ /* 0x004fca00078408ff */
[----:B------:R-:W1:Y:S01]  /*20fb0*/  LDC R13, c[0x0][0x278] ;  /* 0x00009e00ff0d7b82 */ /* 0x000e620000000800 */
[----:B------:R2:W-:Y:S01]  /*20fc0*/  STG.E.U16 desc[UR60][R4.64], R40 ;  /* 0x0000002804007986 */ /* 0x0005e2000c10153c */
[----:B------:R-:W-:-:S06]  /*20fd0*/  LEA.HI.X.SX32 R11, R14, R18, 0x1, P2 ;  /* 0x000000120e0b7211 */ /* 0x000fcc00010f0eff */
[----:B------:R-:W4:Y:S01]  /*20fe0*/  LDC R23, c[0x0][0x278] ;  /* 0x00009e00ff177b82 */ /* 0x000f220000000800 */
[----:B------:R0:W-:Y:S01]  /*20ff0*/  STG.E.U16 desc[UR60][R8.64], R41 ;  /* 0x0000002908007986 */ /* 0x0001e2000c10153c */
[----:B--2---:R-:W-:-:S03]  /*21000*/  LEA R4, P2, R0, R3, 0x1 ;  /* 0x0000000300047211 */ /* 0x004fc600078408ff */
[----:B------:R2:W-:Y:S01]  /*21010*/  STG.E.U16 desc[UR60][R6.64], R42 ;  /* 0x0000002a06007986 */ /* 0x0005e2000c10153c */
[----:B------:R-:W-:Y:S02]  /*21020*/  PRMT R22, R41, 0x7632, R22 ;  /* 0x0000763229167816 */ /* 0x000fe40000000016 */
[----:B------:R-:W4:Y:S01]  /*21030*/  LDC R25, c[0x0][0x278] ;  /* 0x00009e00ff197b82 */ /* 0x000f220000000800 */
[----:B------:R-:W-:Y:S01]  /*21040*/  LEA.HI.X.SX32 R5, R0, R18, 0x1, P2 ;  /* 0x0000001200057211 */ /* 0x000fe200010f0eff */
[----:B---3--:R-:W-:Y:S01]  /*21050*/  IMAD R0, R19, 0x2, R2 ;  /* 0x0000000213007824 */ /* 0x008fe200078e0202 */
[----:B0-----:R-:W-:-:S05]  /*21060*/  PRMT R9, R40, 0x7632, R9 ;  /* 0x0000763228097816 */ /* 0x001fca0000000009 */
[----:B------:R-:W0:Y:S01]  /*21070*/  LDC R19, c[0x0][0x278] ;  /* 0x00009e00ff137b82 */ /* 0x000e220000000800 */
[CC--:B--2---:R-:W-:Y:S01]  /*21080*/  LEA R6, P2, R2.reuse, R3.reuse, 0x1 ;  /* 0x0000000302067211 */ /* 0x0c4fe200078408ff */
[----:B------:R-:W-:Y:S03]  /*21090*/  STG.E.U16 desc[UR60][R10.64], R43 ;  /* 0x0000002b0a007986 */ /* 0x000fe6000c10153c */
[----:B------:R-:W-:Y:S02]  /*210a0*/  LEA.HI.X.SX32 R7, R2, R18, 0x1, P2 ;  /* 0x0000001202077211 */ /* 0x000fe400010f0eff */
[C---:B------:R-:W-:Y:S02]  /*210b0*/  LEA R8, P2, R0.reuse, R3, 0x1 ;  /* 0x0000000300087211 */ /* 0x040fe400078408ff */
[----:B------:R-:W-:Y:S01]  /*210c0*/  LEA R2, R21, R0, 0x1 ;  /* 0x0000000015027211 */ /* 0x000fe200078e08ff */
[----:B------:R2:W-:Y:S01]  /*210d0*/  STG.E.U16 desc[UR60][R4.64], R9 ;  /* 0x0000000904007986 */ /* 0x0005e2000c10153c */
[----:B------:R-:W3:Y:S01]  /*210e0*/  LDC R21, c[0x0][0x278] ;  /* 0x00009e00ff157b82 */ /* 0x000ee20000000800 */
[----:B--2---:R-:W-:-:S02]  /*210f0*/  LEA.HI.X.SX32 R9, R0, R18, 0x1, P2 ;  /* 0x0000001200097211 */ /* 0x004fc400010f0eff */
[----:B-1----:R-:W-:Y:S01]  /*21100*/  IMAD R0, R13, 0x2, R2 ;  /* 0x000000020d007824 */ /* 0x002fe200078e0202 */
[----:B------:R-:W-:-:S03]  /*21110*/  LEA R12, P2, R2, R3, 0x1 ;  /* 0x00000003020c7211 */ /* 0x000fc600078408ff */
[----:B----4-:R-:W-:Y:S01]  /*21120*/  IMAD R14, R15, 0x2, R0 ;  /* 0x000000020f0e7824 */ /* 0x010fe200078e0200 */
[-C--:B------:R-:W-:Y:S01]  /*21130*/  LEA.HI.X.SX32 R13, R2, R18.reuse, 0x1, P2 ;  /* 0x00000012020d7211 */ /* 0x080fe200010f0eff */
[----:B------:R-:W1:Y:S01]  /*21140*/  LDC R15, c[0x0][0x278] ;  /* 0x00009e00ff0f7b82 */ /* 0x000e620000000800 */
[CC--:B------:R-:W-:Y:S01]  /*21150*/  LEA R10, P3, R0.reuse, R3.reuse, 0x1 ;  /* 0x00000003000a7211 */ /* 0x0c0fe200078608ff */
[----:B------:R-:W-:Y:S01]  /*21160*/  IMAD R2, R23, 0x2, R14 ;  /* 0x0000000217027824 */ /* 0x000fe200078e020e */
[----:B------:R2:W-:Y:S02]  /*21170*/  STG.E.U16 desc[UR60][R6.64], R22 ;  /* 0x0000001606007986 */ /* 0x0005e4000c10153c */
[----:B------:R-:W-:Y:S02]  /*21180*/  LEA.HI.X.SX32 R11, R0, R18, 0x1, P3 ;  /* 0x00000012000b7211 */ /* 0x000fe400018f0eff */
        /* <DEDUP_REMOVED lines=8> */
[----:B------:R-:W-:Y:S02]  /*21210*/  LEA.HI.X.SX32 R5, R14, R18, 0x1, P2 ;  /* 0x000000120e057211 */ /* 0x000fe400010f0eff */
[----:B---3--:R-:W-:Y:S01]  /*21220*/  LEA R0, R21, R2, 0x1 ;  /* 0x0000000215007211 */ /* 0x008fe200078e08ff */
[----:B------:R-:W-:Y:S01]  /*21230*/  STG.E.U16 desc[UR60][R10.64], R44 ;  /* 0x0000002c0a007986 */ /* 0x000fe2000c10153c */
[C---:B--2---:R-:W-:Y:S01]  /*21240*/  LEA R8, P2, R2.reuse, R3, 0x1 ;  /* 0x0000000302087211 */ /* 0x044fe200078408ff */
[----:B----4-:R-:W2:Y:S02]  /*21250*/  LDC R13, c[0x0][0x278] ;  /* 0x00009e00ff0d7b82 */ /* 0x010ea40000000800 */
[----:B------:R3:W-:Y:S01]  /*21260*/  STG.E.U16 desc[UR60][R4.64], R45 ;  /* 0x0000002d04007986 */ /* 0x0007e2000c10153c */
[----:B------:R-:W-:Y:S01]  /*21270*/  LEA.HI.X.SX32 R9, R2, R18, 0x1, P2 ;  /* 0x0000001202097211 */ /* 0x000fe200010f0eff */
[----:B-1----:R-:W-:-:S02]  /*21280*/  IMAD R2, R15, 0x2, R0 ;  /* 0x000000020f027824 */ /* 0x002fc400078e0200 */
[----:B------:R-:W1:Y:S02]  /*21290*/  LDS.128 R20, [R20] ;  /* 0x0000000014147984 */ /* 0x000e640000000c00 */
[----:B------:R-:W4:Y:S02]  /*212a0*/  LDC R15, c[0x0][0x278] ;  /* 0x00009e00ff0f7b82 */ /* 0x000f240000000800 */
[----:B------:R0:W-:Y:S01]  /*212b0*/  STG.E.U16 desc[UR60][R6.64], R46 ;  /* 0x0000002e06007986 */ /* 0x0001e2000c10153c */
[----:B---3--:R-:W-:-:S04]  /*212c0*/  LEA R4, P2, R0, R3, 0x1 ;  /* 0x0000000300047211 */ /* 0x008fc800078408ff */
[-C--:B------:R-:W-:Y:S01]  /*212d0*/  LEA.HI.X.SX32 R5, R0, R18.reuse, 0x1, P2 ;  /* 0x0000001200057211 */ /* 0x080fe200010f0eff */
[----:B------:R-:W-:Y:S02]  /*212e0*/  IMAD R0, R25, 0x2, R2 ;  /* 0x0000000219007824 */ /* 0x000fe400078e0202 */
[----:B------:R-:W3:Y:S01]  /*212f0*/  LDC R25, c[0x0][0x278] ;  /* 0x00009e00ff197b82 */ /* 0x000ee20000000800 */
[-C--:B0-----:R-:W-:Y:S02]  /*21300*/  LEA R6, P2, R2, R3.reuse, 0x1 ;  /* 0x0000000302067211 */ /* 0x081fe400078408ff */
[----:B------:R-:W-:Y:S02]  /*21310*/  PRMT R11, R44, 0x7632, R11 ;  /* 0x000076322c0b7816 */ /* 0x000fe4000000000b */
[----:B------:R-:W-:Y:S01]  /*21320*/  LEA.HI.X.SX32 R7, R2, R18, 0x1, P2 ;  /* 0x0000001202077211 */ /* 0x000fe200010f0eff */
[----:B------:R-:W-:Y:S01]  /*21330*/  IMAD R2, R19, 0x2, R0 ;  /* 0x0000000213027824 */ /* 0x000fe200078e0200 */
[----:B------:R-:W-:Y:S01]  /*21340*/  LEA R10, P2, R0, R3, 0x1 ;  /* 0x00000003000a7211 */ /* 0x000fe200078408ff */
[----:B------:R-:W-:Y:S01]  /*21350*/  STG.E.U16 desc[UR60][R8.64], R47 ;  /* 0x0000002f08007986 */ /* 0x000fe2000c10153c */
[----:B------:R-:W0:Y:S03]  /*21360*/  LDC R19, c[0x0][0x278] ;  /* 0x00009e00ff137b82 */ /* 0x000e260000000800 */
[----:B------:R2:W-:Y:S01]  /*21370*/  STG.E.U16 desc[UR60][R4.64], R11 ;  /* 0x0000000b04007986 */ /* 0x0005e2000c10153c */
[----:B------:R-:W-:-:S02]  /*21380*/  PRMT R14, R45, 0x7632, R14 ;  /* 0x000076322d0e7816 */ /* 0x000fc4000000000e */
[----:B--2---:R-:W-:Y:S01]  /*21390*/  LEA.HI.X.SX32 R11, R0, R18, 0x1, P2 ;  /* 0x00000012000b7211 */ /* 0x004fe200010f0eff */
[----:B------:R-:W-:Y:S01]  /*213a0*/  IMAD R0, R13, 0x2, R2 ;  /* 0x000000020d007824 */ /* 0x000fe200078e0202 */
[----:B------:R-:W-:-:S04]  /*213b0*/  LEA R12, P2, R2, R3, 0x1 ;  /* 0x00000003020c7211 */ /* 0x000fc800078408ff */
[----:B------:R-:W-:Y:S02]  /*213c0*/  LEA.HI.X.SX32 R13, R2, R18, 0x1, P2 ;  /* 0x00000012020d7211 */ /* 0x000fe400010f0eff */
[C---:B------:R-:W-:Y:S02]  /*213d0*/  LEA R4, P2, R0.reuse, R3, 0x1 ;  /* 0x0000000300047211 */ /* 0x040fe400078408ff */
[----:B------:R-:W-:Y:S02]  /*213e0*/  LEA R2, R27, R0, 0x1 ;  /* 0x000000001b027211 */ /* 0x000fe400078e08ff */
[----:B------:R-:W2:Y:S01]  /*213f0*/  LDC R27, c[0x0][0x278] ;  /* 0x00009e00ff1b7b82 */ /* 0x000ea20000000800 */
[----:B------:R1:W-:Y:S01]  /*21400*/  STG.E.U16 desc[UR60][R6.64], R14 ;  /* 0x0000000e06007986 */ /* 0x0003e2000c10153c */
[----:B------:R-:W-:Y:S01]  /*21410*/  LEA.HI.X.SX32 R5, R0, R18, 0x1, P2 ;  /* 0x0000001200057211 */ /* 0x000fe200010f0eff */
[----:B----4-:R-:W-:Y:S01]  /*21420*/  IMAD R0, R15, 0x2, R2 ;  /* 0x000000020f007824 */ /* 0x010fe200078e0202 */
[----:B------:R-:W-:-:S02]  /*21430*/  PRMT R24, R46, 0x7632, R24 ;  /* 0x000076322e187816 */ /* 0x000fc40000000018 */
[-C--:B-1----:R-:W-:Y:S02]  /*21440*/  LEA R6, P2, R2, R3.reuse, 0x1 ;  /* 0x0000000302067211 */ /* 0x082fe400078408ff */
[----:B------:R-:W1:Y:S01]  /*21450*/  LDC R14, c[0x0][0x278] ;  /* 0x00009e00ff0e7b82 */ /* 0x000e620000000800 */
[----:B------:R-:W-:Y:S02]  /*21460*/  LEA R8, P3, R0, R3, 0x1 ;  /* 0x0000000300087211 */ /* 0x000fe400078608ff */
[-C--:B------:R-:W-:Y:S01]  /*21470*/  LEA.HI.X.SX32 R7, R2, R18.reuse, 0x1, P2 ;  /* 0x0000001202077211 */ /* 0x080fe200010f0eff */
[----:B---3--:R-:W-:Y:S01]  /*21480*/  IMAD R2, R25, 0x2, R0 ;  /* 0x0000000219027824 */ /* 0x008fe200078e0200 */
[----:B------:R3:W-:Y:S01]  /*21490*/  STG.E.U16 desc[UR60][R10.64], R24 ;  /* 0x000000180a007986 */ /* 0x0007e2000c10153c */
[----:B------:R-:W-:Y:S02]  /*214a0*/  LEA.HI.X.SX32 R9, R0, R18, 0x1, P3 ;  /* 0x0000001200097211 */ /* 0x000fe400018f0eff */
[----:B0-----:R-:W-:Y:S01]  /*214b0*/  IMAD R0, R19, 0x2, R2 ;  /* 0x0000000213007824 */ /* 0x001fe200078e0202 */
[----:B------:R-:W-:-:S02]  /*214c0*/  PRMT R26, R47, 0x7632, R26 ;  /* 0x000076322f1a7816 */ /* 0x000fc4000000001a */
[----:B---3--:R-:W-:-:S03]  /*214d0*/  LEA R10, P2, R2, R3, 0x1 ;  /* 0x00000003020a7211 */ /* 0x008fc600078408ff */
[----:B------:R0:W-:Y:S01]  /*214e0*/  STG.E.U16 desc[UR60][R12.64], R26 ;  /* 0x0000001a0c007986 */ /* 0x0001e2000c10153c */
[----:B------:R-:W-:Y:S01]  /*214f0*/  LEA.HI.X.SX32 R11, R2, R18, 0x1, P2 ;  /* 0x00000012020b7211 */ /* 0x000fe200010f0eff */
[----:B------:R-:W-:Y:S02]  /*21500*/  IMAD R2, R29, 0x2, R0 ;  /* 0x000000021d027824 */ /* 0x000fe400078e0200 */
[----:B------:R-:W-:Y:S04]  /*21510*/  STG.E.U16 desc[UR60][R4.64], R20 ;  /* 0x0000001404007986 */ /* 0x000fe8000c10153c */
[----:B------:R2:W-:Y:S01]  /*21520*/  STG.E.U16 desc[UR60][R6.64], R21 ;  /* 0x0000001506007986 */ /* 0x0005e2000c10153c */
[----:B0-----:R-:W-:-:S03]  /*21530*/  LEA R12, P2, R0, R3, 0x1 ;  /* 0x00000003000c7211 */ /* 0x001fc600078408ff */
[----:B------:R1:W-:Y:S01]  /*21540*/  STG.E.U16 desc[UR60][R8.64], R22 ;  /* 0x0000001608007986 */ /* 0x0003e2000c10153c */
[----:B------:R-:W-:Y:S02]  /*21550*/  LEA.HI.X.SX32 R13, R0, R18, 0x1, P2 ;  /* 0x00000012000d7211 */ /* 0x000fe400010f0eff */
[----:B--2---:R-:W-:Y:S02]  /*21560*/  LEA R7, R27, R2, 0x1 ;  /* 0x000000021b077211 */ /* 0x004fe400078e08ff */
[----:B------:R-:W-:-:S03]  /*21570*/  LEA R4, P2, R2, R3, 0x1 ;  /* 0x0000000302047211 */ /* 0x000fc600078408ff */
[----:B-1----:R-:W-:Y:S01]  /*21580*/  IMAD R8, R14, 0x2, R7 ;  /* 0x000000020e087824 */ /* 0x002fe200078e0207 */
[----:B------:R-:W-:Y:S02]  /*21590*/  LEA.HI.X.SX32 R5, R2, R18, 0x1, P2 ;  /* 0x0000001202057211 */ /* 0x000fe400010f0eff */
[-C--:B------:R-:W-:Y:S02]  /*215a0*/  LEA R2, P2, R7, R3.reuse, 0x1 ;  /* 0x0000000307027211 */ /* 0x080fe400078408ff */
[----:B------:R-:W-:Y:S02]  /*215b0*/  LEA R6, P3, R8, R3, 0x1 ;  /* 0x0000000308067211 */ /* 0x000fe400078608ff */
[----:B------:R-:W-:Y:S02]  /*215c0*/  PRMT R15, R20, 0x7632, R15 ;  /* 0x00007632140f7816 */ /* 0x000fe4000000000f */
[----:B------:R-:W-:Y:S02]  /*215d0*/  PRMT R19, R21, 0x7632, R19 ;  /* 0x0000763215137816 */ /* 0x000fe40000000013 */
[----:B------:R-:W-:-:S02]  /*215e0*/  PRMT R24, R22, 0x7632, R24 ;  /* 0x0000763216187816 */ /* 0x000fc40000000018 */
[-C--:B------:R-:W-:Y:S01]  /*215f0*/  LEA.HI.X.SX32 R3, R7, R18.reuse, 0x1, P2 ;  /* 0x0000001207037211 */ /* 0x080fe200010f0eff */
[----:B------:R0:W-:Y:S01]  /*21600*/  STG.E.U16 desc[UR60][R10.64], R23 ;  /* 0x000000170a007986 */ /* 0x0001e2000c10153c */
[----:B------:R-:W-:Y:S02]  /*21610*/  PRMT R20, R23, 0x7632, R20 ;  /* 0x0000763217147816 */ /* 0x000fe40000000014 */
[----:B------:R-:W-:Y:S01]  /*21620*/  LEA.HI.X.SX32 R7, R8, R18, 0x1, P3 ;  /* 0x0000001208077211 */ /* 0x000fe200018f0eff */
[----:B------:R0:W-:Y:S04]  /*21630*/  STG.E.U16 desc[UR60][R12.64], R15 ;  /* 0x0000000f0c007986 */ /* 0x0001e8000c10153c */
[----:B------:R0:W-:Y:S04]  /*21640*/  STG.E.U16 desc[UR60][R4.64], R19 ;  /* 0x0000001304007986 */ /* 0x0001e8000c10153c */
[----:B------:R0:W-:Y:S04]  /*21650*/  STG.E.U16 desc[UR60][R2.64], R24 ;  /* 0x0000001802007986 */ /* 0x0001e8000c10153c */
[----:B------:R0:W-:Y:S01]  /*21660*/  STG.E.U16 desc[UR60][R6.64], R20 ;  /* 0x0000001406007986 */ /* 0x0001e2000c10153c */
[----:B------:R-:W-:-:S02]  /*21670*/  FSEL R9, R222, -INF , P0 ;  /* 0xff800000de097808 */ /* 0x000fc40000000000 */
[----:B------:R-:W-:-:S03]  /*21680*/  FSEL R0, R211, -INF , P5 ;  /* 0xff800000d3007808 */ /* 0x000fc60002800000 */
[----:B------:R-:W-:Y:S02]  /*21690*/  FFMA R16, R9, 0.69314718246459960938, R16 ;  /* 0x3f31721809107823 */ /* 0x000fe40000000010 */
[----:B------:R-:W-:Y:S01]  /*216a0*/  FFMA R17, R0, 0.69314718246459960938, R17 ;  /* 0x3f31721800117823 */ /* 0x000fe20000000011 */
[----:B------:R-:W-:Y:S08]  /*216b0*/  BAR.SYNC.DEFER_BLOCKING 0x0 ;  /* 0x0000000000007b1d */ /* 0x000ff00000010000 */
[----:B------:R-:W1:Y:S01]  /*216c0*/  LDC R0, c[0x0][0x27c] ;  /* 0x00009f00ff007b82 */ /* 0x000e620000000800 */
[----:B------:R0:W-:Y:S07]  /*216d0*/  STS.64 [R157], R16 ;  /* 0x000000109d007388 */ /* 0x0001ee0000000a00 */
[----:B------:R-:W-:Y:S06]  /*216e0*/  BAR.SYNC.DEFER_BLOCKING 0x0 ;  /* 0x0000000000007b1d */ /* 0x000fec0000010000 */
[----:B------:R-:W-:Y:S05]  /*216f0*/  @P1 EXIT ;  /* 0x000000000000194d */ /* 0x000fea0003800000 */
[----:B0-----:R-:W2:Y:S01]  /*21700*/  LDL.LU R157, [R1+0x200] ;  /* 0x00020000019d7983 */ /* 0x001ea20000300800 */
[----:B------:R-:W0:Y:S01]  /*21710*/  LDC.64 R6, c[0x0][0x230] ;  /* 0x00008c00ff067b82 */ /* 0x000e220000000a00 */
[----:B-1----:R-:W-:Y:S02]  /*21720*/  IMAD R0, R147, R0, RZ ;  /* 0x0000000093007224 */ /* 0x002fe400078e02ff */
[----:B------:R-:W-:Y:S02]  /*21730*/  IMAD.SHL.U32 R2, R146, 0x4, RZ ;  /* 0x0000000492027824 */ /* 0x000fe400078e00ff */
[C---:B------:R-:W-:Y:S02]  /*21740*/  IMAD.SHL.U32 R3, R0.reuse, 0x4, RZ ;  /* 0x0000000400037824 */ /* 0x040fe400078e00ff */
[----:B------:R-:W-:-:S04]  /*21750*/  IMAD.HI R0, R0, 0x4, RZ ;  /* 0x0000000400007827 */ /* 0x000fc800078e02ff */
[----:B------:R-:W-:Y:S01]  /*21760*/  IMAD.HI R4, R146, 0x4, RZ ;  /* 0x0000000492047827 */ /* 0x000fe200078e02ff */
[----:B0-----:R-:W-:-:S04]  /*21770*/  IADD3 R2, P0, P1, R2, R6, R3 ;  /* 0x0000000602027210 */ /* 0x001fc8000791e003 */
[----:B------:R-:W-:Y:S01]  /*21780*/  IADD3.X R3, R4, R7, R0, P0, P1 ;  /* 0x0000000704037210 */ /* 0x000fe200007e2400 */
[----:B--2---:R-:W0:Y:S04]  /*21790*/  LDS R5, [R157] ;  /* 0x000000009d057984 */ /* 0x004e280000000800 */
[----:B0-----:R-:W-:Y:S01]  /*217a0*/  STG.E desc[UR60][R2.64], R5 ;  /* 0x0000000502007986 */ /* 0x001fe2000c10193c */
[----:B------:R-:W-:Y:S05]  /*217b0*/  EXIT ;  /* 0x000000000000794d */ /* 0x000fea0003800000 */
.L_x_2:
[----:B------:R-:W-:-:S00]  /*217c0*/  BRA `(.L_x_2) ;  /* 0xfffffffc00fc7947 */ /* 0x000fc0000383ffff */
[----:B------:R-:W-:-:S00]  /*217d0*/  NOP ;  /* 0x0000000000007918 */ /* 0x000fc00000000000 */
        /* <DEDUP_REMOVED lines=10> */
.L_x_3:


//--------------------- .nv.global.init           --------------------------
	.section	.nv.global.init,"aw",@progbits
.nv.global.init:
	.type		_$_str,@object
	.size		_$_str,(.L_0 - _$_str)
_$_str:
        /*0000*/ 	.byte	0x5f, 0x5f, 0x43, 0x55, 0x44, 0x41, 0x5f, 0x46, 0x54, 0x5a, 0x00
.L_0:


//--------------------- .nv.shared.attn_fwd       --------------------------
	.section	.nv.shared.attn_fwd,"aw",@nobits
	.sectionflags	@""
	.align	16
	.zero		1024


//--------------------- .nv.shared.reserved.0     --------------------------
	.section	.nv.shared.reserved.0,"aw",@nobits
	.weak		__nv_reservedSMEM_offset_0_alias
	.size		__nv_reservedSMEM_offset_0_alias, 0, 0
	.other		__nv_reservedSMEM_offset_0_alias,@"STO_CUDA_RESERVED_SHARED STV_DEFAULT"
__nv_reservedSMEM_offset_0_alias:
	.zero		0


//--------------------- .nv.constant0.attn_fwd    --------------------------
	.section	.nv.constant0.attn_fwd,"a",@progbits
	.sectionflags	@""
	.align	4
.nv.constant0.attn_fwd:
	.zero		664


//--------------------- SYMBOLS --------------------------

	.type		.nv.reservedSmem.offset0,@object
	.size		.nv.reservedSmem.offset0,0x4
